	.target	sm_90a

	.elftype	@"ET_EXEC"


//--------------------- .note.nv.tkinfo           --------------------------
	.section	.note.nv.tkinfo,"",@"SHT_NOTE"
	.sectionflags	@"SHF_NOTE_NV_TKINFO"
	.tkinfo
        /*0018*/ 	.word	0x00000002
        /*0030*/ 	.string	""
        /*0030*/ 	.string	"ptxas"
        /*0030*/ 	.string	"Cuda compilation tools, release 13.0, V13.0.88"
        /*0030*/ 	.string	"Build cuda_13.0.r13.0/compiler.36424714_0"
        /*0030*/ 	.string	"-v  -suppress-debug-info  -lineinfo  -arch sm_90a "



//--------------------- .note.nv.cuinfo           --------------------------
	.section	.note.nv.cuinfo,"",@"SHT_NOTE"
	.sectionflags	@"SHF_NOTE_NV_CUINFO"
        /*0018*/ 	.short	0x0002
        /*001a*/ 	.short	0x005a
        /*001c*/ 	.short	0x0082
	.zero		2


//--------------------- .nv.info                  --------------------------
	.section	.nv.info,"",@"SHT_CUDA_INFO"
	.align	4


	//----- nvinfo : EIATTR_REGCOUNT
	.align		4
        /*0000*/ 	.byte	0x04, 0x2f
        /*0002*/ 	.short	(.L_1 - .L_0)
	.align		4
.L_0:
        /*0004*/ 	.word	index@(matmul_kernel)
        /*0008*/ 	.word	0x00000020


	//----- nvinfo : EIATTR_FRAME_SIZE
	.align		4
.L_1:
        /*000c*/ 	.byte	0x04, 0x11
        /*000e*/ 	.short	(.L_3 - .L_2)
	.align		4
.L_2:
        /*0010*/ 	.word	index@(matmul_kernel)
        /*0014*/ 	.word	0x00002bf0


	//----- nvinfo : EIATTR_MIN_STACK_SIZE
	.align		4
.L_3:
        /*0018*/ 	.byte	0x04, 0x12
        /*001a*/ 	.short	(.L_5 - .L_4)
	.align		4
.L_4:
        /*001c*/ 	.word	index@(matmul_kernel)
        /*0020*/ 	.word	0x00002bf0
.L_5:


//--------------------- .nv.compat                --------------------------
	.section	.nv.compat,"",@"SHT_CUDA_COMPAT_INFO"
	.align	4
        /*0000*/ 	.byte	0x02, 0x09, 0x01, 0x00, 0x02, 0x02, 0x01, 0x00, 0x02, 0x05, 0x05, 0x00, 0x03, 0x07, 0x01, 0x01
        /*0010*/ 	.byte	0x02, 0x03, 0x00, 0x00, 0x02, 0x06, 0x01, 0x00, 0x04, 0x0b, 0x08, 0x00, 0x00, 0x00, 0x00, 0x00
        /*0020*/ 	.byte	0x00, 0x00, 0x00, 0x00


//--------------------- .nv.info.matmul_kernel    --------------------------
	.section	.nv.info.matmul_kernel,"",@"SHT_CUDA_INFO"
	.sectionflags	@""
	.align	4


	//----- nvinfo : EIATTR_CUDA_API_VERSION
	.align		4
        /*0000*/ 	.byte	0x04, 0x37
        /*0002*/ 	.short	(.L_7 - .L_6)
.L_6:
        /*0004*/ 	.word	0x00000082


	//----- nvinfo : EIATTR_KPARAM_INFO
	.align		4
.L_7:
        /*0008*/ 	.byte	0x04, 0x17
        /*000a*/ 	.short	(.L_9 - .L_8)
.L_8:
        /*000c*/ 	.word	0x00000000
        /*0010*/ 	.short	0x000d
        /*0012*/ 	.short	0x0048
        /*0014*/ 	.byte	0x00, 0xf4, 0x21, 0x00


	//----- nvinfo : EIATTR_KPARAM_INFO
	.align		4
.L_9:
        /*0018*/ 	.byte	0x04, 0x17
        /*001a*/ 	.short	(.L_11 - .L_10)
.L_10:
        /*001c*/ 	.word	0x00000000
        /*0020*/ 	.short	0x000c
        /*0022*/ 	.short	0x0040
        /*0024*/ 	.byte	0x00, 0xf4, 0x21, 0x00


	//----- nvinfo : EIATTR_KPARAM_INFO
	.align		4
.L_11:
        /*0028*/ 	.byte	0x04, 0x17
        /*002a*/ 	.short	(.L_13 - .L_12)
.L_12:
        /*002c*/ 	.word	0x00000000
        /*0030*/ 	.short	0x000b
        /*0032*/ 	.short	0x0038
        /*0034*/ 	.byte	0x00, 0xf0, 0x11, 0x00


	//----- nvinfo : EIATTR_KPARAM_INFO
	.align		4
.L_13:
        /*0038*/ 	.byte	0x04, 0x17
        /*003a*/ 	.short	(.L_15 - .L_14)
.L_14:
        /*003c*/ 	.word	0x00000000
        /*0040*/ 	.short	0x000a
        /*0042*/ 	.short	0x0034
        /*0044*/ 	.byte	0x00, 0xf0, 0x11, 0x00


	//----- nvinfo : EIATTR_KPARAM_INFO
	.align		4
.L_15:
        /*0048*/ 	.byte	0x04, 0x17
        /*004a*/ 	.short	(.L_17 - .L_16)
.L_16:
        /*004c*/ 	.word	0x00000000
        /*0050*/ 	.short	0x0009
        /*0052*/ 	.short	0x0030
        /*0054*/ 	.byte	0x00, 0xf0, 0x11, 0x00


	//----- nvinfo : EIATTR_KPARAM_INFO
	.align		4
.L_17:
        /*0058*/ 	.byte	0x04, 0x17
        /*005a*/ 	.short	(.L_19 - .L_18)
.L_18:
        /*005c*/ 	.word	0x00000000
        /*0060*/ 	.short	0x0008
        /*0062*/ 	.short	0x002c
        /*0064*/ 	.byte	0x00, 0xf0, 0x11, 0x00


	//----- nvinfo : EIATTR_KPARAM_INFO
	.align		4
.L_19:
        /*0068*/ 	.byte	0x04, 0x17
        /*006a*/ 	.short	(.L_21 - .L_20)
.L_20:
        /*006c*/ 	.word	0x00000000
        /*0070*/ 	.short	0x0007
        /*0072*/ 	.short	0x0028
        /*0074*/ 	.byte	0x00, 0xf0, 0x11, 0x00


	//----- nvinfo : EIATTR_KPARAM_INFO
	.align		4
.L_21:
        /*0078*/ 	.byte	0x04, 0x17
        /*007a*/ 	.short	(.L_23 - .L_22)
.L_22:
        /*007c*/ 	.word	0x00000000
        /*0080*/ 	.short	0x0006
        /*0082*/ 	.short	0x0024
        /*0084*/ 	.byte	0x00, 0xf0, 0x11, 0x00


	//----- nvinfo : EIATTR_KPARAM_INFO
	.align		4
.L_23:
        /*0088*/ 	.byte	0x04, 0x17
        /*008a*/ 	.short	(.L_25 - .L_24)
.L_24:
        /*008c*/ 	.word	0x00000000
        /*0090*/ 	.short	0x0005
        /*0092*/ 	.short	0x0020
        /*0094*/ 	.byte	0x00, 0xf0, 0x11, 0x00


	//----- nvinfo : EIATTR_KPARAM_INFO
	.align		4
.L_25:
        /*0098*/ 	.byte	0x04, 0x17
        /*009a*/ 	.short	(.L_27 - .L_26)
.L_26:
        /*009c*/ 	.word	0x00000000
        /*00a0*/ 	.short	0x0004
        /*00a2*/ 	.short	0x001c
        /*00a4*/ 	.byte	0x00, 0xf0, 0x11, 0x00


	//----- nvinfo : EIATTR_KPARAM_INFO
	.align		4
.L_27:
        /*00a8*/ 	.byte	0x04, 0x17
        /*00aa*/ 	.short	(.L_29 - .L_28)
.L_28:
        /*00ac*/ 	.word	0x00000000
        /*00b0*/ 	.short	0x0003
        /*00b2*/ 	.short	0x0018
        /*00b4*/ 	.byte	0x00, 0xf0, 0x11, 0x00


	//----- nvinfo : EIATTR_KPARAM_INFO
	.align		4
.L_29:
        /*00b8*/ 	.byte	0x04, 0x17
        /*00ba*/ 	.short	(.L_31 - .L_30)
.L_30:
        /*00bc*/ 	.word	0x00000000
        /*00c0*/ 	.short	0x0002
        /*00c2*/ 	.short	0x0010
        /*00c4*/ 	.byte	0x00, 0xf4, 0x21, 0x00


	//----- nvinfo : EIATTR_KPARAM_INFO
	.align		4
.L_31:
        /*00c8*/ 	.byte	0x04, 0x17
        /*00ca*/ 	.short	(.L_33 - .L_32)
.L_32:
        /*00cc*/ 	.word	0x00000000
        /*00d0*/ 	.short	0x0001
        /*00d2*/ 	.short	0x0008
        /*00d4*/ 	.byte	0x00, 0xf4, 0x21, 0x00


	//----- nvinfo : EIATTR_KPARAM_INFO
	.align		4
.L_33:
        /*00d8*/ 	.byte	0x04, 0x17
        /*00da*/ 	.short	(.L_35 - .L_34)
.L_34:
        /*00dc*/ 	.word	0x00000000
        /*00e0*/ 	.short	0x0000
        /*00e2*/ 	.short	0x0000
        /*00e4*/ 	.byte	0x00, 0xf4, 0x21, 0x00


	//----- nvinfo : EIATTR_SPARSE_MMA_MASK
	.align		4
.L_35:
        /*00e8*/ 	.byte	0x03, 0x50
        /*00ea*/ 	.short	0x0000


	//----- nvinfo : EIATTR_MAXREG_COUNT
	.align		4
        /*00ec*/ 	.byte	0x03, 0x1b
        /*00ee*/ 	.short	0x00ff


	//----- nvinfo : EIATTR_NUM_BARRIERS
	.align		4
        /*00f0*/ 	.byte	0x02, 0x4c
        /*00f2*/ 	.byte	0x01
	.zero		1


	//----- nvinfo : EIATTR_ANNOTATIONS
	.align		4
        /*00f4*/ 	.byte	0x04, 0x55
        /*00f6*/ 	.short	(.L_37 - .L_36)


	//   ....[0]....
.L_36:
        /*00f8*/ 	.word	0x00000001
        /*00fc*/ 	.byte	0x70, 0x00, 0x00, 0x00, 0x01, 0x00, 0x00, 0x00, 0xb0, 0x00, 0x00, 0x00, 0x01, 0x00, 0x00, 0x00
        /* <DEDUP_REMOVED lines=2104> */
        /*848c*/ 	.byte	0x00, 0x7d, 0x02, 0x00, 0x01, 0x00, 0x00, 0x00, 0x60, 0x7d, 0x02, 0x00


	//----- nvinfo : EIATTR_MERCURY_ISA_VERSION
	.align		4
.L_37:
        /*8498*/ 	.byte	0x03, 0x5f
        /*849a*/ 	.short	0x0101


	//----- nvinfo : EIATTR_EXIT_INSTR_OFFSETS
	.align		4
        /*849c*/ 	.byte	0x04, 0x1c
        /*849e*/ 	.short	(.L_39 - .L_38)


	//   ....[0]....
.L_38:
        /*84a0*/ 	.word	0x00062c10


	//   ....[1]....
        /*84a4*/ 	.word	0x00062c40


	//----- nvinfo : EIATTR_REQNTID
	.align		4
.L_39:
        /*84a8*/ 	.byte	0x04, 0x10
        /*84aa*/ 	.short	(.L_41 - .L_40)
.L_40:
        /*84ac*/ 	.word	0x00000040
        /*84b0*/ 	.word	0x00000001
        /*84b4*/ 	.word	0x00000001


	//----- nvinfo : EIATTR_CBANK_PARAM_SIZE
	.align		4
.L_41:
        /*84b8*/ 	.byte	0x03, 0x19
        /*84ba*/ 	.short	0x0050


	//----- nvinfo : EIATTR_PARAM_CBANK
	.align		4
        /*84bc*/ 	.byte	0x04, 0x0a
        /*84be*/ 	.short	(.L_43 - .L_42)
	.align		4
.L_42:
        /*84c0*/ 	.word	index@(.nv.constant0.matmul_kernel)
        /*84c4*/ 	.short	0x0210
        /*84c6*/ 	.short	0x0050


	//----- nvinfo : EIATTR_SW_WAR
	.align		4
.L_43:
        /*84c8*/ 	.byte	0x04, 0x36
        /*84ca*/ 	.short	(.L_45 - .L_44)
.L_44:
        /*84cc*/ 	.word	0x00000008
.L_45:


//--------------------- .nv.callgraph             --------------------------
	.section	.nv.callgraph,"",@"SHT_CUDA_CALLGRAPH"
	.align	4
	.sectionentsize	8
	.align		4
        /*0000*/ 	.word	0x00000000
	.align		4
        /*0004*/ 	.word	0xffffffff
	.align		4
        /*0008*/ 	.word	0x00000000
	.align		4
        /*000c*/ 	.word	0xfffffffe
	.align		4
        /*0010*/ 	.word	0x00000000
	.align		4
        /*0014*/ 	.word	0xfffffffd
	.align		4
        /*0018*/ 	.word	0x00000000
	.align		4
        /*001c*/ 	.word	0xfffffffc


//--------------------- .text.matmul_kernel       --------------------------
	.section	.text.matmul_kernel,"ax",@progbits
	.align	128
        .global         matmul_kernel
        .type           matmul_kernel,@function
        .size           matmul_kernel,(.L_x_3 - matmul_kernel)
        .other          matmul_kernel,@"STO_CUDA_ENTRY STV_DEFAULT"
matmul_kernel:
.text.matmul_kernel:
[----:B------:R-:W0:Y:S08]  /*0000*/  LDC R1, c[0x0][0x28] ;  /* 0x00000a00ff017b82 */ /* 0x000e300000000800 */
[----:B------:R-:W1:Y:S01]  /*0010*/  LDC.64 R24, c[0x0][0x228] ;  /* 0x00008a00ff187b82 */ /* 0x000e620000000a00 */
[----:B0-----:R-:W-:Y:S01]  /*0020*/  VIADD R1, R1, 0xffffd410 ;  /* 0xffffd41001017836 */ /* 0x001fe20000000000 */
[----:B------:R-:W0:Y:S01]  /*0030*/  S2R R26, SR_TID.X ;  /* 0x00000000001a7919 */ /* 0x000e220000002100 */
[----:B------:R-:W-:Y:S01]  /*0040*/  UMOV UR5, 0x400 ;  /* 0x0000040000057882 */ /* 0x000fe20000000000 */
[----:B------:R-:W-:Y:S01]  /*0050*/  ULDC.64 UR8, c[0x0][0x208] ;  /* 0x0000820000087ab9 */ /* 0x000fe20000000a00 */
[----:B------:R-:W-:Y:S01]  /*0060*/  CS2R R20, SRZ ;  /* 0x0000000000147805 */ /* 0x000fe2000001ff00 */
[----:B------:R2:W-:Y:S01]  /*0070*/  STL [R1], RZ ;  /* 0x000000ff01007387 */ /* 0x0005e20000100800 */
[----:B------:R-:W-:Y:S01]  /*0080*/  CS2R R22, SRZ ;  /* 0x0000000000167805 */ /* 0x000fe2000001ff00 */
[----:B------:R-:W3:Y:S01]  /*0090*/  S2UR UR6, SR_CgaCtaId ;  /* 0x00000000000679c3 */ /* 0x000ee20000008800 */
[----:B------:R-:W-:Y:S01]  /*00a0*/  CS2R R16, SRZ ;  /* 0x0000000000107805 */ /* 0x000fe2000001ff00 */
[----:B------:R2:W-:Y:S01]  /*00b0*/  STL [R1+0x4], RZ ;  /* 0x000004ff01007387 */ /* 0x0005e20000100800 */
[----:B------:R-:W-:-:S02]  /*00c0*/  CS2R R18, SRZ ;  /* 0x0000000000127805 */ /* 0x000fc4000001ff00 */
[----:B------:R-:W-:Y:S02]  /*00d0*/  CS2R R12, SRZ ;  /* 0x00000000000c7805 */ /* 0x000fe4000001ff00 */
[----:B------:R-:W-:Y:S01]  /*00e0*/  CS2R R14, SRZ ;  /* 0x00000000000e7805 */ /* 0x000fe2000001ff00 */
[----:B------:R2:W-:Y:S04]  /*00f0*/  STL [R1+0x8], RZ ;  /* 0x000008ff01007387 */ /* 0x0005e80000100800 */
[----:B------:R2:W-:Y:S04]  /*0100*/  STL [R1+0xc], RZ ;  /* 0x00000cff01007387 */ /* 0x0005e80000100800 */
[----:B------:R2:W-:Y:S01]  /*0110*/  STL [R1+0x20], RZ ;  /* 0x000020ff01007387 */ /* 0x0005e20000100800 */
[----:B-1----:R-:W-:-:S03]  /*0120*/  VIADD R0, R25, 0x1ff ;  /* 0x000001ff19007836 */ /* 0x002fc60000000000 */
[----:B------:R2:W-:Y:S02]  /*0130*/  STL [R1+0x24], RZ ;  /* 0x000024ff01007387 */ /* 0x0005e40000100800 */
[----:B------:R-:W-:Y:S02]  /*0140*/  SHF.R.S32.HI R3, RZ, 0x1f, R0 ;  /* 0x0000001fff037819 */ /* 0x000fe40000011400 */
[----:B------:R2:W-:Y:S01]  /*0150*/  STL [R1+0x28], RZ ;  /* 0x000028ff01007387 */ /* 0x0005e20000100800 */
[----:B---3--:R-:W-:Y:S01]  /*0160*/  ULEA UR5, UR6, UR5, 0x18 ;  /* 0x0000000506057291 */ /* 0x008fe2000f8ec03f */
[----:B------:R-:W-:Y:S02]  /*0170*/  LEA.HI R3, R3, R0, RZ, 0x9 ;  /* 0x0000000003037211 */ /* 0x000fe400078f48ff */
[----:B------:R2:W-:Y:S02]  /*0180*/  STL [R1+0x2c], RZ ;  /* 0x00002cff01007387 */ /* 0x0005e40000100800 */
[----:B------:R-:W-:-:S02]  /*0190*/  SHF.R.S32.HI R0, RZ, 0x9, R3 ;  /* 0x00000009ff007819 */ /* 0x000fc40000011403 */
[----:B------:R2:W-:Y:S03]  /*01a0*/  STL [R1+0x10], RZ ;  /* 0x000010ff01007387 */ /* 0x0005e60000100800 */
[----:B------:R-:W-:Y:S01]  /*01b0*/  IMAD.SHL.U32 R0, R0, 0x8, RZ ;  /* 0x0000000800007824 */ /* 0x000fe200078e00ff */
[----:B------:R-:W1:Y:S04]  /*01c0*/  S2R R3, SR_CTAID.X ;  /* 0x0000000000037919 */ /* 0x000e680000002500 */
[-C--:B------:R-:W-:Y:S01]  /*01d0*/  IABS R7, R0.reuse ;  /* 0x0000000000077213 */ /* 0x080fe20000000000 */
[----:B------:R2:W-:Y:S01]  /*01e0*/  STL [R1+0x14], RZ ;  /* 0x000014ff01007387 */ /* 0x0005e20000100800 */
[----:B------:R-:W-:-:S02]  /*01f0*/  IABS R10, R0 ;  /* 0x00000000000a7213 */ /* 0x000fc40000000000 */
[----:B------:R-:W3:Y:S01]  /*0200*/  I2F.RP R2, R7 ;  /* 0x0000000700027306 */ /* 0x000ee20000209400 */
[----:B------:R2:W-:Y:S04]  /*0210*/  STL [R1+0x18], RZ ;  /* 0x000018ff01007387 */ /* 0x0005e80000100800 */
[----:B------:R2:W-:Y:S04]  /*0220*/  STL [R1+0x1c], RZ ;  /* 0x00001cff01007387 */ /* 0x0005e80000100800 */
[----:B------:R2:W-:Y:S04]  /*0230*/  STL [R1+0xe0], RZ ;  /* 0x0000e0ff01007387 */ /* 0x0005e80000100800 */
[----:B------:R2:W-:Y:S01]  /*0240*/  STL [R1+0xe4], RZ ;  /* 0x0000e4ff01007387 */ /* 0x0005e20000100800 */
[----:B---3--:R-:W3:Y:S03]  /*0250*/  MUFU.RCP R2, R2 ;  /* 0x0000000200027308 */ /* 0x008ee60000001000 */
[----:B------:R2:W-:Y:S04]  /*0260*/  STL [R1+0xe8], RZ ;  /* 0x0000e8ff01007387 */ /* 0x0005e80000100800 */
[----:B------:R2:W-:Y:S01]  /*0270*/  STL [R1+0xec], RZ ;  /* 0x0000ecff01007387 */ /* 0x0005e20000100800 */
[----:B-1----:R-:W-:-:S03]  /*0280*/  IABS R8, R3 ;  /* 0x0000000300087213 */ /* 0x002fc60000000000 */
[----:B------:R2:W-:Y:S04]  /*0290*/  STL [R1+0xd0], RZ ;  /* 0x0000d0ff01007387 */ /* 0x0005e80000100800 */
[----:B------:R2:W-:Y:S01]  /*02a0*/  STL [R1+0xd4], RZ ;  /* 0x0000d4ff01007387 */ /* 0x0005e20000100800 */
[----:B---3--:R-:W-:-:S03]  /*02b0*/  VIADD R4, R2, 0xffffffe ;  /* 0x0ffffffe02047836 */ /* 0x008fc60000000000 */
[----:B------:R2:W-:Y:S01]  /*02c0*/  STL [R1+0xd8], RZ ;  /* 0x0000d8ff01007387 */ /* 0x0005e20000100800 */
[----:B------:R-:W-:Y:S01]  /*02d0*/  IMAD.MOV R2, RZ, RZ, -R10 ;  /* 0x000000ffff027224 */ /* 0x000fe200078e0a0a */
[----:B------:R1:W3:Y:S02]  /*02e0*/  F2I.FTZ.U32.TRUNC.NTZ R5, R4 ;  /* 0x0000000400057305 */ /* 0x0002e4000021f000 */
[----:B------:R2:W-:Y:S04]  /*02f0*/  STL [R1+0xdc], RZ ;  /* 0x0000dcff01007387 */ /* 0x0005e80000100800 */
[----:B------:R2:W-:Y:S01]  /*0300*/  STL [R1+0xc0], RZ ;  /* 0x0000c0ff01007387 */ /* 0x0005e20000100800 */
[----:B-1----:R-:W-:-:S03]  /*0310*/  IMAD.MOV.U32 R4, RZ, RZ, RZ ;  /* 0x000000ffff047224 */ /* 0x002fc600078e00ff */
[----:B------:R2:W-:Y:S04]  /*0320*/  STL [R1+0xc4], RZ ;  /* 0x0000c4ff01007387 */ /* 0x0005e80000100800 */
[----:B------:R2:W-:Y:S01]  /*0330*/  STL [R1+0xc8], RZ ;  /* 0x0000c8ff01007387 */ /* 0x0005e20000100800 */
[----:B---3--:R-:W-:-:S03]  /*0340*/  IMAD.MOV R6, RZ, RZ, -R5 ;  /* 0x000000ffff067224 */ /* 0x008fc600078e0a05 */
[----:B------:R2:W-:Y:S01]  /*0350*/  STL [R1+0xcc], RZ ;  /* 0x0000ccff01007387 */ /* 0x0005e20000100800 */
[----:B------:R-:W-:Y:S02]  /*0360*/  IMAD R9, R6, R7, RZ ;  /* 0x0000000706097224 */ /* 0x000fe400078e02ff */
[----:B------:R-:W-:Y:S01]  /*0370*/  IMAD.MOV.U32 R6, RZ, RZ, R8 ;  /* 0x000000ffff067224 */ /* 0x000fe200078e0008 */
[----:B------:R2:W-:Y:S01]  /*0380*/  STL [R1+0xb0], RZ ;  /* 0x0000b0ff01007387 */ /* 0x0005e20000100800 */
[----:B------:R-:W-:-:S03]  /*0390*/  IMAD.HI.U32 R5, R5, R9, R4 ;  /* 0x0000000905057227 */ /* 0x000fc600078e0004 */
[----:B------:R2:W-:Y:S03]  /*03a0*/  STL [R1+0xb4], RZ ;  /* 0x0000b4ff01007387 */ /* 0x0005e60000100800 */
[----:B------:R-:W-:Y:S01]  /*03b0*/  IMAD.HI.U32 R5, R5, R6, RZ ;  /* 0x0000000605057227 */ /* 0x000fe200078e00ff */
[----:B------:R2:W-:Y:S03]  /*03c0*/  STL [R1+0xb8], RZ ;  /* 0x0000b8ff01007387 */ /* 0x0005e60000100800 */
[----:B------:R-:W-:Y:S01]  /*03d0*/  IMAD R2, R5, R2, R6 ;  /* 0x0000000205027224 */ /* 0x000fe200078e0206 */
[----:B------:R2:W-:Y:S04]  /*03e0*/  STL [R1+0xbc], RZ ;  /* 0x0000bcff01007387 */ /* 0x0005e80000100800 */
[----:B------:R-:W-:Y:S01]  /*03f0*/  ISETP.GT.U32.AND P1, PT, R7, R2, PT ;  /* 0x000000020700720c */ /* 0x000fe20003f24070 */
[----:B------:R2:W-:Y:S04]  /*0400*/  STL [R1+0xa0], RZ ;  /* 0x0000a0ff01007387 */ /* 0x0005e80000100800 */
[----:B------:R2:W-:Y:S04]  /*0410*/  STL [R1+0xa4], RZ ;  /* 0x0000a4ff01007387 */ /* 0x0005e80000100800 */
[----:B------:R2:W-:Y:S04]  /*0420*/  STL [R1+0xa8], RZ ;  /* 0x0000a8ff01007387 */ /* 0x0005e80000100800 */
[----:B------:R-:W-:Y:S01]  /*0430*/  @!P1 IMAD.IADD R2, R2, 0x1, -R7 ;  /* 0x0000000102029824 */ /* 0x000fe200078e0a07 */
[----:B------:R2:W-:Y:S01]  /*0440*/  STL [R1+0xac], RZ ;  /* 0x0000acff01007387 */ /* 0x0005e20000100800 */
[----:B------:R-:W-:Y:S01]  /*0450*/  @!P1 VIADD R5, R5, 0x1 ;  /* 0x0000000105059836 */ /* 0x000fe20000000000 */
[----:B------:R-:W-:-:S02]  /*0460*/  ISETP.NE.AND P1, PT, R0, RZ, PT ;  /* 0x000000ff0000720c */ /* 0x000fc40003f25270 */
[----:B------:R2:W-:Y:S01]  /*0470*/  STL [R1+0x90], RZ ;  /* 0x000090ff01007387 */ /* 0x0005e20000100800 */
[----:B------:R-:W-:Y:S02]  /*0480*/  ISETP.GE.U32.AND P0, PT, R2, R7, PT ;  /* 0x000000070200720c */ /* 0x000fe40003f06070 */
[----:B------:R-:W-:Y:S01]  /*0490*/  LOP3.LUT R2, R3, R0, RZ, 0x3c, !PT ;  /* 0x0000000003027212 */ /* 0x000fe200078e3cff */
[----:B------:R2:W-:Y:S03]  /*04a0*/  STL [R1+0x94], RZ ;  /* 0x000094ff01007387 */ /* 0x0005e60000100800 */
[----:B------:R-:W-:Y:S01]  /*04b0*/  ISETP.GE.AND P2, PT, R2, RZ, PT ;  /* 0x000000ff0200720c */ /* 0x000fe20003f46270 */
[----:B------:R2:W-:Y:S01]  /*04c0*/  STL [R1+0x98], RZ ;  /* 0x000098ff01007387 */ /* 0x0005e20000100800 */
[----:B------:R-:W-:-:S03]  /*04d0*/  VIADD R2, R24, 0x3f ;  /* 0x0000003f18027836 */ /* 0x000fc60000000000 */
[----:B------:R2:W-:Y:S02]  /*04e0*/  STL [R1+0x9c], RZ ;  /* 0x00009cff01007387 */ /* 0x0005e40000100800 */
[----:B------:R-:W-:Y:S02]  /*04f0*/  @P0 VIADD R5, R5, 0x1 ;  /* 0x0000000105050836 */ /* 0x000fe40000000000 */
[----:B------:R2:W-:Y:S02]  /*0500*/  STL [R1+0x80], RZ ;  /* 0x000080ff01007387 */ /* 0x0005e40000100800 */
[----:B------:R-:W-:Y:S01]  /*0510*/  IMAD.MOV.U32 R6, RZ, RZ, R5 ;  /* 0x000000ffff067224 */ /* 0x000fe200078e0005 */
[----:B------:R-:W-:Y:S01]  /*0520*/  SHF.R.S32.HI R5, RZ, 0x1f, R2 ;  /* 0x0000001fff057819 */ /* 0x000fe20000011402 */
[----:B------:R2:W-:Y:S02]  /*0530*/  STL [R1+0x84], RZ ;  /* 0x000084ff01007387 */ /* 0x0005e40000100800 */
[----:B------:R-:W-:Y:S01]  /*0540*/  @!P2 IMAD.MOV R6, RZ, RZ, -R6 ;  /* 0x000000ffff06a224 */ /* 0x000fe200078e0a06 */
[----:B------:R-:W-:Y:S01]  /*0550*/  @!P1 LOP3.LUT R6, RZ, R0, RZ, 0x33, !PT ;  /* 0x00000000ff069212 */ /* 0x000fe200078e33ff */
[----:B------:R2:W-:Y:S01]  /*0560*/  STL [R1+0x88], RZ ;  /* 0x000088ff01007387 */ /* 0x0005e20000100800 */
[----:B------:R-:W-:-:S03]  /*0570*/  LEA.HI R5, R5, R2, RZ, 0x6 ;  /* 0x0000000205057211 */ /* 0x000fc600078f30ff */
[----:B------:R2:W-:Y:S01]  /*0580*/  STL [R1+0x8c], RZ ;  /* 0x00008cff01007387 */ /* 0x0005e20000100800 */
[----:B------:R-:W-:Y:S02]  /*0590*/  IMAD.SHL.U32 R4, R6, 0x8, RZ ;  /* 0x0000000806047824 */ /* 0x000fe400078e00ff */
[----:B------:R-:W-:Y:S01]  /*05a0*/  IMAD.MOV R6, RZ, RZ, -R6 ;  /* 0x000000ffff067224 */ /* 0x000fe200078e0a06 */
[----:B------:R2:W-:Y:S02]  /*05b0*/  STL [R1+0x70], RZ ;  /* 0x000070ff01007387 */ /* 0x0005e40000100800 */
[----:B------:R-:W-:Y:S01]  /*05c0*/  LEA.HI.SX32 R5, R5, -R4, 0x1a ;  /* 0x8000000405057211 */ /* 0x000fe200078fd2ff */
[----:B------:R-:W-:Y:S01]  /*05d0*/  IMAD R8, R0, R6, R3 ;  /* 0x0000000600087224 */ /* 0x000fe200078e0203 */
[----:B------:R2:W-:Y:S01]  /*05e0*/  STL [R1+0x74], RZ ;  /* 0x000074ff01007387 */ /* 0x0005e20000100800 */
[----:B------:R-:W-:Y:S01]  /*05f0*/  IMAD.MOV.U32 R6, RZ, RZ, RZ ;  /* 0x000000ffff067224 */ /* 0x000fe200078e00ff */
[----:B------:R-:W-:-:S02]  /*0600*/  VIMNMX R5, R5, 0x8, PT ;  /* 0x0000000805057848 */ /* 0x000fc40003fe0100 */
[----:B------:R2:W-:Y:S01]  /*0610*/  STL [R1+0x78], RZ ;  /* 0x000078ff01007387 */ /* 0x0005e20000100800 */
[----:B------:R-:W-:Y:S02]  /*0620*/  IABS R11, R8 ;  /* 0x00000008000b7213 */ /* 0x000fe40000000000 */
[----:B------:R-:W-:Y:S01]  /*0630*/  IABS R9, R5 ;  /* 0x0000000500097213 */ /* 0x000fe20000000000 */
[----:B------:R2:W-:Y:S03]  /*0640*/  STL [R1+0x7c], RZ ;  /* 0x00007cff01007387 */ /* 0x0005e60000100800 */
[----:B------:R-:W1:Y:S01]  /*0650*/  I2F.RP R2, R9 ;  /* 0x0000000900027306 */ /* 0x000e620000209400 */
[----:B------:R2:W-:Y:S04]  /*0660*/  STL [R1+0x60], RZ ;  /* 0x000060ff01007387 */ /* 0x0005e80000100800 */
[----:B------:R2:W-:Y:S04]  /*0670*/  STL [R1+0x64], RZ ;  /* 0x000064ff01007387 */ /* 0x0005e80000100800 */
[----:B------:R2:W-:Y:S04]  /*0680*/  STL [R1+0x68], RZ ;  /* 0x000068ff01007387 */ /* 0x0005e80000100800 */
[----:B------:R2:W-:Y:S01]  /*0690*/  STL [R1+0x6c], RZ ;  /* 0x00006cff01007387 */ /* 0x0005e20000100800 */
[----:B-1----:R-:W1:Y:S03]  /*06a0*/  MUFU.RCP R2, R2 ;  /* 0x0000000200027308 */ /* 0x002e660000001000 */
[----:B------:R2:W-:Y:S04]  /*06b0*/  STL [R1+0x50], RZ ;  /* 0x000050ff01007387 */ /* 0x0005e80000100800 */
[----:B------:R2:W-:Y:S04]  /*06c0*/  STL [R1+0x54], RZ ;  /* 0x000054ff01007387 */ /* 0x0005e80000100800 */
[----:B------:R2:W-:Y:S04]  /*06d0*/  STL [R1+0x58], RZ ;  /* 0x000058ff01007387 */ /* 0x0005e80000100800 */
[----:B------:R2:W-:Y:S01]  /*06e0*/  STL [R1+0x5c], RZ ;  /* 0x00005cff01007387 */ /* 0x0005e20000100800 */
[----:B-1----:R-:W-:-:S03]  /*06f0*/  VIADD R7, R2, 0xffffffe ;  /* 0x0ffffffe02077836 */ /* 0x002fc60000000000 */
[----:B------:R2:W-:Y:S04]  /*0700*/  STL [R1+0x40], RZ ;  /* 0x000040ff01007387 */ /* 0x0005e80000100800 */
[----:B------:R2:W-:Y:S01]  /*0710*/  STL [R1+0x44], RZ ;  /* 0x000044ff01007387 */ /* 0x0005e20000100800 */
[----:B------:R-:W1:Y:S03]  /*0720*/  F2I.FTZ.U32.TRUNC.NTZ R7, R7 ;  /* 0x0000000700077305 */ /* 0x000e66000021f000 */
[----:B------:R2:W-:Y:S04]  /*0730*/  STL [R1+0x48], RZ ;  /* 0x000048ff01007387 */ /* 0x0005e80000100800 */
[----:B------:R2:W-:Y:S04]  /*0740*/  STL [R1+0x4c], RZ ;  /* 0x00004cff01007387 */ /* 0x0005e80000100800 */
[----:B------:R2:W-:Y:S04]  /*0750*/  STL [R1+0x30], RZ ;  /* 0x000030ff01007387 */ /* 0x0005e80000100800 */
[----:B------:R2:W-:Y:S01]  /*0760*/  STL [R1+0x34], RZ ;  /* 0x000034ff01007387 */ /* 0x0005e20000100800 */
[----:B-1----:R-:W-:-:S03]  /*0770*/  IMAD.MOV R10, RZ, RZ, -R7 ;  /* 0x000000ffff0a7224 */ /* 0x002fc600078e0a07 */
[----:B------:R2:W-:Y:S01]  /*0780*/  STL [R1+0x38], RZ ;  /* 0x000038ff01007387 */ /* 0x0005e20000100800 */
[----:B------:R-:W-:-:S03]  /*0790*/  IMAD.MOV.U32 R0, RZ, RZ, R10 ;  /* 0x000000ffff007224 */ /* 0x000fc600078e000a */
[----:B------:R2:W-:Y:S01]  /*07a0*/  STL [R1+0x3c], RZ ;  /* 0x00003cff01007387 */ /* 0x0005e20000100800 */
[----:B------:R-:W-:Y:S01]  /*07b0*/  IMAD R3, R0, R9, RZ ;  /* 0x0000000900037224 */ /* 0x000fe200078e02ff */
[----:B------:R-:W-:Y:S02]  /*07c0*/  IABS R0, R5 ;  /* 0x0000000500007213 */ /* 0x000fe40000000000 */
[----:B------:R2:W-:Y:S01]  /*07d0*/  STL [R1+0x100], RZ ;  /* 0x000100ff01007387 */ /* 0x0005e20000100800 */
[----:B------:R-:W-:Y:S01]  /*07e0*/  IMAD.HI.U32 R6, R7, R3, R6 ;  /* 0x0000000307067227 */ /* 0x000fe200078e0006 */
[C---:B0-----:R-:W-:Y:S02]  /*07f0*/  LOP3.LUT R3, R26.reuse, 0x20, RZ, 0xc0, !PT ;  /* 0x000000201a037812 */ /* 0x041fe400078ec0ff */
[----:B------:R2:W-:Y:S01]  /*0800*/  STL [R1+0x104], RZ ;  /* 0x000104ff01007387 */ /* 0x0005e20000100800 */
[----:B------:R-:W-:Y:S01]  /*0810*/  IMAD.MOV R0, RZ, RZ, -R0 ;  /* 0x000000ffff007224 */ /* 0x000fe200078e0a00 */
[----:B------:R-:W-:Y:S01]  /*0820*/  LOP3.LUT R26, R26, 0x3f, RZ, 0xc0, !PT ;  /* 0x0000003f1a1a7812 */ /* 0x000fe200078ec0ff */
[----:B------:R-:W-:Y:S01]  /*0830*/  IMAD.HI.U32 R2, R6, R11, RZ ;  /* 0x0000000b06027227 */ /* 0x000fe200078e00ff */
[----:B------:R2:W-:Y:S01]  /*0840*/  STL [R1+0x108], RZ ;  /* 0x000108ff01007387 */ /* 0x0005e20000100800 */
[----:B------:R-:W-:-:S02]  /*0850*/  R2UR UR4, R3 ;  /* 0x00000000030472ca */ /* 0x000fc400000e0000 */
[----:B------:R-:W-:Y:S01]  /*0860*/  CS2R R6, SRZ ;  /* 0x0000000000067805 */ /* 0x000fe2000001ff00 */
[----:B------:R-:W-:Y:S01]  /*0870*/  IMAD R0, R2, R0, R11 ;  /* 0x0000000002007224 */ /* 0x000fe200078e020b */
[----:B------:R2:W-:Y:S01]  /*0880*/  STL [R1+0x10c], RZ ;  /* 0x00010cff01007387 */ /* 0x0005e20000100800 */
[----:B------:R-:W0:Y:S01]  /*0890*/  LDC R3, c[0x0][0x230] ;  /* 0x00008c00ff037b82 */ /* 0x000e220000000800 */
[----:B------:R-:W-:Y:S02]  /*08a0*/  CS2R R10, SRZ ;  /* 0x00000000000a7805 */ /* 0x000fe4000001ff00 */
[----:B------:R2:W-:Y:S01]  /*08b0*/  STL [R1+0x110], RZ ;  /* 0x000110ff01007387 */ /* 0x0005e20000100800 */
[----:B------:R-:W-:-:S03]  /*08c0*/  ISETP.GT.U32.AND P1, PT, R9, R0, PT ;  /* 0x000000000900720c */ /* 0x000fc60003f24070 */
[----:B------:R2:W-:Y:S04]  /*08d0*/  STL [R1+0x114], RZ ;  /* 0x000114ff01007387 */ /* 0x0005e80000100800 */
[----:B------:R2:W-:Y:S04]  /*08e0*/  STL [R1+0x118], RZ ;  /* 0x000118ff01007387 */ /* 0x0005e80000100800 */
[----:B------:R2:W-:Y:S02]  /*08f0*/  STL [R1+0x11c], RZ ;  /* 0x00011cff01007387 */ /* 0x0005e40000100800 */
[----:B------:R-:W-:-:S02]  /*0900*/  @!P1 IMAD.IADD R0, R0, 0x1, -R9 ;  /* 0x0000000100009824 */ /* 0x000fc400078e0a09 */
[----:B------:R2:W-:Y:S01]  /*0910*/  STL [R1+0x120], RZ ;  /* 0x000120ff01007387 */ /* 0x0005e20000100800 */
[----:B------:R-:W-:Y:S01]  /*0920*/  @!P1 VIADD R2, R2, 0x1 ;  /* 0x0000000102029836 */ /* 0x000fe20000000000 */
[----:B------:R-:W-:Y:S02]  /*0930*/  ISETP.NE.AND P1, PT, R5, RZ, PT ;  /* 0x000000ff0500720c */ /* 0x000fe40003f25270 */
[----:B------:R2:W-:Y:S01]  /*0940*/  STL [R1+0x124], RZ ;  /* 0x000124ff01007387 */ /* 0x0005e20000100800 */
[----:B------:R-:W-:Y:S01]  /*0950*/  ISETP.GE.U32.AND P0, PT, R0, R9, PT ;  /* 0x000000090000720c */ /* 0x000fe20003f06070 */
[----:B0-----:R-:W-:Y:S01]  /*0960*/  VIADD R3, R3, 0x1f ;  /* 0x0000001f03037836 */ /* 0x001fe20000000000 */
[-C--:B------:R-:W-:Y:S01]  /*0970*/  LOP3.LUT R0, R8, R5.reuse, RZ, 0x3c, !PT ;  /* 0x0000000508007212 */ /* 0x080fe200078e3cff */
[----:B------:R2:W-:Y:S03]  /*0980*/  STL [R1+0x128], RZ ;  /* 0x000128ff01007387 */ /* 0x0005e60000100800 */
[----:B------:R-:W-:Y:S01]  /*0990*/  ISETP.GE.AND P2, PT, R0, RZ, PT ;  /* 0x000000ff0000720c */ /* 0x000fe20003f46270 */
[----:B------:R2:W-:Y:S04]  /*09a0*/  STL [R1+0x12c], RZ ;  /* 0x00012cff01007387 */ /* 0x0005e80000100800 */
[----:B------:R2:W-:Y:S02]  /*09b0*/  STL [R1+0x130], RZ ;  /* 0x000130ff01007387 */ /* 0x0005e40000100800 */
[----:B------:R-:W-:Y:S01]  /*09c0*/  @P0 VIADD R2, R2, 0x1 ;  /* 0x0000000102020836 */ /* 0x000fe20000000000 */
[----:B------:R-:W-:Y:S01]  /*09d0*/  ISETP.GE.AND P0, PT, R3, 0x20, PT ;  /* 0x000000200300780c */ /* 0x000fe20003f06270 */
[----:B------:R2:W-:Y:S04]  /*09e0*/  STL [R1+0x134], RZ ;  /* 0x000134ff01007387 */ /* 0x0005e80000100800 */
[----:B------:R2:W-:Y:S01]  /*09f0*/  STL [R1+0x138], RZ ;  /* 0x000138ff01007387 */ /* 0x0005e20000100800 */
[----:B------:R-:W-:Y:S01]  /*0a00*/  @!P2 IMAD.MOV R2, RZ, RZ, -R2 ;  /* 0x000000ffff02a224 */ /* 0x000fe200078e0a02 */
[----:B------:R-:W-:-:S02]  /*0a10*/  @!P1 LOP3.LUT R2, RZ, R5, RZ, 0x33, !PT ;  /* 0x00000005ff029212 */ /* 0x000fc400078e33ff */
[----:B------:R2:W-:Y:S03]  /*0a20*/  STL [R1+0x13c], RZ ;  /* 0x00013cff01007387 */ /* 0x0005e60000100800 */
[----:B------:R-:W-:Y:S01]  /*0a30*/  IMAD.MOV R0, RZ, RZ, -R2 ;  /* 0x000000ffff007224 */ /* 0x000fe200078e0a02 */
[----:B------:R2:W-:Y:S01]  /*0a40*/  STL [R1+0x140], RZ ;  /* 0x000140ff01007387 */ /* 0x0005e20000100800 */
[----:B------:R-:W-:Y:S02]  /*0a50*/  IMAD.SHL.U32 R2, R2, 0x200, RZ ;  /* 0x0000020002027824 */ /* 0x000fe400078e00ff */
[----:B------:R-:W-:Y:S01]  /*0a60*/  IMAD R5, R5, R0, R8 ;  /* 0x0000000005057224 */ /* 0x000fe200078e0208 */
[----:B------:R2:W-:Y:S01]  /*0a70*/  STL [R1+0x144], RZ ;  /* 0x000144ff01007387 */ /* 0x0005e20000100800 */
[----:B------:R-:W-:Y:S02]  /*0a80*/  CS2R R8, SRZ ;  /* 0x0000000000087805 */ /* 0x000fe4000001ff00 */
[----:B------:R-:W-:Y:S01]  /*0a90*/  IMAD.IADD R0, R4, 0x1, R5 ;  /* 0x0000000104007824 */ /* 0x000fe200078e0205 */
[----:B------:R2:W-:Y:S01]  /*0aa0*/  STL [R1+0x148], RZ ;  /* 0x000148ff01007387 */ /* 0x0005e20000100800 */
[----:B------:R-:W-:-:S02]  /*0ab0*/  CS2R R4, SRZ ;  /* 0x0000000000047805 */ /* 0x000fc4000001ff00 */
[----:B------:R-:W-:Y:S01]  /*0ac0*/  IMAD R0, R0, 0x40, R26 ;  /* 0x0000004000007824 */ /* 0x000fe200078e021a */
[----:B------:R2:W-:Y:S04]  /*0ad0*/  STL [R1+0x14c], RZ ;  /* 0x00014cff01007387 */ /* 0x0005e80000100800 */
        /* <DEDUP_REMOVED lines=138> */
[----:B------:R2:W-:Y:S04]  /*1380*/  STL [R1+0x162c], R0 ;  /* 0x00162c0001007387 */ /* 0x0005e80000100800 */
        /* <DEDUP_REMOVED lines=17> */
[----:B------:R2:W-:Y:S01]  /*14a0*/  STL [R1+0x85c], RZ ;  /* 0x00085cff01007387 */ /* 0x0005e20000100800 */
[----:B------:R-:W-:Y:S05]  /*14b0*/  @!P0 BRA `(.L_x_0) ;  /* 0x0000042c00488947 */ /* 0x000fea0003800000 */
[----:B------:R-:W-:Y:S01]  /*14c0*/  IABS R12, R25 ;  /* 0x00000019000c7213 */ /* 0x000fe20000000000 */
[----:B------:R-:W-:Y:S01]  /*14d0*/  IMAD.U32 R13, RZ, RZ, UR4 ;  /* 0x00000004ff0d7e24 */ /* 0x000fe2000f8e00ff */
[----:B------:R-:W-:Y:S01]  /*14e0*/  STL [R1+0x1780], R25 ;  /* 0x0017801901007387 */ /* 0x000fe20000100800 */
[----:B------:R-:W-:Y:S01]  /*14f0*/  ULDC UR6, c[0x0][0x23c] ;  /* 0x00008f0000067ab9 */ /* 0x000fe20000000800 */
[----:B------:R-:W0:Y:S01]  /*1500*/  I2F.RP R7, R12 ;  /* 0x0000000c00077306 */ /* 0x000e220000209400 */
[----:B------:R-:W-:Y:S01]  /*1510*/  ULDC.64 UR10, c[0x0][0x218] ;  /* 0x00008600000a7ab9 */ /* 0x000fe20000000a00 */
[----:B------:R-:W-:Y:S01]  /*1520*/  LEA.HI R13, R13, R2, RZ, 0x1b ;  /* 0x000000020d0d7211 */ /* 0x000fe200078fd8ff */
[----:B------:R1:W-:Y:S01]  /*1530*/  STL [R1+0x163c], R2 ;  /* 0x00163c0201007387 */ /* 0x0003e20000100800 */
[----:B------:R-:W-:Y:S01]  /*1540*/  ULDC UR7, c[0x0][0x240] ;  /* 0x0000900000077ab9 */ /* 0x000fe20000000800 */
[----:B------:R-:W-:Y:S02]  /*1550*/  ULDC.64 UR12, c[0x0][0x210] ;  /* 0x00008400000c7ab9 */ /* 0x000fe40000000a00 */
[----:B--2---:R-:W-:-:S02]  /*1560*/  VIADD R0, R13, 0x1fe ;  /* 0x000001fe0d007836 */ /* 0x004fc40000000000 */
[C---:B------:R-:W-:Y:S02]  /*1570*/  VIADD R10, R13.reuse, 0x1fa ;  /* 0x000001fa0d0a7836 */ /* 0x040fe40000000000 */
[C---:B------:R-:W-:Y:S01]  /*1580*/  VIADD R6, R13.reuse, 0x1fc ;  /* 0x000001fc0d067836 */ /* 0x040fe20000000000 */
[----:B------:R-:W-:Y:S01]  /*1590*/  ISETP.GE.AND P1, PT, R0, RZ, PT ;  /* 0x000000ff0000720c */ /* 0x000fe20003f26270 */
[C---:B------:R-:W-:Y:S01]  /*15a0*/  VIADD R16, R13.reuse, 0x1e8 ;  /* 0x000001e80d107836 */ /* 0x040fe20000000000 */
[----:B------:R-:W-:Y:S01]  /*15b0*/  IABS R9, R10 ;  /* 0x0000000a00097213 */ /* 0x000fe20000000000 */
[----:B0-----:R-:W0:Y:S01]  /*15c0*/  MUFU.RCP R7, R7 ;  /* 0x0000000700077308 */ /* 0x001e220000001000 */
[----:B------:R-:W-:Y:S01]  /*15d0*/  IABS R8, R6 ;  /* 0x0000000600087213 */ /* 0x000fe20000000000 */
[C---:B------:R-:W-:Y:S01]  /*15e0*/  VIADD R17, R13.reuse, 0x1e6 ;  /* 0x000001e60d117836 */ /* 0x040fe20000000000 */
[----:B------:R-:W-:Y:S01]  /*15f0*/  ISETP.GE.AND P3, PT, R6, RZ, PT ;  /* 0x000000ff0600720c */ /* 0x000fe20003f66270 */
[C---:B------:R-:W-:Y:S01]  /*1600*/  VIADD R18, R13.reuse, 0x1e4 ;  /* 0x000001e40d127836 */ /* 0x040fe20000000000 */
[----:B------:R-:W-:Y:S01]  /*1610*/  ISETP.GE.AND P6, PT, R10, RZ, PT ;  /* 0x000000ff0a00720c */ /* 0x000fe20003fc6270 */
[----:B------:R-:W-:-:S05]  /*1620*/  VIADD R10, R13, 0x1f0 ;  /* 0x000001f00d0a7836 */ /* 0x000fca0000000000 */
[----:B------:R-:W-:Y:S01]  /*1630*/  IABS R19, R10 ;  /* 0x0000000a00137213 */ /* 0x000fe20000000000 */
[----:B0-----:R-:W-:Y:S01]  /*1640*/  VIADD R4, R7, 0xffffffe ;  /* 0x0ffffffe07047836 */ /* 0x001fe20000000000 */
[----:B------:R-:W-:-:S03]  /*1650*/  IABS R7, R0 ;  /* 0x0000000000077213 */ /* 0x000fc60000000000 */
[----:B------:R0:W2:Y:S02]  /*1660*/  F2I.FTZ.U32.TRUNC.NTZ R5, R4 ;  /* 0x0000000400057305 */ /* 0x0000a4000021f000 */
[----:B0-----:R-:W-:Y:S02]  /*1670*/  IMAD.MOV.U32 R4, RZ, RZ, RZ ;  /* 0x000000ffff047224 */ /* 0x001fe400078e00ff */
[----:B--2---:R-:W-:-:S04]  /*1680*/  IMAD.MOV R21, RZ, RZ, -R5 ;  /* 0x000000ffff157224 */ /* 0x004fc800078e0a05 */
[----:B------:R-:W-:-:S04]  /*1690*/  IMAD R21, R21, R12, RZ ;  /* 0x0000000c15157224 */ /* 0x000fc800078e02ff */
[----:B------:R-:W-:-:S06]  /*16a0*/  IMAD.HI.U32 R21, R5, R21, R4 ;  /* 0x0000001505157227 */ /* 0x000fcc00078e0004 */
[----:B------:R-:W-:-:S04]  /*16b0*/  IMAD.HI.U32 R4, R21, R7, RZ ;  /* 0x0000000715047227 */ /* 0x000fc800078e00ff */
[----:B------:R-:W-:Y:S02]  /*16c0*/  IMAD.MOV R4, RZ, RZ, -R4 ;  /* 0x000000ffff047224 */ /* 0x000fe400078e0a04 */
[----:B------:R-:W-:-:S04]  /*16d0*/  IMAD.HI.U32 R5, R21, R8, RZ ;  /* 0x0000000815057227 */ /* 0x000fc800078e00ff */
[----:B------:R-:W-:Y:S02]  /*16e0*/  IMAD R4, R12, R4, R7 ;  /* 0x000000040c047224 */ /* 0x000fe400078e0207 */
[----:B------:R-:W-:-:S03]  /*16f0*/  IMAD.HI.U32 R7, R21, R9, RZ ;  /* 0x0000000915077227 */ /* 0x000fc600078e00ff */
[C---:B------:R-:W-:Y:S01]  /*1700*/  ISETP.GT.U32.AND P0, PT, R12.reuse, R4, PT ;  /* 0x000000040c00720c */ /* 0x040fe20003f04070 */
[----:B------:R-:W-:Y:S02]  /*1710*/  IMAD.MOV R7, RZ, RZ, -R7 ;  /* 0x000000ffff077224 */ /* 0x000fe400078e0a07 */
[----:B------:R-:W-:Y:S02]  /*1720*/  IMAD.MOV R5, RZ, RZ, -R5 ;  /* 0x000000ffff057224 */ /* 0x000fe400078e0a05 */
[C---:B------:R-:W-:Y:S02]  /*1730*/  IMAD R0, R12.reuse, R7, R9 ;  /* 0x000000070c007224 */ /* 0x040fe400078e0209 */
[----:B------:R-:W-:Y:S02]  /*1740*/  VIADD R9, R13, 0x1f6 ;  /* 0x000001f60d097836 */ /* 0x000fe40000000000 */
[C---:B------:R-:W-:Y:S01]  /*1750*/  IMAD R5, R12.reuse, R5, R8 ;  /* 0x000000050c057224 */ /* 0x040fe200078e0208 */
[----:B------:R-:W-:-:S02]  /*1760*/  ISETP.GT.U32.AND P4, PT, R12, R0, PT ;  /* 0x000000000c00720c */ /* 0x000fc40003f84070 */
[----:B------:R-:W-:Y:S01]  /*1770*/  IABS R26, R9 ;  /* 0x00000009001a7213 */ /* 0x000fe20000000000 */
[--C-:B------:R-:W-:Y:S01]  /*1780*/  @!P0 IMAD.IADD R4, R4, 0x1, -R12.reuse ;  /* 0x0000000104048824 */ /* 0x100fe200078e0a0c */
[----:B------:R-:W-:Y:S02]  /*1790*/  SHF.R.S32.HI R8, RZ, 0x1f, R3 ;  /* 0x0000001fff087819 */ /* 0x000fe40000011403 */
[C---:B------:R-:W-:Y:S01]  /*17a0*/  ISETP.GT.U32.AND P2, PT, R12.reuse, R5, PT ;  /* 0x000000050c00720c */ /* 0x040fe20003f44070 */
[----:B------:R-:W-:Y:S01]  /*17b0*/  IMAD.HI.U32 R6, R21, R26, RZ ;  /* 0x0000001a15067227 */ /* 0x000fe200078e00ff */
[----:B------:R-:W-:Y:S02]  /*17c0*/  ISETP.GT.U32.AND P0, PT, R12, R4, PT ;  /* 0x000000040c00720c */ /* 0x000fe40003f04070 */
[----:B-1----:R-:W-:Y:S01]  /*17d0*/  LEA.HI R2, R8, R3, RZ, 0x5 ;  /* 0x0000000308027211 */ /* 0x002fe200078f28ff */
[----:B------:R-:W-:Y:S02]  /*17e0*/  VIADD R3, R13, 0x1f8 ;  /* 0x000001f80d037836 */ /* 0x000fe40000000000 */
[----:B------:R-:W-:-:S02]  /*17f0*/  @!P4 IMAD.IADD R0, R0, 0x1, -R12 ;  /* 0x000000010000c824 */ /* 0x000fc400078e0a0c */
[----:B------:R-:W-:Y:S01]  /*1800*/  VIADD R8, R13, 0x1f4 ;  /* 0x000001f40d087836 */ /* 0x000fe20000000000 */
[----:B------:R-:W-:Y:S01]  /*1810*/  IABS R23, R3 ;  /* 0x0000000300177213 */ /* 0x000fe20000000000 */
[----:B------:R0:W-:Y:S01]  /*1820*/  STL [R1+0x570], R2 ;  /* 0x0005700201007387 */ /* 0x0001e20000100800 */
[----:B------:R-:W-:Y:S01]  /*1830*/  ISETP.GT.U32.AND P4, PT, R12, R0, PT ;  /* 0x000000000c00720c */ /* 0x000fe20003f84070 */
[--C-:B------:R-:W-:Y:S01]  /*1840*/  @!P2 IMAD.IADD R5, R5, 0x1, -R12.reuse ;  /* 0x000000010505a824 */ /* 0x100fe200078e0a0c */
[----:B------:R-:W-:Y:S01]  /*1850*/  ISETP.GE.AND P2, PT, R3, RZ, PT ;  /* 0x000000ff0300720c */ /* 0x000fe20003f46270 */
[----:B------:R-:W-:Y:S01]  /*1860*/  @!P0 IMAD.IADD R4, R4, 0x1, -R12 ;  /* 0x0000000104048824 */ /* 0x000fe200078e0a0c */
[----:B------:R-:W-:Y:S01]  /*1870*/  ISETP.GE.AND P0, PT, R9, RZ, PT ;  /* 0x000000ff0900720c */ /* 0x000fe20003f06270 */
[----:B------:R-:W-:Y:S01]  /*1880*/  IMAD.MOV R9, RZ, RZ, -R6 ;  /* 0x000000ffff097224 */ /* 0x000fe200078e0a06 */
[----:B------:R-:W-:Y:S01]  /*1890*/  IABS R22, R8 ;  /* 0x0000000800167213 */ /* 0x000fe20000000000 */
[----:B------:R-:W-:Y:S01]  /*18a0*/  IMAD.HI.U32 R3, R21, R23, RZ ;  /* 0x0000001715037227 */ /* 0x000fe200078e00ff */
[----:B------:R-:W-:-:S03]  /*18b0*/  ISETP.GT.U32.AND P5, PT, R12, R5, PT ;  /* 0x000000050c00720c */ /* 0x000fc60003fa4070 */
[----:B------:R-:W-:Y:S02]  /*18c0*/  IMAD R26, R12, R9, R26 ;  /* 0x000000090c1a7224 */ /* 0x000fe400078e021a */
[----:B------:R-:W-:Y:S02]  /*18d0*/  @!P4 IMAD.IADD R0, R0, 0x1, -R12 ;  /* 0x000000010000c824 */ /* 0x000fe400078e0a0c */
[----:B------:R-:W-:Y:S01]  /*18e0*/  IMAD.MOV R3, RZ, RZ, -R3 ;  /* 0x000000ffff037224 */ /* 0x000fe200078e0a03 */
[----:B------:R-:W-:Y:S01]  /*18f0*/  ISETP.GT.U32.AND P4, PT, R12, R26, PT ;  /* 0x0000001a0c00720c */ /* 0x000fe20003f84070 */
[----:B------:R-:W-:-:S04]  /*1900*/  IMAD.HI.U32 R7, R21, R22, RZ ;  /* 0x0000001615077227 */ /* 0x000fc800078e00ff */
[C---:B------:R-:W-:Y:S02]  /*1910*/  IMAD R23, R12.reuse, R3, R23 ;  /* 0x000000030c177224 */ /* 0x040fe400078e0217 */
[----:B------:R-:W-:Y:S02]  /*1920*/  IMAD.MOV R7, RZ, RZ, -R7 ;  /* 0x000000ffff077224 */ /* 0x000fe400078e0a07 */
[----:B------:R-:W-:Y:S02]  /*1930*/  VIADD R3, R13, 0x1f2 ;  /* 0x000001f20d037836 */ /* 0x000fe40000000000 */
[----:B------:R-:W-:Y:S01]  /*1940*/  @!P1 IMAD.MOV R4, RZ, RZ, -R4 ;  /* 0x000000ffff049224 */ /* 0x000fe200078e0a04 */
[C---:B------:R-:W-:Y:S01]  /*1950*/  ISETP.GT.U32.AND P1, PT, R12.reuse, R23, PT ;  /* 0x000000170c00720c */ /* 0x040fe20003f24070 */
[----:B------:R-:W-:Y:S01]  /*1960*/  IMAD R22, R12, R7, R22 ;  /* 0x000000070c167224 */ /* 0x000fe200078e0216 */
[----:B------:R-:W-:Y:S01]  /*1970*/  IABS R20, R3 ;  /* 0x0000000300147213 */ /* 0x000fe20000000000 */
[----:B------:R-:W-:Y:S01]  /*1980*/  @!P4 IMAD.IADD R26, R26, 0x1, -R12 ;  /* 0x000000011a1ac824 */ /* 0x000fe200078e0a0c */
[----:B------:R-:W-:Y:S01]  /*1990*/  STL [R1+0x1784], R4 ;  /* 0x0017840401007387 */ /* 0x000fe20000100800 */
[----:B------:R-:W-:Y:S01]  /*19a0*/  @!P6 IMAD.MOV R0, RZ, RZ, -R0 ;  /* 0x000000ffff00e224 */ /* 0x000fe200078e0a00 */
[C---:B------:R-:W-:Y:S01]  /*19b0*/  ISETP.GT.U32.AND P6, PT, R12.reuse, R22, PT ;  /* 0x000000160c00720c */ /* 0x040fe20003fc4070 */
[----:B------:R-:W-:Y:S01]  /*19c0*/  IMAD.HI.U32 R11, R21, R20, RZ ;  /* 0x00000014150b7227 */ /* 0x000fe200078e00ff */
[----:B------:R-:W-:-:S03]  /*19d0*/  ISETP.GT.U32.AND P4, PT, R12, R26, PT ;  /* 0x0000001a0c00720c */ /* 0x000fc60003f84070 */
[----:B------:R-:W-:-:S04]  /*19e0*/  IMAD.HI.U32 R9, R21, R19, RZ ;  /* 0x0000001315097227 */ /* 0x000fc800078e00ff */
[--C-:B------:R-:W-:Y:S01]  /*19f0*/  @!P5 IMAD.IADD R5, R5, 0x1, -R12.reuse ;  /* 0x000000010505d824 */ /* 0x100fe200078e0a0c */
[----:B------:R-:W-:Y:S01]  /*1a00*/  ISETP.GE.AND P5, PT, R8, RZ, PT ;  /* 0x000000ff0800720c */ /* 0x000fe20003fa6270 */
[----:B------:R-:W-:Y:S02]  /*1a10*/  IMAD.MOV R11, RZ, RZ, -R11 ;  /* 0x000000ffff0b7224 */ /* 0x000fe400078e0a0b */
[----:B------:R-:W-:Y:S02]  /*1a20*/  IMAD.MOV R9, RZ, RZ, -R9 ;  /* 0x000000ffff097224 */ /* 0x000fe400078e0a09 */
[----:B------:R-:W-:Y:S02]  /*1a30*/  VIADD R8, R13, 0x1ee ;  /* 0x000001ee0d087836 */ /* 0x000fe40000000000 */
[----:B------:R-:W-:Y:S02]  /*1a40*/  @!P1 IMAD.IADD R23, R23, 0x1, -R12 ;  /* 0x0000000117179824 */ /* 0x000fe400078e0a0c */
[C---:B------:R-:W-:Y:S01]  /*1a50*/  IMAD R20, R12.reuse, R11, R20 ;  /* 0x0000000b0c147224 */ /* 0x040fe200078e0214 */
[----:B------:R-:W-:Y:S01]  /*1a60*/  IABS R15, R8 ;  /* 0x00000008000f7213 */ /* 0x000fe20000000000 */
[C---:B------:R-:W-:Y:S01]  /*1a70*/  IMAD R19, R12.reuse, R9, R19 ;  /* 0x000000090c137224 */ /* 0x040fe200078e0213 */
[----:B------:R-:W-:Y:S01]  /*1a80*/  ISETP.GT.U32.AND P1, PT, R12, R23, PT ;  /* 0x000000170c00720c */ /* 0x000fe20003f24070 */
[--C-:B------:R-:W-:Y:S01]  /*1a90*/  @!P4 IMAD.IADD R26, R26, 0x1, -R12.reuse ;  /* 0x000000011a1ac824 */ /* 0x100fe200078e0a0c */
[----:B------:R-:W-:Y:S01]  /*1aa0*/  ISETP.GT.U32.AND P4, PT, R12, R20, PT ;  /* 0x000000140c00720c */ /* 0x000fe20003f84070 */
[----:B------:R-:W-:Y:S01]  /*1ab0*/  @!P6 IMAD.IADD R22, R22, 0x1, -R12 ;  /* 0x000000011616e824 */ /* 0x000fe200078e0a0c */
[----:B------:R-:W-:Y:S01]  /*1ac0*/  ISETP.GT.U32.AND P6, PT, R12, R19, PT ;  /* 0x000000130c00720c */ /* 0x000fe20003fc4070 */
[----:B------:R-:W-:Y:S01]  /*1ad0*/  IMAD.HI.U32 R6, R21, R15, RZ ;  /* 0x0000000f15067227 */ /* 0x000fe200078e00ff */
[----:B------:R-:W-:-:S02]  /*1ae0*/  IABS R9, R16 ;  /* 0x0000001000097213 */ /* 0x000fc40000000000 */
[----:B------:R-:W-:Y:S01]  /*1af0*/  IABS R11, R17 ;  /* 0x00000011000b7213 */ /* 0x000fe20000000000 */
[----:B------:R-:W-:Y:S02]  /*1b00*/  VIADD R7, R13, 0x1ec ;  /* 0x000001ec0d077836 */ /* 0x000fe40000000000 */
[----:B------:R-:W-:Y:S02]  /*1b10*/  IMAD.MOV R6, RZ, RZ, -R6 ;  /* 0x000000ffff067224 */ /* 0x000fe400078e0a06 */
[--C-:B------:R-:W-:Y:S01]  /*1b20*/  @!P1 IMAD.IADD R23, R23, 0x1, -R12.reuse ;  /* 0x0000000117179824 */ /* 0x100fe200078e0a0c */
[----:B------:R-:W-:Y:S01]  /*1b30*/  IABS R14, R7 ;  /* 0x00000007000e7213 */ /* 0x000fe20000000000 */
[----:B------:R-:W-:Y:S01]  /*1b40*/  IMAD R15, R12, R6, R15 ;  /* 0x000000060c0f7224 */ /* 0x000fe200078e020f */
[----:B------:R-:W-:Y:S01]  /*1b50*/  ISETP.GE.AND P1, PT, R10, RZ, PT ;  /* 0x000000ff0a00720c */ /* 0x000fe20003f26270 */
[----:B------:R-:W-:Y:S02]  /*1b60*/  VIADD R6, R13, 0x1ea ;  /* 0x000001ea0d067836 */ /* 0x000fe40000000000 */
[----:B------:R-:W-:Y:S01]  /*1b70*/  @!P3 IMAD.MOV R5, RZ, RZ, -R5 ;  /* 0x000000ffff05b224 */ /* 0x000fe200078e0a05 */
[----:B------:R-:W-:Y:S01]  /*1b80*/  ISETP.GE.AND P3, PT, R3, RZ, PT ;  /* 0x000000ff0300720c */ /* 0x000fe20003f66270 */
[--C-:B------:R-:W-:Y:S01]  /*1b90*/  @!P4 IMAD.IADD R20, R20, 0x1, -R12.reuse ;  /* 0x000000011414c824 */ /* 0x100fe200078e0a0c */
[----:B------:R-:W-:Y:S01]  /*1ba0*/  ISETP.GT.U32.AND P4, PT, R12, R22, PT ;  /* 0x000000160c00720c */ /* 0x000fe20003f84070 */
[----:B------:R-:W-:Y:S01]  /*1bb0*/  @!P6 IMAD.IADD R19, R19, 0x1, -R12 ;  /* 0x000000011313e824 */ /* 0x000fe200078e0a0c */
[----:B------:R-:W-:Y:S01]  /*1bc0*/  IABS R10, R6 ;  /* 0x00000006000a7213 */ /* 0x000fe20000000000 */
[----:B------:R-:W-:-:S03]  /*1bd0*/  IMAD.HI.U32 R3, R21, R14, RZ ;  /* 0x0000000e15037227 */ /* 0x000fc600078e00ff */
[----:B------:R-:W-:Y:S01]  /*1be0*/  ISETP.GT.U32.AND P6, PT, R12, R19, PT ;  /* 0x000000130c00720c */ /* 0x000fe20003fc4070 */
[----:B0-----:R-:W-:Y:S02]  /*1bf0*/  IMAD.MOV.U32 R2, RZ, RZ, R23 ;  /* 0x000000ffff027224 */ /* 0x001fe400078e0017 */
[----:B------:R-:W-:Y:S02]  /*1c00*/  IMAD.MOV R3, RZ, RZ, -R3 ;  /* 0x000000ffff037224 */ /* 0x000fe400078e0a03 */
[----:B------:R-:W-:-:S04]  /*1c10*/  IMAD.HI.U32 R27, R21, R9, RZ ;  /* 0x00000009151b7227 */ /* 0x000fc800078e00ff */
[----:B------:R-:W-:Y:S01]  /*1c20*/  @!P2 IMAD.MOV R2, RZ, RZ, -R2 ;  /* 0x000000ffff02a224 */ /* 0x000fe200078e0a02 */
[----:B------:R-:W-:Y:S01]  /*1c30*/  ISETP.GT.U32.AND P2, PT, R12, R20, PT ;  /* 0x000000140c00720c */ /* 0x000fe20003f44070 */
[----:B------:R-:W-:-:S03]  /*1c40*/  IMAD.HI.U32 R23, R21, R10, RZ ;  /* 0x0000000a15177227 */ /* 0x000fc600078e00ff */
[----:B------:R0:W-:Y:S01]  /*1c50*/  STL [R1+0x14], R2 ;  /* 0x0000140201007387 */ /* 0x0001e20000100800 */
[----:B------:R-:W-:Y:S01]  /*1c60*/  IMAD R14, R12, R3, R14 ;  /* 0x000000030c0e7224 */ /* 0x000fe200078e020e */
[----:B------:R-:W-:Y:S01]  /*1c70*/  IABS R3, R18 ;  /* 0x0000001200037213 */ /* 0x000fe20000000000 */
[----:B------:R-:W-:Y:S02]  /*1c80*/  IMAD.MOV R27, RZ, RZ, -R27 ;  /* 0x000000ffff1b7224 */ /* 0x000fe400078e0a1b */
[----:B------:R-:W-:Y:S02]  /*1c90*/  IMAD.MOV R23, RZ, RZ, -R23 ;  /* 0x000000ffff177224 */ /* 0x000fe400078e0a17 */
[----:B------:R-:W-:Y:S01]  /*1ca0*/  @!P4 IMAD.IADD R22, R22, 0x1, -R12 ;  /* 0x000000011616c824 */ /* 0x000fe200078e0a0c */
[C---:B------:R-:W-:Y:S01]  /*1cb0*/  ISETP.GT.U32.AND P4, PT, R12.reuse, R14, PT ;  /* 0x0000000e0c00720c */ /* 0x040fe20003f84070 */
[----:B------:R-:W-:Y:S02]  /*1cc0*/  IMAD R9, R12, R27, R9 ;  /* 0x0000001b0c097224 */ /* 0x000fe400078e0209 */
[----:B0-----:R-:W-:-:S02]  /*1cd0*/  IMAD.MOV.U32 R2, RZ, RZ, R26 ;  /* 0x000000ffff027224 */ /* 0x001fc400078e001a */
[C---:B------:R-:W-:Y:S02]  /*1ce0*/  IMAD R10, R12.reuse, R23, R10 ;  /* 0x000000170c0a7224 */ /* 0x040fe400078e020a */
[----:B------:R-:W-:Y:S01]  /*1cf0*/  @!P0 IMAD.MOV R2, RZ, RZ, -R2 ;  /* 0x000000ffff028224 */ /* 0x000fe200078e0a02 */
[C---:B------:R-:W-:Y:S01]  /*1d00*/  ISETP.GT.U32.AND P0, PT, R12.reuse, R15, PT ;  /* 0x0000000f0c00720c */ /* 0x040fe20003f04070 */
[--C-:B------:R-:W-:Y:S01]  /*1d10*/  @!P6 IMAD.IADD R19, R19, 0x1, -R12.reuse ;  /* 0x000000011313e824 */ /* 0x100fe200078e0a0c */
[----:B------:R-:W-:Y:S01]  /*1d20*/  ISETP.GT.U32.AND P6, PT, R12, R9, PT ;  /* 0x000000090c00720c */ /* 0x000fe20003fc4070 */
[--C-:B------:R-:W-:Y:S01]  /*1d30*/  @!P2 IMAD.IADD R20, R20, 0x1, -R12.reuse ;  /* 0x000000011414a824 */ /* 0x100fe200078e0a0c */
[----:B------:R-:W-:Y:S01]  /*1d40*/  ISETP.GT.U32.AND P2, PT, R12, R10, PT ;  /* 0x0000000a0c00720c */ /* 0x000fe20003f44070 */
[----:B------:R0:W-:Y:S01]  /*1d50*/  STL [R1+0x50], R2 ;  /* 0x0000500201007387 */ /* 0x0001e20000100800 */
[----:B------:R-:W-:Y:S01]  /*1d60*/  @!P4 IMAD.IADD R14, R14, 0x1, -R12 ;  /* 0x000000010e0ec824 */ /* 0x000fe200078e0a0c */
[----:B------:R-:W-:Y:S01]  /*1d70*/  ISETP.GE.AND P4, PT, R7, RZ, PT ;  /* 0x000000ff0700720c */ /* 0x000fe20003f86270 */
[----:B------:R-:W-:-:S02]  /*1d80*/  IMAD.MOV.U32 R4, RZ, RZ, R22 ;  /* 0x000000ffff047224 */ /* 0x000fc400078e0016 */
[----:B------:R-:W-:-:S04]  /*1d90*/  IMAD.HI.U32 R23, R21, R11, RZ ;  /* 0x0000000b15177227 */ /* 0x000fc800078e00ff */
[----:B------:R-:W-:Y:S01]  /*1da0*/  @!P0 IMAD.IADD R15, R15, 0x1, -R12 ;  /* 0x000000010f0f8824 */ /* 0x000fe200078e0a0c */
[----:B------:R-:W-:Y:S01]  /*1db0*/  ISETP.GE.AND P0, PT, R8, RZ, PT ;  /* 0x000000ff0800720c */ /* 0x000fe20003f06270 */
[----:B0-----:R-:W-:Y:S02]  /*1dc0*/  IMAD.MOV.U32 R2, RZ, RZ, R20 ;  /* 0x000000ffff027224 */ /* 0x001fe400078e0014 */
[----:B------:R-:W-:Y:S01]  /*1dd0*/  @!P6 IMAD.IADD R9, R9, 0x1, -R12 ;  /* 0x000000010909e824 */ /* 0x000fe200078e0a0c */
[C---:B------:R-:W-:Y:S01]  /*1de0*/  ISETP.GT.U32.AND P6, PT, R12.reuse, R14, PT ;  /* 0x0000000e0c00720c */ /* 0x040fe20003fc4070 */
[----:B------:R-:W-:Y:S02]  /*1df0*/  @!P5 IMAD.MOV R4, RZ, RZ, -R4 ;  /* 0x000000ffff04d224 */ /* 0x000fe400078e0a04 */
[----:B------:R-:W-:Y:S01]  /*1e00*/  @!P3 IMAD.MOV R2, RZ, RZ, -R2 ;  /* 0x000000ffff02b224 */ /* 0x000fe200078e0a02 */
[----:B------:R-:W-:Y:S01]  /*1e10*/  ISETP.GT.U32.AND P3, PT, R12, R9, PT ;  /* 0x000000090c00720c */ /* 0x000fe20003f64070 */
[----:B------:R-:W-:Y:S01]  /*1e20*/  IMAD.HI.U32 R26, R21, R3, RZ ;  /* 0x00000003151a7227 */ /* 0x000fe200078e00ff */
[----:B------:R-:W-:Y:S03]  /*1e30*/  STL [R1+0x58], R4 ;  /* 0x0000580401007387 */ /* 0x000fe60000100800 */
[----:B------:R-:W-:Y:S01]  /*1e40*/  @!P2 IMAD.IADD R10, R10, 0x1, -R12 ;  /* 0x000000010a0aa824 */ /* 0x000fe200078e0a0c */
[C---:B------:R-:W-:Y:S01]  /*1e50*/  ISETP.GT.U32.AND P2, PT, R12.reuse, R15, PT ;  /* 0x0000000f0c00720c */ /* 0x040fe20003f44070 */
[----:B------:R-:W-:Y:S01]  /*1e60*/  IMAD.MOV R23, RZ, RZ, -R23 ;  /* 0x000000ffff177224 */ /* 0x000fe200078e0a17 */
[----:B------:R0:W-:Y:S01]  /*1e70*/  STL [R1+0xa0], R2 ;  /* 0x0000a00201007387 */ /* 0x0001e20000100800 */
[----:B------:R-:W-:Y:S01]  /*1e80*/  IMAD.MOV R26, RZ, RZ, -R26 ;  /* 0x000000ffff1a7224 */ /* 0x000fe200078e0a1a */
[C---:B------:R-:W-:Y:S01]  /*1e90*/  ISETP.GT.U32.AND P5, PT, R12.reuse, R10, PT ;  /* 0x0000000a0c00720c */ /* 0x040fe20003fa4070 */
[----:B------:R-:W-:-:S02]  /*1ea0*/  IMAD R7, R12, R23, R11 ;  /* 0x000000170c077224 */ /* 0x000fc400078e020b */
[----:B------:R-:W-:Y:S02]  /*1eb0*/  IMAD R3, R12, R26, R3 ;  /* 0x0000001a0c037224 */ /* 0x000fe400078e0203 */
[C---:B------:R-:W-:Y:S02]  /*1ec0*/  VIADD R11, R13.reuse, 0x1e2 ;  /* 0x000001e20d0b7836 */ /* 0x040fe40000000000 */
[----:B------:R-:W-:Y:S02]  /*1ed0*/  VIADD R8, R13, 0x1e0 ;  /* 0x000001e00d087836 */ /* 0x000fe40000000000 */
[----:B0-----:R-:W-:Y:S01]  /*1ee0*/  IMAD.MOV.U32 R2, RZ, RZ, R19 ;  /* 0x000000ffff027224 */ /* 0x001fe200078e0013 */
[----:B------:R-:W-:Y:S01]  /*1ef0*/  IABS R19, R11 ;  /* 0x0000000b00137213 */ /* 0x000fe20000000000 */
[----:B------:R-:W-:Y:S01]  /*1f00*/  @!P6 IMAD.IADD R14, R14, 0x1, -R12 ;  /* 0x000000010e0ee824 */ /* 0x000fe200078e0a0c */
[C---:B------:R-:W-:Y:S01]  /*1f10*/  ISETP.GT.U32.AND P6, PT, R12.reuse, R3, PT ;  /* 0x000000030c00720c */ /* 0x040fe20003fc4070 */
[----:B------:R-:W-:Y:S01]  /*1f20*/  @!P1 IMAD.MOV R2, RZ, RZ, -R2 ;  /* 0x000000ffff029224 */ /* 0x000fe200078e0a02 */
[----:B------:R-:W-:Y:S01]  /*1f30*/  ISETP.GT.U32.AND P1, PT, R12, R7, PT ;  /* 0x000000070c00720c */ /* 0x000fe20003f24070 */
[--C-:B------:R-:W-:Y:S01]  /*1f40*/  @!P2 IMAD.IADD R15, R15, 0x1, -R12.reuse ;  /* 0x000000010f0fa824 */ /* 0x100fe200078e0a0c */
[----:B------:R-:W-:Y:S01]  /*1f50*/  IABS R20, R8 ;  /* 0x0000000800147213 */ /* 0x000fe20000000000 */
[----:B------:R-:W-:Y:S01]  /*1f60*/  @!P5 IMAD.IADD R10, R10, 0x1, -R12 ;  /* 0x000000010a0ad824 */ /* 0x000fe200078e0a0c */
[----:B------:R-:W-:Y:S01]  /*1f70*/  ISETP.GE.AND P2, PT, R6, RZ, PT ;  /* 0x000000ff0600720c */ /* 0x000fe20003f46270 */
[----:B------:R-:W-:Y:S01]  /*1f80*/  IMAD.MOV.U32 R4, RZ, RZ, R15 ;  /* 0x000000ffff047224 */ /* 0x000fe200078e000f */
[----:B------:R-:W-:Y:S01]  /*1f90*/  ISETP.GE.AND P5, PT, R16, RZ, PT ;  /* 0x000000ff1000720c */ /* 0x000fe20003fa6270 */
[----:B------:R-:W-:Y:S01]  /*1fa0*/  IMAD.MOV.U32 R6, RZ, RZ, R20 ;  /* 0x000000ffff067224 */ /* 0x000fe200078e0014 */
[----:B------:R0:W-:Y:S01]  /*1fb0*/  STL [R1+0xa8], R2 ;  /* 0x0000a80201007387 */ /* 0x0001e20000100800 */
[----:B------:R-:W-:-:S04]  /*1fc0*/  IMAD.HI.U32 R16, R21, R19, RZ ;  /* 0x0000001315107227 */ /* 0x000fc800078e00ff */
[----:B------:R-:W-:Y:S01]  /*1fd0*/  @!P3 IMAD.IADD R9, R9, 0x1, -R12 ;  /* 0x000000010909b824 */ /* 0x000fe200078e0a0c */
[----:B------:R-:W-:Y:S01]  /*1fe0*/  ISETP.GE.AND P3, PT, R17, RZ, PT ;  /* 0x000000ff1100720c */ /* 0x000fe20003f66270 */
[----:B------:R-:W-:Y:S02]  /*1ff0*/  @!P0 IMAD.MOV R4, RZ, RZ, -R4 ;  /* 0x000000ffff048224 */ /* 0x000fe400078e0a04 */
[----:B------:R-:W-:Y:S01]  /*2000*/  @!P1 IMAD.IADD R7, R7, 0x1, -R12 ;  /* 0x0000000107079824 */ /* 0x000fe200078e0a0c */
[----:B------:R-:W-:Y:S01]  /*2010*/  ISETP.GE.AND P1, PT, R18, RZ, PT ;  /* 0x000000ff1200720c */ /* 0x000fe20003f26270 */
[----:B0-----:R-:W-:Y:S01]  /*2020*/  IMAD.MOV.U32 R2, RZ, RZ, R14 ;  /* 0x000000ffff027224 */ /* 0x001fe200078e000e */
[----:B------:R0:W-:Y:S01]  /*2030*/  STL [R1+0xac], R4 ;  /* 0x0000ac0401007387 */ /* 0x0001e20000100800 */
[----:B------:R-:W-:Y:S01]  /*2040*/  IMAD.HI.U32 R17, R21, R6, RZ ;  /* 0x0000000615117227 */ /* 0x000fe200078e00ff */
[----:B------:R-:W-:-:S03]  /*2050*/  ISETP.GT.U32.AND P0, PT, R12, R7, PT ;  /* 0x000000070c00720c */ /* 0x000fc60003f04070 */
[----:B------:R-:W-:Y:S02]  /*2060*/  IMAD.MOV R16, RZ, RZ, -R16 ;  /* 0x000000ffff107224 */ /* 0x000fe400078e0a10 */
[----:B------:R-:W-:Y:S01]  /*2070*/  @!P6 IMAD.IADD R3, R3, 0x1, -R12 ;  /* 0x000000010303e824 */ /* 0x000fe200078e0a0c */
[----:B------:R-:W-:Y:S01]  /*2080*/  ISETP.GE.AND P6, PT, R11, RZ, PT ;  /* 0x000000ff0b00720c */ /* 0x000fe20003fc6270 */
[----:B------:R-:W-:Y:S02]  /*2090*/  @!P4 IMAD.MOV R2, RZ, RZ, -R2 ;  /* 0x000000ffff02c224 */ /* 0x000fe400078e0a02 */
[----:B------:R-:W-:Y:S01]  /*20a0*/  IMAD.MOV R15, RZ, RZ, -R17 ;  /* 0x000000ffff0f7224 */ /* 0x000fe200078e0a11 */
[C---:B------:R-:W-:Y:S01]  /*20b0*/  ISETP.GT.U32.AND P4, PT, R12.reuse, R3, PT ;  /* 0x000000030c00720c */ /* 0x040fe20003f84070 */
[----:B------:R-:W-:Y:S01]  /*20c0*/  IMAD R11, R12, R16, R19 ;  /* 0x000000100c0b7224 */ /* 0x000fe200078e0213 */
[----:B------:R1:W-:Y:S01]  /*20d0*/  STL [R1+0xb0], R2 ;  /* 0x0000b00201007387 */ /* 0x0003e20000100800 */
[----:B0-----:R-:W-:-:S02]  /*20e0*/  IMAD.MOV.U32 R4, RZ, RZ, R10 ;  /* 0x000000ffff047224 */ /* 0x001fc400078e000a */
[C---:B------:R-:W-:Y:S02]  /*20f0*/  IMAD R6, R12.reuse, R15, R6 ;  /* 0x0000000f0c067224 */ /* 0x040fe400078e0206 */
[----:B------:R-:W-:Y:S01]  /*2100*/  @!P2 IMAD.MOV R4, RZ, RZ, -R4 ;  /* 0x000000ffff04a224 */ /* 0x000fe200078e0a04 */
[----:B------:R-:W-:Y:S01]  /*2110*/  ISETP.GT.U32.AND P2, PT, R12, R11, PT ;  /* 0x0000000b0c00720c */ /* 0x000fe20003f44070 */
[----:B------:R-:W-:Y:S01]  /*2120*/  @!P0 IMAD.IADD R7, R7, 0x1, -R12 ;  /* 0x0000000107078824 */ /* 0x000fe200078e0a0c */
[----:B------:R-:W-:Y:S01]  /*2130*/  ISETP.GE.AND P0, PT, R8, RZ, PT ;  /* 0x000000ff0800720c */ /* 0x000fe20003f06270 */
[C---:B------:R-:W-:Y:S01]  /*2140*/  VIADD R10, R13.reuse, 0x1dc ;  /* 0x000001dc0d0a7836 */ /* 0x040fe20000000000 */
[----:B------:R-:W-:Y:S01]  /*2150*/  STL [R1+0xb4], R4 ;  /* 0x0000b40401007387 */ /* 0x000fe20000100800 */
[----:B-1----:R-:W-:Y:S02]  /*2160*/  IMAD.MOV.U32 R2, RZ, RZ, R9 ;  /* 0x000000ffff027224 */ /* 0x002fe400078e0009 */
[----:B------:R-:W-:Y:S01]  /*2170*/  VIADD R9, R13, 0x1de ;  /* 0x000001de0d097836 */ /* 0x000fe20000000000 */
[----:B------:R-:W-:Y:S01]  /*2180*/  IABS R14, R10 ;  /* 0x0000000a000e7213 */ /* 0x000fe20000000000 */
[----:B------:R-:W-:Y:S01]  /*2190*/  @!P5 IMAD.MOV R2, RZ, RZ, -R2 ;  /* 0x000000ffff02d224 */ /* 0x000fe200078e0a02 */
[----:B------:R-:W-:Y:S01]  /*21a0*/  ISETP.GT.U32.AND P5, PT, R12, R6, PT ;  /* 0x000000060c00720c */ /* 0x000fe20003fa4070 */
[--C-:B------:R-:W-:Y:S01]  /*21b0*/  @!P4 IMAD.IADD R3, R3, 0x1, -R12.reuse ;  /* 0x000000010303c824 */ /* 0x100fe200078e0a0c */
[----:B------:R-:W-:Y:S01]  /*21c0*/  IABS R8, R9 ;  /* 0x0000000900087213 */ /* 0x000fe20000000000 */
[----:B------:R-:W-:Y:S01]  /*21d0*/  @!P2 IMAD.IADD R11, R11, 0x1, -R12 ;  /* 0x000000010b0ba824 */ /* 0x000fe200078e0a0c */
[----:B------:R0:W-:Y:S01]  /*21e0*/  STL [R1+0x2e8], R2 ;  /* 0x0002e80201007387 */ /* 0x0001e20000100800 */
[----:B------:R-:W-:Y:S01]  /*21f0*/  ISETP.GE.AND P2, PT, R10, RZ, PT ;  /* 0x000000ff0a00720c */ /* 0x000fe20003f46270 */
[----:B------:R-:W-:Y:S01]  /*2200*/  VIADD R15, R13, 0x1da ;  /* 0x000001da0d0f7836 */ /* 0x000fe20000000000 */
[----:B------:R-:W-:Y:S01]  /*2210*/  ISETP.GE.AND P4, PT, R9, RZ, PT ;  /* 0x000000ff0900720c */ /* 0x000fe20003f86270 */
[----:B------:R-:W-:-:S04]  /*2220*/  IMAD.HI.U32 R10, R21, R8, RZ ;  /* 0x00000008150a7227 */ /* 0x000fc800078e00ff */
[----:B------:R-:W-:Y:S02]  /*2230*/  IMAD.MOV.U32 R9, RZ, RZ, R14 ;  /* 0x000000ffff097224 */ /* 0x000fe400078e000e */
[----:B0-----:R-:W-:Y:S02]  /*2240*/  IMAD.MOV.U32 R2, RZ, RZ, R7 ;  /* 0x000000ffff027224 */ /* 0x001fe400078e0007 */
[----:B------:R-:W-:Y:S01]  /*2250*/  @!P5 IMAD.IADD R6, R6, 0x1, -R12 ;  /* 0x000000010606d824 */ /* 0x000fe200078e0a0c */
[C---:B------:R-:W-:Y:S01]  /*2260*/  ISETP.GT.U32.AND P5, PT, R12.reuse, R11, PT ;  /* 0x0000000b0c00720c */ /* 0x040fe20003fa4070 */
[----:B------:R-:W-:Y:S02]  /*2270*/  @!P3 IMAD.MOV R2, RZ, RZ, -R2 ;  /* 0x000000ffff02b224 */ /* 0x000fe400078e0a02 */
[----:B------:R-:W-:Y:S01]  /*2280*/  IMAD.HI.U32 R7, R21, R9, RZ ;  /* 0x0000000915077227 */ /* 0x000fe200078e00ff */
[----:B------:R-:W-:Y:S02]  /*2290*/  ISETP.GT.U32.AND P3, PT, R12, R6, PT ;  /* 0x000000060c00720c */ /* 0x000fe40003f64070 */
[----:B------:R0:W-:Y:S01]  /*22a0*/  STL [R1+0x3bc], R2 ;  /* 0x0003bc0201007387 */ /* 0x0001e20000100800 */
[----:B------:R-:W-:-:S02]  /*22b0*/  IMAD.MOV R7, RZ, RZ, -R7 ;  /* 0x000000ffff077224 */ /* 0x000fc400078e0a07 */
[----:B------:R-:W-:Y:S02]  /*22c0*/  VIADD R14, R13, 0x1d6 ;  /* 0x000001d60d0e7836 */ /* 0x000fe40000000000 */
[----:B------:R-:W-:Y:S02]  /*22d0*/  IMAD R7, R12, R7, R9 ;  /* 0x000000070c077224 */ /* 0x000fe400078e0209 */
[----:B------:R-:W-:Y:S02]  /*22e0*/  @!P5 IMAD.IADD R11, R11, 0x1, -R12 ;  /* 0x000000010b0bd824 */ /* 0x000fe400078e0a0c */
[----:B------:R-:W-:Y:S02]  /*22f0*/  VIADD R22, R13, 0x1d2 ;  /* 0x000001d20d167836 */ /* 0x000fe40000000000 */
[----:B0-----:R-:W-:Y:S02]  /*2300*/  IMAD.MOV.U32 R2, RZ, RZ, R3 ;  /* 0x000000ffff027224 */ /* 0x001fe400078e0003 */
[----:B------:R-:W-:-:S02]  /*2310*/  IMAD.MOV R3, RZ, RZ, -R10 ;  /* 0x000000ffff037224 */ /* 0x000fc400078e0a0a */
[----:B------:R-:W-:Y:S02]  /*2320*/  IMAD.MOV.U32 R4, RZ, RZ, R11 ;  /* 0x000000ffff047224 */ /* 0x000fe400078e000b */
[C---:B------:R-:W-:Y:S02]  /*2330*/  IMAD R8, R12.reuse, R3, R8 ;  /* 0x000000030c087224 */ /* 0x040fe400078e0208 */
[----:B------:R-:W-:Y:S01]  /*2340*/  @!P6 IMAD.MOV R4, RZ, RZ, -R4 ;  /* 0x000000ffff04e224 */ /* 0x000fe200078e0a04 */
[C---:B------:R-:W-:Y:S01]  /*2350*/  ISETP.GT.U32.AND P6, PT, R12.reuse, R7, PT ;  /* 0x000000070c00720c */ /* 0x040fe20003fc4070 */
[----:B------:R-:W-:Y:S01]  /*2360*/  @!P1 IMAD.MOV R2, RZ, RZ, -R2 ;  /* 0x000000ffff029224 */ /* 0x000fe200078e0a02 */
[----:B------:R-:W-:Y:S01]  /*2370*/  ISETP.GT.U32.AND P5, PT, R12, R8, PT ;  /* 0x000000080c00720c */ /* 0x000fe20003fa4070 */
[----:B------:R-:W-:Y:S01]  /*2380*/  @!P3 IMAD.IADD R6, R6, 0x1, -R12 ;  /* 0x000000010606b824 */ /* 0x000fe200078e0a0c */
[----:B------:R-:W-:Y:S01]  /*2390*/  ISETP.GE.AND P1, PT, R15, RZ, PT ;  /* 0x000000ff0f00720c */ /* 0x000fe20003f26270 */
[C---:B------:R-:W-:Y:S01]  /*23a0*/  VIADD R10, R13.reuse, 0x1d8 ;  /* 0x000001d80d0a7836 */ /* 0x040fe20000000000 */
[----:B------:R-:W-:Y:S01]  /*23b0*/  IABS R15, R15 ;  /* 0x0000000f000f7213 */ /* 0x000fe20000000000 */
[----:B------:R0:W-:Y:S01]  /*23c0*/  STL [R1+0x3c4], R2 ;  /* 0x0003c40201007387 */ /* 0x0001e20000100800 */
[----:B------:R-:W-:-:S02]  /*23d0*/  VIADD R3, R13, 0x1d4 ;  /* 0x000001d40d037836 */ /* 0x000fc40000000000 */
[----:B------:R-:W-:Y:S01]  /*23e0*/  ISETP.GE.AND P3, PT, R10, RZ, PT ;  /* 0x000000ff0a00720c */ /* 0x000fe20003f66270 */
[----:B------:R-:W-:Y:S01]  /*23f0*/  IMAD.HI.U32 R9, R21, R15, RZ ;  /* 0x0000000f15097227 */ /* 0x000fe200078e00ff */
[----:B------:R-:W-:Y:S01]  /*2400*/  IABS R10, R10 ;  /* 0x0000000a000a7213 */ /* 0x000fe20000000000 */
[----:B------:R-:W-:Y:S01]  /*2410*/  STL [R1+0x3c8], R4 ;  /* 0x0003c80401007387 */ /* 0x000fe20000100800 */
[----:B------:R-:W-:Y:S01]  /*2420*/  IABS R11, R3 ;  /* 0x00000003000b7213 */ /* 0x000fe20000000000 */
[----:B------:R-:W-:Y:S02]  /*2430*/  @!P5 IMAD.IADD R8, R8, 0x1, -R12 ;  /* 0x000000010808d824 */ /* 0x000fe400078e0a0c */
[----:B0-----:R-:W-:Y:S02]  /*2440*/  IMAD.MOV.U32 R2, RZ, RZ, R6 ;  /* 0x000000ffff027224 */ /* 0x001fe400078e0006 */
[----:B------:R-:W-:Y:S01]  /*2450*/  IMAD.MOV R9, RZ, RZ, -R9 ;  /* 0x000000ffff097224 */ /* 0x000fe200078e0a09 */
[----:B------:R-:W-:Y:S01]  /*2460*/  ISETP.GT.U32.AND P5, PT, R12, R8, PT ;  /* 0x000000080c00720c */ /* 0x000fe20003fa4070 */
[----:B------:R-:W-:Y:S01]  /*2470*/  @!P0 IMAD.MOV R2, RZ, RZ, -R2 ;  /* 0x000000ffff028224 */ /* 0x000fe200078e0a02 */
[----:B------:R-:W-:Y:S01]  /*2480*/  ISETP.GE.AND P0, PT, R14, RZ, PT ;  /* 0x000000ff0e00720c */ /* 0x000fe20003f06270 */
[----:B------:R-:W-:Y:S01]  /*2490*/  @!P6 IMAD.IADD R7, R7, 0x1, -R12 ;  /* 0x000000010707e824 */ /* 0x000fe200078e0a0c */
[----:B------:R-:W-:Y:S01]  /*24a0*/  IABS R14, R14 ;  /* 0x0000000e000e7213 */ /* 0x000fe20000000000 */
[C---:B------:R-:W-:Y:S01]  /*24b0*/  IMAD R15, R12.reuse, R9, R15 ;  /* 0x000000090c0f7224 */ /* 0x040fe200078e020f */
[----:B------:R0:W-:Y:S01]  /*24c0*/  STL [R1+0x3cc], R2 ;  /* 0x0003cc0201007387 */ /* 0x0001e20000100800 */
[----:B------:R-:W-:Y:S01]  /*24d0*/  IMAD.HI.U32 R6, R21, R10, RZ ;  /* 0x0000000a15067227 */ /* 0x000fe200078e00ff */
[----:B------:R-:W-:-:S03]  /*24e0*/  ISETP.GT.U32.AND P6, PT, R12, R7, PT ;  /* 0x000000070c00720c */ /* 0x000fc60003fc4070 */
[----:B------:R-:W-:-:S04]  /*24f0*/  IMAD.HI.U32 R16, R21, R14, RZ ;  /* 0x0000000e15107227 */ /* 0x000fc800078e00ff */
[----:B------:R-:W-:Y:S01]  /*2500*/  @!P5 IMAD.IADD R8, R8, 0x1, -R12 ;  /* 0x000000010808d824 */ /* 0x000fe200078e0a0c */
[----:B------:R-:W-:Y:S01]  /*2510*/  ISETP.GT.U32.AND P5, PT, R12, R15, PT ;  /* 0x0000000f0c00720c */ /* 0x000fe20003fa4070 */
[----:B------:R-:W-:-:S04]  /*2520*/  IMAD.HI.U32 R9, R21, R11, RZ ;  /* 0x0000000b15097227 */ /* 0x000fc800078e00ff */
[----:B------:R-:W-:Y:S02]  /*2530*/  IMAD.MOV R16, RZ, RZ, -R16 ;  /* 0x000000ffff107224 */ /* 0x000fe400078e0a10 */
[----:B------:R-:W-:Y:S02]  /*2540*/  IMAD.MOV R6, RZ, RZ, -R6 ;  /* 0x000000ffff067224 */ /* 0x000fe400078e0a06 */
[----:B------:R-:W-:Y:S02]  /*2550*/  IMAD.MOV R9, RZ, RZ, -R9 ;  /* 0x000000ffff097224 */ /* 0x000fe400078e0a09 */
[C---:B------:R-:W-:Y:S02]  /*2560*/  IMAD R14, R12.reuse, R16, R14 ;  /* 0x000000100c0e7224 */ /* 0x040fe400078e020e */
[----:B------:R-:W-:Y:S01]  /*2570*/  IMAD R10, R12, R6, R10 ;  /* 0x000000060c0a7224 */ /* 0x000fe200078e020a */
[----:B------:R-:W-:Y:S01]  /*2580*/  IABS R6, R22 ;  /* 0x0000001600067213 */ /* 0x000fe20000000000 */
[----:B0-----:R-:W-:-:S02]  /*2590*/  IMAD.MOV.U32 R2, RZ, RZ, R8 ;  /* 0x000000ffff027224 */ /* 0x001fc400078e0008 */
[C---:B------:R-:W-:Y:S02]  /*25a0*/  IMAD R11, R12.reuse, R9, R11 ;  /* 0x000000090c0b7224 */ /* 0x040fe400078e020b */
[----:B------:R-:W-:Y:S01]  /*25b0*/  @!P6 IMAD.IADD R7, R7, 0x1, -R12 ;  /* 0x000000010707e824 */ /* 0x000fe200078e0a0c */
[C---:B------:R-:W-:Y:S01]  /*25c0*/  ISETP.GT.U32.AND P6, PT, R12.reuse, R14, PT ;  /* 0x0000000e0c00720c */ /* 0x040fe20003fc4070 */
[----:B------:R-:W-:Y:S01]  /*25d0*/  @!P4 IMAD.MOV R2, RZ, RZ, -R2 ;  /* 0x000000ffff02c224 */ /* 0x000fe200078e0a02 */
[C---:B------:R-:W-:Y:S01]  /*25e0*/  ISETP.GT.U32.AND P4, PT, R12.reuse, R10, PT ;  /* 0x0000000a0c00720c */ /* 0x040fe20003f84070 */
[----:B------:R-:W-:Y:S01]  /*25f0*/  @!P5 IMAD.IADD R15, R15, 0x1, -R12 ;  /* 0x000000010f0fd824 */ /* 0x000fe200078e0a0c */
[----:B------:R-:W-:Y:S01]  /*2600*/  ISETP.GT.U32.AND P5, PT, R12, R11, PT ;  /* 0x0000000b0c00720c */ /* 0x000fe20003fa4070 */
[----:B------:R-:W-:Y:S01]  /*2610*/  VIADD R18, R13, 0x1d0 ;  /* 0x000001d00d127836 */ /* 0x000fe20000000000 */
[----:B------:R0:W-:Y:S01]  /*2620*/  STL [R1+0x3c0], R2 ;  /* 0x0003c00201007387 */ /* 0x0001e20000100800 */
[----:B------:R-:W-:-:S03]  /*2630*/  IMAD.HI.U32 R8, R21, R6, RZ ;  /* 0x0000000615087227 */ /* 0x000fc600078e00ff */
[----:B------:R-:W-:Y:S01]  /*2640*/  IABS R17, R18 ;  /* 0x0000001200117213 */ /* 0x000fe20000000000 */
[----:B------:R-:W-:Y:S02]  /*2650*/  IMAD.MOV R8, RZ, RZ, -R8 ;  /* 0x000000ffff087224 */ /* 0x000fe400078e0a08 */
[--C-:B------:R-:W-:Y:S02]  /*2660*/  @!P6 IMAD.IADD R14, R14, 0x1, -R12.reuse ;  /* 0x000000010e0ee824 */ /* 0x100fe400078e0a0c */
[--C-:B------:R-:W-:Y:S01]  /*2670*/  @!P4 IMAD.IADD R10, R10, 0x1, -R12.reuse ;  /* 0x000000010a0ac824 */ /* 0x100fe200078e0a0c */
[C---:B------:R-:W-:Y:S01]  /*2680*/  ISETP.GT.U32.AND P4, PT, R12.reuse, R15, PT ;  /* 0x0000000f0c00720c */ /* 0x040fe20003f84070 */
[----:B------:R-:W-:Y:S01]  /*2690*/  @!P5 IMAD.IADD R11, R11, 0x1, -R12 ;  /* 0x000000010b0bd824 */ /* 0x000fe200078e0a0c */
[C---:B------:R-:W-:Y:S01]  /*26a0*/  ISETP.GT.U32.AND P5, PT, R12.reuse, R14, PT ;  /* 0x0000000e0c00720c */ /* 0x040fe20003fa4070 */
[----:B0-----:R-:W-:Y:S01]  /*26b0*/  IMAD.MOV.U32 R2, RZ, RZ, R7 ;  /* 0x000000ffff027224 */ /* 0x001fe200078e0007 */
[----:B------:R-:W-:Y:S01]  /*26c0*/  ISETP.GT.U32.AND P6, PT, R12, R10, PT ;  /* 0x0000000a0c00720c */ /* 0x000fe20003fc4070 */
[----:B------:R-:W-:-:S04]  /*26d0*/  IMAD.HI.U32 R7, R21, R17, RZ ;  /* 0x0000001115077227 */ /* 0x000fc800078e00ff */
[----:B------:R-:W-:Y:S02]  /*26e0*/  IMAD.MOV R7, RZ, RZ, -R7 ;  /* 0x000000ffff077224 */ /* 0x000fe400078e0a07 */
[----:B------:R-:W-:Y:S01]  /*26f0*/  @!P2 IMAD.MOV R2, RZ, RZ, -R2 ;  /* 0x000000ffff02a224 */ /* 0x000fe200078e0a02 */
[C---:B------:R-:W-:Y:S01]  /*2700*/  ISETP.GT.U32.AND P2, PT, R12.reuse, R11, PT ;  /* 0x0000000b0c00720c */ /* 0x040fe20003f44070 */
[C---:B------:R-:W-:Y:S02]  /*2710*/  IMAD R6, R12.reuse, R8, R6 ;  /* 0x000000080c067224 */ /* 0x040fe400078e0206 */
[C---:B------:R-:W-:Y:S01]  /*2720*/  IMAD R17, R12.reuse, R7, R17 ;  /* 0x000000070c117224 */ /* 0x040fe200078e0211 */
[----:B------:R0:W-:Y:S01]  /*2730*/  STL [R1+0x3b4], R2 ;  /* 0x0003b40201007387 */ /* 0x0001e20000100800 */
[--C-:B------:R-:W-:Y:S01]  /*2740*/  @!P4 IMAD.IADD R15, R15, 0x1, -R12.reuse ;  /* 0x000000010f0fc824 */ /* 0x100fe200078e0a0c */
[----:B------:R-:W-:Y:S01]  /*2750*/  ISETP.GT.U32.AND P4, PT, R12, R6, PT ;  /* 0x000000060c00720c */ /* 0x000fe20003f84070 */
[----:B------:R-:W-:Y:S01]  /*2760*/  @!P5 IMAD.IADD R14, R14, 0x1, -R12 ;  /* 0x000000010e0ed824 */ /* 0x000fe200078e0a0c */
[----:B------:R-:W-:Y:S01]  /*2770*/  ISETP.GT.U32.AND P5, PT, R12, R17, PT ;  /* 0x000000110c00720c */ /* 0x000fe20003fa4070 */
[----:B------:R-:W-:-:S02]  /*2780*/  VIADD R7, R13, 0x1ca ;  /* 0x000001ca0d077836 */ /* 0x000fc40000000000 */
[----:B------:R-:W-:Y:S02]  /*2790*/  VIADD R9, R13, 0x1ce ;  /* 0x000001ce0d097836 */ /* 0x000fe40000000000 */
[--C-:B------:R-:W-:Y:S01]  /*27a0*/  @!P2 IMAD.IADD R11, R11, 0x1, -R12.reuse ;  /* 0x000000010b0ba824 */ /* 0x100fe200078e0a0c */
[----:B------:R-:W-:Y:S01]  /*27b0*/  ISETP.GE.AND P2, PT, R22, RZ, PT ;  /* 0x000000ff1600720c */ /* 0x000fe20003f46270 */
[----:B------:R-:W-:Y:S01]  /*27c0*/  VIADD R8, R13, 0x1cc ;  /* 0x000001cc0d087836 */ /* 0x000fe20000000000 */
[----:B------:R-:W-:Y:S01]  /*27d0*/  IABS R22, R7 ;  /* 0x0000000700167213 */ /* 0x000fe20000000000 */
[--C-:B------:R-:W-:Y:S01]  /*27e0*/  @!P6 IMAD.IADD R10, R10, 0x1, -R12.reuse ;  /* 0x000000010a0ae824 */ /* 0x100fe200078e0a0c */
[----:B------:R-:W-:Y:S01]  /*27f0*/  IABS R20, R9 ;  /* 0x0000000900147213 */ /* 0x000fe20000000000 */
[--C-:B------:R-:W-:Y:S01]  /*2800*/  @!P4 IMAD.IADD R6, R6, 0x1, -R12.reuse ;  /* 0x000000010606c824 */ /* 0x100fe200078e0a0c */
[----:B------:R-:W-:Y:S01]  /*2810*/  ISETP.GE.AND P4, PT, R18, RZ, PT ;  /* 0x000000ff1200720c */ /* 0x000fe20003f86270 */
[----:B------:R-:W-:Y:S01]  /*2820*/  @!P5 IMAD.IADD R17, R17, 0x1, -R12 ;  /* 0x000000011111d824 */ /* 0x000fe200078e0a0c */
[----:B------:R-:W-:Y:S01]  /*2830*/  IABS R19, R8 ;  /* 0x0000000800137213 */ /* 0x000fe20000000000 */
[----:B------:R-:W-:Y:S01]  /*2840*/  IMAD.MOV.U32 R18, RZ, RZ, R22 ;  /* 0x000000ffff127224 */ /* 0x000fe200078e0016 */
[----:B------:R-:W-:Y:S01]  /*2850*/  ISETP.GE.AND P6, PT, R3, RZ, PT ;  /* 0x000000ff0300720c */ /* 0x000fe20003fc6270 */
[----:B------:R-:W-:Y:S01]  /*2860*/  IMAD.HI.U32 R16, R21, R20, RZ ;  /* 0x0000001415107227 */ /* 0x000fe200078e00ff */
[----:B------:R-:W-:-:S03]  /*2870*/  ISETP.GT.U32.AND P5, PT, R12, R17, PT ;  /* 0x000000110c00720c */ /* 0x000fc60003fa4070 */
[----:B------:R-:W-:Y:S02]  /*2880*/  IMAD.MOV.U32 R4, RZ, RZ, R15 ;  /* 0x000000ffff047224 */ /* 0x000fe400078e000f */
[----:B------:R-:W-:-:S04]  /*2890*/  IMAD.HI.U32 R15, R21, R18, RZ ;  /* 0x00000012150f7227 */ /* 0x000fc800078e00ff */
[----:B------:R-:W-:Y:S02]  /*28a0*/  IMAD.MOV R16, RZ, RZ, -R16 ;  /* 0x000000ffff107224 */ /* 0x000fe400078e0a10 */
[----:B0-----:R-:W-:Y:S02]  /*28b0*/  IMAD.MOV.U32 R2, RZ, RZ, R10 ;  /* 0x000000ffff027224 */ /* 0x001fe400078e000a */
[----:B------:R-:W-:Y:S02]  /*28c0*/  IMAD.MOV R10, RZ, RZ, -R15 ;  /* 0x000000ffff0a7224 */ /* 0x000fe400078e0a0f */
[----:B------:R-:W-:Y:S01]  /*28d0*/  @!P1 IMAD.MOV R4, RZ, RZ, -R4 ;  /* 0x000000ffff049224 */ /* 0x000fe200078e0a04 */
[C---:B------:R-:W-:Y:S01]  /*28e0*/  ISETP.GT.U32.AND P1, PT, R12.reuse, R6, PT ;  /* 0x000000060c00720c */ /* 0x040fe20003f24070 */
[C---:B------:R-:W-:Y:S02]  /*28f0*/  IMAD R20, R12.reuse, R16, R20 ;  /* 0x000000100c147224 */ /* 0x040fe400078e0214 */
[----:B------:R-:W-:Y:S01]  /*2900*/  IMAD R18, R12, R10, R18 ;  /* 0x0000000a0c127224 */ /* 0x000fe200078e0212 */
[----:B------:R0:W-:Y:S01]  /*2910*/  STL [R1+0xb8], R4 ;  /* 0x0000b80401007387 */ /* 0x0001e20000100800 */
[----:B------:R-:W-:-:S04]  /*2920*/  IMAD.HI.U32 R3, R21, R19, RZ ;  /* 0x0000001315037227 */ /* 0x000fc800078e00ff */
[----:B------:R-:W-:Y:S01]  /*2930*/  @!P3 IMAD.MOV R2, RZ, RZ, -R2 ;  /* 0x000000ffff02b224 */ /* 0x000fe200078e0a02 */
[C---:B------:R-:W-:Y:S01]  /*2940*/  ISETP.GT.U32.AND P3, PT, R12.reuse, R20, PT ;  /* 0x000000140c00720c */ /* 0x040fe20003f64070 */
[--C-:B------:R-:W-:Y:S01]  /*2950*/  @!P5 IMAD.IADD R17, R17, 0x1, -R12.reuse ;  /* 0x000000011111d824 */ /* 0x100fe200078e0a0c */
[----:B------:R-:W-:Y:S01]  /*2960*/  ISETP.GT.U32.AND P5, PT, R12, R18, PT ;  /* 0x000000120c00720c */ /* 0x000fe20003fa4070 */
[----:B------:R-:W-:Y:S01]  /*2970*/  IMAD.MOV R3, RZ, RZ, -R3 ;  /* 0x000000ffff037224 */ /* 0x000fe200078e0a03 */
[----:B------:R1:W-:Y:S01]  /*2980*/  STL [R1+0x124], R2 ;  /* 0x0001240201007387 */ /* 0x0003e20000100800 */
[----:B------:R-:W-:Y:S01]  /*2990*/  @!P1 IMAD.IADD R6, R6, 0x1, -R12 ;  /* 0x0000000106069824 */ /* 0x000fe200078e0a0c */
[----:B------:R-:W-:Y:S01]  /*29a0*/  ISETP.GE.AND P1, PT, R8, RZ, PT ;  /* 0x000000ff0800720c */ /* 0x000fe20003f26270 */
[----:B------:R-:W-:Y:S02]  /*29b0*/  IMAD R19, R12, R3, R19 ;  /* 0x000000030c137224 */ /* 0x000fe400078e0213 */
[----:B------:R-:W-:-:S02]  /*29c0*/  VIADD R8, R13, 0x1c6 ;  /* 0x000001c60d087836 */ /* 0x000fc40000000000 */
[----:B0-----:R-:W-:Y:S02]  /*29d0*/  IMAD.MOV.U32 R4, RZ, RZ, R14 ;  /* 0x000000ffff047224 */ /* 0x001fe400078e000e */
[--C-:B------:R-:W-:Y:S01]  /*29e0*/  @!P3 IMAD.IADD R20, R20, 0x1, -R12.reuse ;  /* 0x000000011414b824 */ /* 0x100fe200078e0a0c */
[----:B------:R-:W-:Y:S01]  /*29f0*/  ISETP.GE.AND P3, PT, R7, RZ, PT ;  /* 0x000000ff0700720c */ /* 0x000fe20003f66270 */
[----:B-1----:R-:W-:Y:S01]  /*2a00*/  IMAD.MOV.U32 R2, RZ, RZ, R11 ;  /* 0x000000ffff027224 */ /* 0x002fe200078e000b */
[----:B------:R-:W-:Y:S01]  /*2a10*/  IABS R7, R8 ;  /* 0x0000000800077213 */ /* 0x000fe20000000000 */
[----:B------:R-:W-:Y:S02]  /*2a20*/  @!P5 IMAD.IADD R18, R18, 0x1, -R12 ;  /* 0x000000011212d824 */ /* 0x000fe400078e0a0c */
[----:B------:R-:W-:Y:S01]  /*2a30*/  @!P6 IMAD.MOV R2, RZ, RZ, -R2 ;  /* 0x000000ffff02e224 */ /* 0x000fe200078e0a02 */
[C---:B------:R-:W-:Y:S01]  /*2a40*/  ISETP.GT.U32.AND P6, PT, R12.reuse, R19, PT ;  /* 0x000000130c00720c */ /* 0x040fe20003fc4070 */
[----:B------:R-:W-:Y:S01]  /*2a50*/  VIADD R3, R13, 0x1c8 ;  /* 0x000001c80d037836 */ /* 0x000fe20000000000 */
[----:B------:R-:W-:Y:S01]  /*2a60*/  ISETP.GT.U32.AND P5, PT, R12, R18, PT ;  /* 0x000000120c00720c */ /* 0x000fe20003fa4070 */
[----:B------:R-:W-:Y:S01]  /*2a70*/  @!P0 IMAD.MOV R4, RZ, RZ, -R4 ;  /* 0x000000ffff048224 */ /* 0x000fe200078e0a04 */
[----:B------:R-:W-:Y:S01]  /*2a80*/  ISETP.GE.AND P0, PT, R9, RZ, PT ;  /* 0x000000ff0900720c */ /* 0x000fe20003f06270 */
[----:B------:R-:W-:Y:S01]  /*2a90*/  IMAD.HI.U32 R9, R21, R7, RZ ;  /* 0x0000000715097227 */ /* 0x000fe200078e00ff */
[----:B------:R-:W-:-:S02]  /*2aa0*/  IABS R15, R3 ;  /* 0x00000003000f7213 */ /* 0x000fc40000000000 */
[----:B------:R-:W-:Y:S01]  /*2ab0*/  STL [R1+0x12c], R4 ;  /* 0x00012c0401007387 */ /* 0x000fe20000100800 */
[----:B------:R-:W-:Y:S02]  /*2ac0*/  IMAD.MOV R9, RZ, RZ, -R9 ;  /* 0x000000ffff097224 */ /* 0x000fe400078e0a09 */
[----:B------:R-:W-:Y:S01]  /*2ad0*/  IMAD.HI.U32 R10, R21, R15, RZ ;  /* 0x0000000f150a7227 */ /* 0x000fe200078e00ff */
[----:B------:R0:W-:Y:S03]  /*2ae0*/  STL [R1+0x130], R2 ;  /* 0x0001300201007387 */ /* 0x0001e60000100800 */
[----:B------:R-:W-:Y:S01]  /*2af0*/  @!P6 IMAD.IADD R19, R19, 0x1, -R12 ;  /* 0x000000011313e824 */ /* 0x000fe200078e0a0c */
[C---:B------:R-:W-:Y:S01]  /*2b00*/  ISETP.GT.U32.AND P6, PT, R12.reuse, R20, PT ;  /* 0x000000140c00720c */ /* 0x040fe20003fc4070 */
[----:B------:R-:W-:Y:S02]  /*2b10*/  IMAD R7, R12, R9, R7 ;  /* 0x000000090c077224 */ /* 0x000fe400078e0207 */
[----:B------:R-:W-:-:S02]  /*2b20*/  IMAD.MOV R10, RZ, RZ, -R10 ;  /* 0x000000ffff0a7224 */ /* 0x000fc400078e0a0a */
[----:B------:R-:W-:Y:S01]  /*2b30*/  @!P5 IMAD.IADD R18, R18, 0x1, -R12 ;  /* 0x000000011212d824 */ /* 0x000fe200078e0a0c */
[C---:B------:R-:W-:Y:S01]  /*2b40*/  ISETP.GT.U32.AND P5, PT, R12.reuse, R7, PT ;  /* 0x000000070c00720c */ /* 0x040fe20003fa4070 */
[----:B0-----:R-:W-:Y:S02]  /*2b50*/  IMAD.MOV.U32 R2, RZ, RZ, R6 ;  /* 0x000000ffff027224 */ /* 0x001fe400078e0006 */
[C---:B------:R-:W-:Y:S02]  /*2b60*/  IMAD R15, R12.reuse, R10, R15 ;  /* 0x0000000a0c0f7224 */ /* 0x040fe400078e020f */
[----:B------:R-:W-:Y:S01]  /*2b70*/  @!P2 IMAD.MOV R2, RZ, RZ, -R2 ;  /* 0x000000ffff02a224 */ /* 0x000fe200078e0a02 */
[----:B------:R-:W-:Y:S01]  /*2b80*/  ISETP.GT.U32.AND P2, PT, R12, R19, PT ;  /* 0x000000130c00720c */ /* 0x000fe20003f44070 */
[----:B------:R-:W-:Y:S01]  /*2b90*/  @!P6 IMAD.IADD R20, R20, 0x1, -R12 ;  /* 0x000000011414e824 */ /* 0x000fe200078e0a0c */
[----:B------:R-:W-:Y:S01]  /*2ba0*/  ISETP.GT.U32.AND P6, PT, R12, R15, PT ;  /* 0x0000000f0c00720c */ /* 0x000fe20003fc4070 */
[C---:B------:R-:W-:Y:S01]  /*2bb0*/  VIADD R9, R13.reuse, 0x1c0 ;  /* 0x000001c00d097836 */ /* 0x040fe20000000000 */
[----:B------:R0:W-:Y:S01]  /*2bc0*/  STL [R1+0x134], R2 ;  /* 0x0001340201007387 */ /* 0x0001e20000100800 */
[----:B------:R-:W-:-:S02]  /*2bd0*/  VIADD R11, R13, 0x1c4 ;  /* 0x000001c40d0b7836 */ /* 0x000fc40000000000 */
[----:B------:R-:W-:Y:S01]  /*2be0*/  IMAD.MOV.U32 R4, RZ, RZ, R17 ;  /* 0x000000ffff047224 */ /* 0x000fe200078e0011 */
[----:B------:R-:W-:Y:S01]  /*2bf0*/  IABS R14, R9 ;  /* 0x00000009000e7213 */ /* 0x000fe20000000000 */
[----:B------:R-:W-:Y:S01]  /*2c00*/  @!P5 IMAD.IADD R7, R7, 0x1, -R12 ;  /* 0x000000010707d824 */ /* 0x000fe200078e0a0c */
[----:B------:R-:W-:Y:S01]  /*2c10*/  IABS R16, R11 ;  /* 0x0000000b00107213 */ /* 0x000fe20000000000 */
[----:B------:R-:W-:Y:S02]  /*2c20*/  @!P4 IMAD.MOV R4, RZ, RZ, -R4 ;  /* 0x000000ffff04c224 */ /* 0x000fe400078e0a04 */
[----:B------:R-:W-:Y:S01]  /*2c30*/  VIADD R6, R13, 0x1c2 ;  /* 0x000001c20d067836 */ /* 0x000fe20000000000 */
[----:B------:R-:W-:Y:S01]  /*2c40*/  ISETP.GT.U32.AND P5, PT, R12, R7, PT ;  /* 0x000000070c00720c */ /* 0x000fe20003fa4070 */
[--C-:B------:R-:W-:Y:S01]  /*2c50*/  @!P2 IMAD.IADD R19, R19, 0x1, -R12.reuse ;  /* 0x000000011313a824 */ /* 0x100fe200078e0a0c */
[----:B------:R1:W-:Y:S01]  /*2c60*/  STL [R1+0x138], R4 ;  /* 0x0001380401007387 */ /* 0x0003e20000100800 */
[----:B------:R-:W-:Y:S01]  /*2c70*/  @!P6 IMAD.IADD R15, R15, 0x1, -R12 ;  /* 0x000000010f0fe824 */ /* 0x000fe200078e0a0c */
[----:B------:R-:W-:Y:S01]  /*2c80*/  IABS R10, R6 ;  /* 0x00000006000a7213 */ /* 0x000fe20000000000 */
[----:B------:R-:W-:Y:S01]  /*2c90*/  IMAD.HI.U32 R17, R21, R14, RZ ;  /* 0x0000000e15117227 */ /* 0x000fe200078e00ff */
[----:B------:R-:W-:-:S02]  /*2ca0*/  ISETP.GE.AND P2, PT, R3, RZ, PT ;  /* 0x000000ff0300720c */ /* 0x000fc40003f46270 */
[----:B------:R-:W-:Y:S01]  /*2cb0*/  ISETP.GT.U32.AND P4, PT, R12, R15, PT ;  /* 0x0000000f0c00720c */ /* 0x000fe20003f84070 */
[----:B0-----:R-:W-:Y:S01]  /*2cc0*/  IMAD.MOV.U32 R2, RZ, RZ, R20 ;  /* 0x000000ffff027224 */ /* 0x001fe200078e0014 */
[----:B------:R-:W-:Y:S01]  /*2cd0*/  ISETP.GE.AND P6, PT, R8, RZ, PT ;  /* 0x000000ff0800720c */ /* 0x000fe20003fc6270 */
[----:B------:R-:W-:-:S04]  /*2ce0*/  IMAD.HI.U32 R22, R21, R16, RZ ;  /* 0x0000001015167227 */ /* 0x000fc800078e00ff */
[----:B-1----:R-:W-:Y:S02]  /*2cf0*/  IMAD.MOV.U32 R4, RZ, RZ, R19 ;  /* 0x000000ffff047224 */ /* 0x002fe400078e0013 */
[----:B------:R-:W-:Y:S02]  /*2d00*/  IMAD.MOV R17, RZ, RZ, -R17 ;  /* 0x000000ffff117224 */ /* 0x000fe400078e0a11 */
[----:B------:R-:W-:Y:S02]  /*2d10*/  @!P0 IMAD.MOV R2, RZ, RZ, -R2 ;  /* 0x000000ffff028224 */ /* 0x000fe400078e0a02 */
[----:B------:R-:W-:Y:S02]  /*2d20*/  IMAD.MOV R22, RZ, RZ, -R22 ;  /* 0x000000ffff167224 */ /* 0x000fe400078e0a16 */
[----:B------:R-:W-:Y:S01]  /*2d30*/  @!P1 IMAD.MOV R4, RZ, RZ, -R4 ;  /* 0x000000ffff049224 */ /* 0x000fe200078e0a04 */
[----:B------:R-:W-:Y:S01]  /*2d40*/  ISETP.GE.AND P1, PT, R11, RZ, PT ;  /* 0x000000ff0b00720c */ /* 0x000fe20003f26270 */
[----:B------:R-:W-:Y:S01]  /*2d50*/  IMAD.HI.U32 R3, R21, R10, RZ ;  /* 0x0000000a15037227 */ /* 0x000fe200078e00ff */
[----:B------:R0:W-:Y:S03]  /*2d60*/  STL [R1+0x13c], R2 ;  /* 0x00013c0201007387 */ /* 0x0001e60000100800 */
[C---:B------:R-:W-:Y:S01]  /*2d70*/  IMAD R11, R12.reuse, R17, R14 ;  /* 0x000000110c0b7224 */ /* 0x040fe200078e020e */
[----:B------:R-:W-:Y:S01]  /*2d80*/  STL [R1+0x140], R4 ;  /* 0x0001400401007387 */ /* 0x000fe20000100800 */
[----:B------:R-:W-:-:S02]  /*2d90*/  IMAD R16, R12, R22, R16 ;  /* 0x000000160c107224 */ /* 0x000fc400078e0210 */
[----:B------:R-:W-:Y:S02]  /*2da0*/  IMAD.MOV R3, RZ, RZ, -R3 ;  /* 0x000000ffff037224 */ /* 0x000fe400078e0a03 */
[----:B------:R-:W-:Y:S01]  /*2db0*/  @!P5 IMAD.IADD R7, R7, 0x1, -R12 ;  /* 0x000000010707d824 */ /* 0x000fe200078e0a0c */
[C---:B------:R-:W-:Y:S01]  /*2dc0*/  ISETP.GT.U32.AND P5, PT, R12.reuse, R11, PT ;  /* 0x0000000b0c00720c */ /* 0x040fe20003fa4070 */
[----:B0-----:R-:W-:Y:S01]  /*2dd0*/  IMAD.MOV.U32 R2, RZ, RZ, R18 ;  /* 0x000000ffff027224 */ /* 0x001fe200078e0012 */
[C---:B------:R-:W-:Y:S01]  /*2de0*/  ISETP.GT.U32.AND P0, PT, R12.reuse, R16, PT ;  /* 0x000000100c00720c */ /* 0x040fe20003f04070 */
[C---:B------:R-:W-:Y:S02]  /*2df0*/  IMAD R10, R12.reuse, R3, R10 ;  /* 0x000000030c0a7224 */ /* 0x040fe400078e020a */
[----:B------:R-:W-:Y:S02]  /*2e00*/  @!P3 IMAD.MOV R2, RZ, RZ, -R2 ;  /* 0x000000ffff02b224 */ /* 0x000fe400078e0a02 */
[----:B------:R-:W-:Y:S01]  /*2e10*/  @!P4 IMAD.IADD R15, R15, 0x1, -R12 ;  /* 0x000000010f0fc824 */ /* 0x000fe200078e0a0c */
[----:B------:R-:W-:Y:S01]  /*2e20*/  ISETP.GT.U32.AND P3, PT, R12, R10, PT ;  /* 0x0000000a0c00720c */ /* 0x000fe20003f64070 */
[C---:B------:R-:W-:Y:S01]  /*2e30*/  VIADD R8, R13.reuse, 0x1be ;  /* 0x000001be0d087836 */ /* 0x040fe20000000000 */
[----:B------:R0:W-:Y:S01]  /*2e40*/  STL [R1+0x144], R2 ;  /* 0x0001440201007387 */ /* 0x0001e20000100800 */
[----:B------:R-:W-:Y:S01]  /*2e50*/  ISETP.GE.AND P4, PT, R6, RZ, PT ;  /* 0x000000ff0600720c */ /* 0x000fe20003f86270 */
[----:B------:R-:W-:-:S02]  /*2e60*/  VIADD R6, R13, 0x1bc ;  /* 0x000001bc0d067836 */ /* 0x000fc40000000000 */
[--C-:B------:R-:W-:Y:S01]  /*2e70*/  @!P5 IMAD.IADD R11, R11, 0x1, -R12.reuse ;  /* 0x000000010b0bd824 */ /* 0x100fe200078e0a0c */
[----:B------:R-:W-:Y:S01]  /*2e80*/  IABS R3, R8 ;  /* 0x0000000800037213 */ /* 0x000fe20000000000 */
[----:B------:R-:W-:Y:S01]  /*2e90*/  @!P0 IMAD.IADD R16, R16, 0x1, -R12 ;  /* 0x0000000110108824 */ /* 0x000fe200078e0a0c */
[----:B------:R-:W-:Y:S01]  /*2ea0*/  ISETP.GE.AND P0, PT, R9, RZ, PT ;  /* 0x000000ff0900720c */ /* 0x000fe20003f06270 */
[----:B------:R-:W-:Y:S01]  /*2eb0*/  VIADD R9, R13, 0x1ba ;  /* 0x000001ba0d097836 */ /* 0x000fe20000000000 */
[----:B------:R-:W-:Y:S01]  /*2ec0*/  ISETP.GT.U32.AND P5, PT, R12, R11, PT ;  /* 0x0000000b0c00720c */ /* 0x000fe20003fa4070 */
[----:B0-----:R-:W-:Y:S01]  /*2ed0*/  IMAD.MOV.U32 R2, RZ, RZ, R15 ;  /* 0x000000ffff027224 */ /* 0x001fe200078e000f */
[----:B------:R-:W-:Y:S01]  /*2ee0*/  IABS R15, R6 ;  /* 0x00000006000f7213 */ /* 0x000fe20000000000 */
[----:B------:R-:W-:-:S04]  /*2ef0*/  IMAD.HI.U32 R14, R21, R3, RZ ;  /* 0x00000003150e7227 */ /* 0x000fc800078e00ff */
[----:B------:R-:W-:Y:S01]  /*2f00*/  @!P2 IMAD.MOV R2, RZ, RZ, -R2 ;  /* 0x000000ffff02a224 */ /* 0x000fe200078e0a02 */
[----:B------:R-:W-:Y:S01]  /*2f10*/  ISETP.GT.U32.AND P2, PT, R12, R16, PT ;  /* 0x000000100c00720c */ /* 0x000fe20003f44070 */
[----:B------:R-:W-:Y:S02]  /*2f20*/  @!P3 IMAD.IADD R10, R10, 0x1, -R12 ;  /* 0x000000010a0ab824 */ /* 0x000fe400078e0a0c */
[----:B------:R-:W-:Y:S01]  /*2f30*/  IMAD.MOV R14, RZ, RZ, -R14 ;  /* 0x000000ffff0e7224 */ /* 0x000fe200078e0a0e */
[----:B------:R0:W-:Y:S01]  /*2f40*/  STL [R1+0x148], R2 ;  /* 0x0001480201007387 */ /* 0x0001e20000100800 */
[----:B------:R-:W-:Y:S01]  /*2f50*/  @!P5 IMAD.IADD R11, R11, 0x1, -R12 ;  /* 0x000000010b0bd824 */ /* 0x000fe200078e0a0c */
[C---:B------:R-:W-:Y:S01]  /*2f60*/  ISETP.GT.U32.AND P3, PT, R12.reuse, R10, PT ;  /* 0x0000000a0c00720c */ /* 0x040fe20003f64070 */
[----:B------:R-:W-:Y:S01]  /*2f70*/  IMAD R3, R12, R14, R3 ;  /* 0x0000000e0c037224 */ /* 0x000fe200078e0203 */
[----:B------:R-:W-:Y:S01]  /*2f80*/  IABS R14, R9 ;  /* 0x00000009000e7213 */ /* 0x000fe20000000000 */
[----:B------:R-:W-:-:S04]  /*2f90*/  VIADD R22, R13, 0x194 ;  /* 0x000001940d167836 */ /* 0x000fc80000000000 */
[----:B------:R-:W-:Y:S01]  /*2fa0*/  @!P2 IMAD.IADD R16, R16, 0x1, -R12 ;  /* 0x000000011010a824 */ /* 0x000fe200078e0a0c */
[----:B------:R-:W-:Y:S01]  /*2fb0*/  ISETP.GT.U32.AND P2, PT, R12, R3, PT ;  /* 0x000000030c00720c */ /* 0x000fe20003f44070 */
[----:B0-----:R-:W-:Y:S01]  /*2fc0*/  IMAD.MOV.U32 R2, RZ, RZ, R7 ;  /* 0x000000ffff027224 */ /* 0x001fe200078e0007 */
[----:B------:R-:W-:Y:S01]  /*2fd0*/  IABS R23, R22 ;  /* 0x0000001600177213 */ /* 0x000fe20000000000 */
[----:B------:R-:W-:-:S04]  /*2fe0*/  IMAD.HI.U32 R7, R21, R15, RZ ;  /* 0x0000000f15077227 */ /* 0x000fc800078e00ff */
[----:B------:R-:W-:Y:S02]  /*2ff0*/  IMAD.MOV R7, RZ, RZ, -R7 ;  /* 0x000000ffff077224 */ /* 0x000fe400078e0a07 */
[----:B------:R-:W-:Y:S01]  /*3000*/  @!P3 IMAD.IADD R10, R10, 0x1, -R12 ;  /* 0x000000010a0ab824 */ /* 0x000fe200078e0a0c */
[----:B------:R-:W-:Y:S01]  /*3010*/  ISETP.GE.AND P3, PT, R6, RZ, PT ;  /* 0x000000ff0600720c */ /* 0x000fe20003f66270 */
[----:B------:R-:W-:Y:S02]  /*3020*/  IMAD R15, R12, R7, R15 ;  /* 0x000000070c0f7224 */ /* 0x000fe400078e020f */
[----:B------:R-:W-:Y:S01]  /*3030*/  @!P6 IMAD.MOV R2, RZ, RZ, -R2 ;  /* 0x000000ffff02e224 */ /* 0x000fe200078e0a02 */
[----:B------:R-:W-:Y:S01]  /*3040*/  ISETP.GE.AND P6, PT, R8, RZ, PT ;  /* 0x000000ff0800720c */ /* 0x000fe20003fc6270 */
[----:B------:R-:W-:Y:S01]  /*3050*/  VIADD R6, R13, 0x1b8 ;  /* 0x000001b80d067836 */ /* 0x000fe20000000000 */
[----:B------:R-:W-:Y:S01]  /*3060*/  ISETP.GT.U32.AND P5, PT, R12, R15, PT ;  /* 0x0000000f0c00720c */ /* 0x000fe20003fa4070 */
[----:B------:R-:W-:Y:S01]  /*3070*/  IMAD.HI.U32 R18, R21, R14, RZ ;  /* 0x0000000e15127227 */ /* 0x000fe200078e00ff */
[----:B------:R0:W-:Y:S02]  /*3080*/  STL [R1+0x150], R2 ;  /* 0x0001500201007387 */ /* 0x0001e40000100800 */
[----:B------:R-:W-:Y:S01]  /*3090*/  IABS R8, R6 ;  /* 0x0000000600087213 */ /* 0x000fe20000000000 */
[----:B------:R-:W-:-:S02]  /*30a0*/  IMAD.MOV R18, RZ, RZ, -R18 ;  /* 0x000000ffff127224 */ /* 0x000fc400078e0a12 */
[----:B------:R-:W-:Y:S01]  /*30b0*/  @!P2 IMAD.IADD R3, R3, 0x1, -R12 ;  /* 0x000000010303a824 */ /* 0x000fe200078e0a0c */
[----:B------:R-:W-:Y:S01]  /*30c0*/  ISETP.GE.AND P2, PT, R9, RZ, PT ;  /* 0x000000ff0900720c */ /* 0x000fe20003f46270 */
[C---:B------:R-:W-:Y:S02]  /*30d0*/  IMAD R14, R12.reuse, R18, R14 ;  /* 0x000000120c0e7224 */ /* 0x040fe400078e020e */
[----:B------:R-:W-:Y:S02]  /*30e0*/  IMAD.MOV.U32 R4, RZ, RZ, R10 ;  /* 0x000000ffff047224 */ /* 0x000fe400078e000a */
[----:B------:R-:W-:Y:S02]  /*30f0*/  @!P5 IMAD.IADD R15, R15, 0x1, -R12 ;  /* 0x000000010f0fd824 */ /* 0x000fe400078e0a0c */
[----:B0-----:R-:W-:Y:S02]  /*3100*/  IMAD.MOV.U32 R2, RZ, RZ, R16 ;  /* 0x000000ffff027224 */ /* 0x001fe400078e0010 */
[----:B------:R-:W-:Y:S01]  /*3110*/  VIADD R7, R13, 0x1b6 ;  /* 0x000001b60d077836 */ /* 0x000fe20000000000 */
[C---:B------:R-:W-:Y:S01]  /*3120*/  ISETP.GT.U32.AND P5, PT, R12.reuse, R15, PT ;  /* 0x0000000f0c00720c */ /* 0x040fe20003fa4070 */
[----:B------:R-:W-:Y:S01]  /*3130*/  @!P1 IMAD.MOV R2, RZ, RZ, -R2 ;  /* 0x000000ffff029224 */ /* 0x000fe200078e0a02 */
[----:B------:R-:W-:Y:S01]  /*3140*/  ISETP.GT.U32.AND P1, PT, R12, R3, PT ;  /* 0x000000030c00720c */ /* 0x000fe20003f24070 */
[----:B------:R-:W-:Y:S01]  /*3150*/  IMAD.HI.U32 R9, R21, R8, RZ ;  /* 0x0000000815097227 */ /* 0x000fe200078e00ff */
[----:B------:R-:W-:-:S02]  /*3160*/  IABS R17, R7 ;  /* 0x0000000700117213 */ /* 0x000fc40000000000 */
[----:B------:R0:W-:Y:S01]  /*3170*/  STL [R1+0x154], R2 ;  /* 0x0001540201007387 */ /* 0x0001e20000100800 */
[----:B------:R-:W-:Y:S01]  /*3180*/  @!P4 IMAD.MOV R4, RZ, RZ, -R4 ;  /* 0x000000ffff04c224 */ /* 0x000fe200078e0a04 */
[C---:B------:R-:W-:Y:S01]  /*3190*/  ISETP.GT.U32.AND P4, PT, R12.reuse, R14, PT ;  /* 0x0000000e0c00720c */ /* 0x040fe20003f84070 */
[----:B------:R-:W-:Y:S02]  /*31a0*/  IMAD.MOV R9, RZ, RZ, -R9 ;  /* 0x000000ffff097224 */ /* 0x000fe400078e0a09 */
[----:B------:R-:W-:Y:S01]  /*31b0*/  IMAD.HI.U32 R10, R21, R17, RZ ;  /* 0x00000011150a7227 */ /* 0x000fe200078e00ff */
[----:B------:R1:W-:Y:S03]  /*31c0*/  STL [R1+0x158], R4 ;  /* 0x0001580401007387 */ /* 0x0003e60000100800 */
[----:B------:R-:W-:Y:S02]  /*31d0*/  IMAD R8, R12, R9, R8 ;  /* 0x000000090c087224 */ /* 0x000fe400078e0208 */
[----:B------:R-:W-:-:S02]  /*31e0*/  @!P5 IMAD.IADD R15, R15, 0x1, -R12 ;  /* 0x000000010f0fd824 */ /* 0x000fc400078e0a0c */
[----:B------:R-:W-:Y:S01]  /*31f0*/  IMAD.MOV R10, RZ, RZ, -R10 ;  /* 0x000000ffff0a7224 */ /* 0x000fe200078e0a0a */
[----:B------:R-:W-:Y:S01]  /*3200*/  ISETP.GT.U32.AND P5, PT, R12, R8, PT ;  /* 0x000000080c00720c */ /* 0x000fe20003fa4070 */
[--C-:B------:R-:W-:Y:S01]  /*3210*/  @!P1 IMAD.IADD R3, R3, 0x1, -R12.reuse ;  /* 0x0000000103039824 */ /* 0x100fe200078e0a0c */
[----:B------:R-:W-:Y:S01]  /*3220*/  ISETP.GE.AND P1, PT, R7, RZ, PT ;  /* 0x000000ff0700720c */ /* 0x000fe20003f26270 */
[----:B------:R-:W-:Y:S02]  /*3230*/  @!P4 IMAD.IADD R14, R14, 0x1, -R12 ;  /* 0x000000010e0ec824 */ /* 0x000fe400078e0a0c */
[----:B0-----:R-:W-:Y:S02]  /*3240*/  IMAD.MOV.U32 R2, RZ, RZ, R11 ;  /* 0x000000ffff027224 */ /* 0x001fe400078e000b */
[C---:B------:R-:W-:Y:S01]  /*3250*/  IMAD R17, R12.reuse, R10, R17 ;  /* 0x0000000a0c117224 */ /* 0x040fe200078e0211 */
[----:B------:R-:W-:Y:S01]  /*3260*/  ISETP.GT.U32.AND P4, PT, R12, R14, PT ;  /* 0x0000000e0c00720c */ /* 0x000fe20003f84070 */
[----:B-1----:R-:W-:-:S02]  /*3270*/  IMAD.MOV.U32 R4, RZ, RZ, R3 ;  /* 0x000000ffff047224 */ /* 0x002fc400078e0003 */
[----:B------:R-:W-:Y:S01]  /*3280*/  @!P0 IMAD.MOV R2, RZ, RZ, -R2 ;  /* 0x000000ffff028224 */ /* 0x000fe200078e0a02 */
[----:B------:R-:W-:Y:S01]  /*3290*/  ISETP.GE.AND P0, PT, R6, RZ, PT ;  /* 0x000000ff0600720c */ /* 0x000fe20003f06270 */
[----:B------:R-:W-:Y:S01]  /*32a0*/  @!P6 IMAD.MOV R4, RZ, RZ, -R4 ;  /* 0x000000ffff04e224 */ /* 0x000fe200078e0a04 */
[----:B------:R-:W-:Y:S01]  /*32b0*/  ISETP.GT.U32.AND P6, PT, R12, R17, PT ;  /* 0x000000110c00720c */ /* 0x000fe20003fc4070 */
[--C-:B------:R-:W-:Y:S01]  /*32c0*/  @!P5 IMAD.IADD R8, R8, 0x1, -R12.reuse ;  /* 0x000000010808d824 */ /* 0x100fe200078e0a0c */
[----:B------:R0:W-:Y:S01]  /*32d0*/  STL [R1+0x15c], R2 ;  /* 0x00015c0201007387 */ /* 0x0001e20000100800 */
[C---:B------:R-:W-:Y:S02]  /*32e0*/  VIADD R11, R13.reuse, 0x1b4 ;  /* 0x000001b40d0b7836 */ /* 0x040fe40000000000 */
[C---:B------:R-:W-:Y:S01]  /*32f0*/  VIADD R10, R13.reuse, 0x1b2 ;  /* 0x000001b20d0a7836 */ /* 0x040fe20000000000 */
[----:B------:R-:W-:Y:S01]  /*3300*/  ISETP.GT.U32.AND P5, PT, R12, R8, PT ;  /* 0x000000080c00720c */ /* 0x000fe20003fa4070 */
[----:B------:R-:W-:Y:S01]  /*3310*/  @!P4 IMAD.IADD R14, R14, 0x1, -R12 ;  /* 0x000000010e0ec824 */ /* 0x000fe200078e0a0c */
[----:B------:R-:W-:Y:S01]  /*3320*/  IABS R7, R11 ;  /* 0x0000000b00077213 */ /* 0x000fe20000000000 */
[----:B------:R-:W-:Y:S01]  /*3330*/  STL [R1+0x164], R4 ;  /* 0x0001640401007387 */ /* 0x000fe20000100800 */
[----:B------:R-:W-:Y:S01]  /*3340*/  IABS R9, R10 ;  /* 0x0000000a00097213 */ /* 0x000fe20000000000 */
[----:B------:R-:W-:Y:S01]  /*3350*/  VIADD R6, R13, 0x1b0 ;  /* 0x000001b00d067836 */ /* 0x000fe20000000000 */
[----:B------:R-:W-:Y:S01]  /*3360*/  ISETP.GE.AND P4, PT, R10, RZ, PT ;  /* 0x000000ff0a00720c */ /* 0x000fe20003f86270 */
[----:B0-----:R-:W-:-:S02]  /*3370*/  IMAD.MOV.U32 R2, RZ, RZ, R15 ;  /* 0x000000ffff027224 */ /* 0x001fc400078e000f */
[----:B------:R-:W-:Y:S01]  /*3380*/  @!P6 IMAD.IADD R17, R17, 0x1, -R12 ;  /* 0x000000011111e824 */ /* 0x000fe200078e0a0c */
[----:B------:R-:W-:Y:S01]  /*3390*/  IABS R3, R6 ;  /* 0x0000000600037213 */ /* 0x000fe20000000000 */
[----:B------:R-:W-:Y:S01]  /*33a0*/  @!P3 IMAD.MOV R2, RZ, RZ, -R2 ;  /* 0x000000ffff02b224 */ /* 0x000fe200078e0a02 */
[----:B------:R-:W-:Y:S01]  /*33b0*/  ISETP.GE.AND P3, PT, R11, RZ, PT ;  /* 0x000000ff0b00720c */ /* 0x000fe20003f66270 */
[C---:B------:R-:W-:Y:S01]  /*33c0*/  IMAD.HI.U32 R15, R21.reuse, R7, RZ ;  /* 0x00000007150f7227 */ /* 0x040fe200078e00ff */
[----:B------:R-:W-:Y:S02]  /*33d0*/  ISETP.GT.U32.AND P6, PT, R12, R17, PT ;  /* 0x000000110c00720c */ /* 0x000fe40003fc4070 */
[----:B------:R0:W-:Y:S01]  /*33e0*/  STL [R1+0x168], R2 ;  /* 0x0001680201007387 */ /* 0x0001e20000100800 */
[----:B------:R-:W-:-:S04]  /*33f0*/  IMAD.HI.U32 R10, R21, R9, RZ ;  /* 0x00000009150a7227 */ /* 0x000fc800078e00ff */
[----:B------:R-:W-:Y:S02]  /*3400*/  IMAD.MOV R15, RZ, RZ, -R15 ;  /* 0x000000ffff0f7224 */ /* 0x000fe400078e0a0f */
[----:B------:R-:W-:Y:S02]  /*3410*/  IMAD.MOV R10, RZ, RZ, -R10 ;  /* 0x000000ffff0a7224 */ /* 0x000fe400078e0a0a */
[----:B------:R-:W-:Y:S02]  /*3420*/  @!P5 IMAD.IADD R8, R8, 0x1, -R12 ;  /* 0x000000010808d824 */ /* 0x000fe400078e0a0c */
[----:B0-----:R-:W-:Y:S02]  /*3430*/  IMAD.MOV.U32 R2, RZ, RZ, R14 ;  /* 0x000000ffff027224 */ /* 0x001fe400078e000e */
[----:B------:R-:W-:Y:S02]  /*3440*/  IMAD R7, R12, R15, R7 ;  /* 0x0000000f0c077224 */ /* 0x000fe400078e0207 */
[----:B------:R-:W-:Y:S01]  /*3450*/  @!P2 IMAD.MOV R2, RZ, RZ, -R2 ;  /* 0x000000ffff02a224 */ /* 0x000fe200078e0a02 */
[----:B------:R-:W-:Y:S01]  /*3460*/  ISETP.GE.AND P2, PT, R6, RZ, PT ;  /* 0x000000ff0600720c */ /* 0x000fe20003f46270 */
[C---:B------:R-:W-:Y:S01]  /*3470*/  IMAD R6, R12.reuse, R10, R9 ;  /* 0x0000000a0c067224 */ /* 0x040fe200078e0209 */
[----:B------:R-:W-:Y:S01]  /*3480*/  ISETP.GT.U32.AND P5, PT, R12, R7, PT ;  /* 0x000000070c00720c */ /* 0x000fe20003fa4070 */
[----:B------:R-:W-:Y:S01]  /*3490*/  IMAD.HI.U32 R11, R21, R3, RZ ;  /* 0x00000003150b7227 */ /* 0x000fe200078e00ff */
[----:B------:R0:W-:Y:S03]  /*34a0*/  STL [R1+0x180], R2 ;  /* 0x0001800201007387 */ /* 0x0001e60000100800 */
[----:B------:R-:W-:-:S02]  /*34b0*/  IMAD.MOV R11, RZ, RZ, -R11 ;  /* 0x000000ffff0b7224 */ /* 0x000fc400078e0a0b */
[----:B------:R-:W-:Y:S02]  /*34c0*/  @!P6 IMAD.IADD R17, R17, 0x1, -R12 ;  /* 0x000000011111e824 */ /* 0x000fe400078e0a0c */
[C---:B------:R-:W-:Y:S02]  /*34d0*/  IMAD R3, R12.reuse, R11, R3 ;  /* 0x0000000b0c037224 */ /* 0x040fe400078e0203 */
[----:B------:R-:W-:Y:S02]  /*34e0*/  VIADD R11, R13, 0x1ae ;  /* 0x000001ae0d0b7836 */ /* 0x000fe40000000000 */
[----:B0-----:R-:W-:Y:S02]  /*34f0*/  IMAD.MOV.U32 R2, RZ, RZ, R8 ;  /* 0x000000ffff027224 */ /* 0x001fe400078e0008 */
[----:B------:R-:W-:Y:S01]  /*3500*/  @!P5 IMAD.IADD R7, R7, 0x1, -R12 ;  /* 0x000000010707d824 */ /* 0x000fe200078e0a0c */
[----:B------:R-:W-:Y:S01]  /*3510*/  ISETP.GE.AND P6, PT, R11, RZ, PT ;  /* 0x000000ff0b00720c */ /* 0x000fe20003fc6270 */
[----:B------:R-:W-:Y:S01]  /*3520*/  @!P0 IMAD.MOV R2, RZ, RZ, -R2 ;  /* 0x000000ffff028224 */ /* 0x000fe200078e0a02 */
[C---:B------:R-:W-:Y:S01]  /*3530*/  ISETP.GT.U32.AND P0, PT, R12.reuse, R6, PT ;  /* 0x000000060c00720c */ /* 0x040fe20003f04070 */
[C---:B------:R-:W-:Y:S01]  /*3540*/  VIADD R8, R13.reuse, 0x1ac ;  /* 0x000001ac0d087836 */ /* 0x040fe20000000000 */
[----:B------:R-:W-:Y:S01]  /*3550*/  ISETP.GT.U32.AND P5, PT, R12, R7, PT ;  /* 0x000000070c00720c */ /* 0x000fe20003fa4070 */
[C---:B------:R-:W-:Y:S01]  /*3560*/  VIADD R10, R13.reuse, 0x1a8 ;  /* 0x000001a80d0a7836 */ /* 0x040fe20000000000 */
[----:B------:R0:W-:Y:S01]  /*3570*/  STL [R1+0x184], R2 ;  /* 0x0001840201007387 */ /* 0x0001e20000100800 */
[----:B------:R-:W-:Y:S01]  /*3580*/  IABS R11, R11 ;  /* 0x0000000b000b7213 */ /* 0x000fe20000000000 */
[----:B------:R-:W-:Y:S01]  /*3590*/  VIADD R9, R13, 0x1aa ;  /* 0x000001aa0d097836 */ /* 0x000fe20000000000 */
[----:B------:R-:W-:Y:S01]  /*35a0*/  IABS R14, R8 ;  /* 0x00000008000e7213 */ /* 0x000fe20000000000 */
[----:B------:R-:W-:Y:S01]  /*35b0*/  IMAD.HI.U32 R28, R21, R23, RZ ;  /* 0x00000017151c7227 */ /* 0x000fe200078e00ff */
[----:B------:R-:W-:-:S02]  /*35c0*/  IABS R16, R10 ;  /* 0x0000000a00107213 */ /* 0x000fc40000000000 */
[----:B------:R-:W-:Y:S01]  /*35d0*/  IABS R15, R9 ;  /* 0x00000009000f7213 */ /* 0x000fe20000000000 */
[----:B------:R-:W-:-:S04]  /*35e0*/  IMAD.HI.U32 R18, R21, R14, RZ ;  /* 0x0000000e15127227 */ /* 0x000fc800078e00ff */
[----:B0-----:R-:W-:Y:S02]  /*35f0*/  IMAD.MOV.U32 R2, RZ, RZ, R17 ;  /* 0x000000ffff027224 */ /* 0x001fe400078e0011 */
[----:B------:R-:W-:Y:S02]  /*3600*/  @!P0 IMAD.IADD R6, R6, 0x1, -R12 ;  /* 0x0000000106068824 */ /* 0x000fe400078e0a0c */
[----:B------:R-:W-:Y:S01]  /*3610*/  @!P1 IMAD.MOV R2, RZ, RZ, -R2 ;  /* 0x000000ffff029224 */ /* 0x000fe200078e0a02 */
[C---:B------:R-:W-:Y:S01]  /*3620*/  ISETP.GT.U32.AND P1, PT, R12.reuse, R3, PT ;  /* 0x000000030c00720c */ /* 0x040fe20003f24070 */
[----:B------:R-:W-:Y:S01]  /*3630*/  IMAD.HI.U32 R17, R21, R11, RZ ;  /* 0x0000000b15117227 */ /* 0x000fe200078e00ff */
[----:B------:R-:W-:Y:S02]  /*3640*/  ISETP.GT.U32.AND P0, PT, R12, R6, PT ;  /* 0x000000060c00720c */ /* 0x000fe40003f04070 */
[----:B------:R0:W-:Y:S01]  /*3650*/  STL [R1+0x188], R2 ;  /* 0x0001880201007387 */ /* 0x0001e20000100800 */
[----:B------:R-:W-:Y:S01]  /*3660*/  @!P5 IMAD.IADD R7, R7, 0x1, -R12 ;  /* 0x000000010707d824 */ /* 0x000fe200078e0a0c */
[----:B------:R-:W-:Y:S01]  /*3670*/  ISETP.GE.AND P5, PT, R8, RZ, PT ;  /* 0x000000ff0800720c */ /* 0x000fe20003fa6270 */
[----:B------:R-:W-:-:S02]  /*3680*/  IMAD.MOV R17, RZ, RZ, -R17 ;  /* 0x000000ffff117224 */ /* 0x000fc400078e0a11 */
[----:B------:R-:W-:Y:S02]  /*3690*/  IMAD.MOV.U32 R4, RZ, RZ, R7 ;  /* 0x000000ffff047224 */ /* 0x000fe400078e0007 */
[----:B------:R-:W-:Y:S02]  /*36a0*/  IMAD R11, R12, R17, R11 ;  /* 0x000000110c0b7224 */ /* 0x000fe400078e020b */
[--C-:B------:R-:W-:Y:S02]  /*36b0*/  @!P1 IMAD.IADD R3, R3, 0x1, -R12.reuse ;  /* 0x0000000103039824 */ /* 0x100fe400078e0a0c */
[----:B------:R-:W-:Y:S01]  /*36c0*/  @!P0 IMAD.IADD R6, R6, 0x1, -R12 ;  /* 0x0000000106068824 */ /* 0x000fe200078e0a0c */
[C---:B------:R-:W-:Y:S01]  /*36d0*/  ISETP.GT.U32.AND P0, PT, R12.reuse, R11, PT ;  /* 0x0000000b0c00720c */ /* 0x040fe20003f04070 */
[----:B------:R-:W-:Y:S01]  /*36e0*/  IMAD.HI.U32 R8, R21, R16, RZ ;  /* 0x0000001015087227 */ /* 0x000fe200078e00ff */
[----:B------:R-:W-:-:S03]  /*36f0*/  ISETP.GT.U32.AND P1, PT, R12, R3, PT ;  /* 0x000000030c00720c */ /* 0x000fc60003f24070 */
[----:B0-----:R-:W-:Y:S02]  /*3700*/  IMAD.MOV.U32 R2, RZ, RZ, R6 ;  /* 0x000000ffff027224 */ /* 0x001fe400078e0006 */
[----:B------:R-:W-:Y:S02]  /*3710*/  @!P3 IMAD.MOV R4, RZ, RZ, -R4 ;  /* 0x000000ffff04b224 */ /* 0x000fe400078e0a04 */
[----:B------:R-:W-:Y:S01]  /*3720*/  @!P4 IMAD.MOV R2, RZ, RZ, -R2 ;  /* 0x000000ffff02c224 */ /* 0x000fe200078e0a02 */
[----:B------:R-:W-:Y:S01]  /*3730*/  ISETP.GE.AND P4, PT, R9, RZ, PT ;  /* 0x000000ff0900720c */ /* 0x000fe20003f86270 */
[----:B------:R-:W-:Y:S01]  /*3740*/  IMAD.MOV R18, RZ, RZ, -R18 ;  /* 0x000000ffff127224 */ /* 0x000fe200078e0a12 */
[----:B------:R-:W-:Y:S01]  /*3750*/  STL [R1+0x18c], R4 ;  /* 0x00018c0401007387 */ /* 0x000fe20000100800 */
[----:B------:R-:W-:Y:S02]  /*3760*/  IMAD.MOV R7, RZ, RZ, -R8 ;  /* 0x000000ffff077224 */ /* 0x000fe400078e0a08 */
[----:B------:R-:W-:Y:S01]  /*3770*/  @!P1 IMAD.IADD R3, R3, 0x1, -R12 ;  /* 0x0000000103039824 */ /* 0x000fe200078e0a0c */
[----:B------:R0:W-:Y:S01]  /*3780*/  STL [R1+0x190], R2 ;  /* 0x0001900201007387 */ /* 0x0001e20000100800 */
[----:B------:R-:W-:-:S02]  /*3790*/  IMAD R18, R12, R18, R14 ;  /* 0x000000120c127224 */ /* 0x000fc400078e020e */
[C---:B------:R-:W-:Y:S02]  /*37a0*/  IMAD R16, R12.reuse, R7, R16 ;  /* 0x000000070c107224 */ /* 0x040fe400078e0210 */
[----:B------:R-:W-:Y:S01]  /*37b0*/  VIADD R6, R13, 0x1a6 ;  /* 0x000001a60d067836 */ /* 0x000fe20000000000 */
[C---:B------:R-:W-:Y:S01]  /*37c0*/  ISETP.GT.U32.AND P3, PT, R12.reuse, R18, PT ;  /* 0x000000120c00720c */ /* 0x040fe20003f64070 */
[----:B------:R-:W-:Y:S02]  /*37d0*/  @!P0 IMAD.IADD R11, R11, 0x1, -R12 ;  /* 0x000000010b0b8824 */ /* 0x000fe400078e0a0c */
[----:B------:R-:W-:Y:S01]  /*37e0*/  VIADD R7, R13, 0x1a4 ;  /* 0x000001a40d077836 */ /* 0x000fe20000000000 */
[----:B------:R-:W-:Y:S01]  /*37f0*/  IABS R14, R6 ;  /* 0x00000006000e7213 */ /* 0x000fe20000000000 */
[----:B0-----:R-:W-:Y:S01]  /*3800*/  IMAD.MOV.U32 R2, RZ, RZ, R3 ;  /* 0x000000ffff027224 */ /* 0x001fe200078e0003 */
[----:B------:R-:W-:Y:S01]  /*3810*/  ISETP.GT.U32.AND P0, PT, R12, R11, PT ;  /* 0x0000000b0c00720c */ /* 0x000fe20003f04070 */
[----:B------:R-:W-:Y:S01]  /*3820*/  IMAD.HI.U32 R19, R21, R15, RZ ;  /* 0x0000000f15137227 */ /* 0x000fe200078e00ff */
[----:B------:R-:W-:-:S03]  /*3830*/  IABS R3, R7 ;  /* 0x0000000700037213 */ /* 0x000fc60000000000 */
[----:B------:R-:W-:Y:S01]  /*3840*/  @!P2 IMAD.MOV R2, RZ, RZ, -R2 ;  /* 0x000000ffff02a224 */ /* 0x000fe200078e0a02 */
[----:B------:R-:W-:Y:S01]  /*3850*/  ISETP.GT.U32.AND P2, PT, R12, R16, PT ;  /* 0x000000100c00720c */ /* 0x000fe20003f44070 */
[----:B------:R-:W-:-:S03]  /*3860*/  IMAD.HI.U32 R9, R21, R14, RZ ;  /* 0x0000000e15097227 */ /* 0x000fc600078e00ff */
[----:B------:R0:W-:Y:S01]  /*3870*/  STL [R1+0x194], R2 ;  /* 0x0001940201007387 */ /* 0x0001e20000100800 */
[----:B------:R-:W-:Y:S02]  /*3880*/  @!P3 IMAD.IADD R18, R18, 0x1, -R12 ;  /* 0x000000011212b824 */ /* 0x000fe400078e0a0c */
[----:B------:R-:W-:Y:S02]  /*3890*/  IMAD.MOV R9, RZ, RZ, -R9 ;  /* 0x000000ffff097224 */ /* 0x000fe400078e0a09 */
[----:B------:R-:W-:Y:S01]  /*38a0*/  IMAD.MOV R19, RZ, RZ, -R19 ;  /* 0x000000ffff137224 */ /* 0x000fe200078e0a13 */
[C---:B------:R-:W-:Y:S01]  /*38b0*/  ISETP.GT.U32.AND P3, PT, R12.reuse, R18, PT ;  /* 0x000000120c00720c */ /* 0x040fe20003f64070 */
[----:B------:R-:W-:Y:S02]  /*38c0*/  IMAD R14, R12, R9, R14 ;  /* 0x000000090c0e7224 */ /* 0x000fe400078e020e */
[----:B------:R-:W-:Y:S02]  /*38d0*/  @!P2 IMAD.IADD R16, R16, 0x1, -R12 ;  /* 0x000000011010a824 */ /* 0x000fe400078e0a0c */
[----:B------:R-:W-:-:S02]  /*38e0*/  IMAD R15, R12, R19, R15 ;  /* 0x000000130c0f7224 */ /* 0x000fc400078e020f */
[----:B------:R-:W-:Y:S01]  /*38f0*/  IMAD.HI.U32 R9, R21, R3, RZ ;  /* 0x0000000315097227 */ /* 0x000fe200078e00ff */
[C---:B------:R-:W-:Y:S02]  /*3900*/  ISETP.GT.U32.AND P2, PT, R12.reuse, R16, PT ;  /* 0x000000100c00720c */ /* 0x040fe40003f44070 */
[----:B------:R-:W-:Y:S01]  /*3910*/  ISETP.GT.U32.AND P1, PT, R12, R15, PT ;  /* 0x0000000f0c00720c */ /* 0x000fe20003f24070 */
[----:B------:R-:W-:Y:S01]  /*3920*/  @!P0 IMAD.IADD R11, R11, 0x1, -R12 ;  /* 0x000000010b0b8824 */ /* 0x000fe200078e0a0c */
[----:B------:R-:W-:Y:S01]  /*3930*/  ISETP.GE.AND P0, PT, R10, RZ, PT ;  /* 0x000000ff0a00720c */ /* 0x000fe20003f06270 */
[----:B------:R-:W-:Y:S02]  /*3940*/  IMAD.MOV R9, RZ, RZ, -R9 ;  /* 0x000000ffff097224 */ /* 0x000fe400078e0a09 */
[----:B------:R-:W-:Y:S02]  /*3950*/  IMAD.MOV.U32 R4, RZ, RZ, R11 ;  /* 0x000000ffff047224 */ /* 0x000fe400078e000b */
[----:B------:R-:W-:-:S02]  /*3960*/  IMAD R11, R12, R9, R3 ;  /* 0x000000090c0b7224 */ /* 0x000fc400078e0203 */
[--C-:B------:R-:W-:Y:S01]  /*3970*/  @!P3 IMAD.IADD R18, R18, 0x1, -R12.reuse ;  /* 0x000000011212b824 */ /* 0x100fe200078e0a0c */
[----:B------:R-:W-:Y:S01]  /*3980*/  ISETP.GT.U32.AND P3, PT, R12, R14, PT ;  /* 0x0000000e0c00720c */ /* 0x000fe20003f64070 */
[----:B------:R-:W-:Y:S01]  /*3990*/  @!P2 IMAD.IADD R16, R16, 0x1, -R12 ;  /* 0x000000011010a824 */ /* 0x000fe200078e0a0c */
[----:B------:R-:W-:Y:S01]  /*39a0*/  ISETP.GT.U32.AND P2, PT, R12, R11, PT ;  /* 0x0000000b0c00720c */ /* 0x000fe20003f44070 */
[----:B------:R-:W-:Y:S02]  /*39b0*/  VIADD R8, R13, 0x1a2 ;  /* 0x000001a20d087836 */ /* 0x000fe40000000000 */
[----:B0-----:R-:W-:Y:S02]  /*39c0*/  IMAD.MOV.U32 R2, RZ, RZ, R18 ;  /* 0x000000ffff027224 */ /* 0x001fe400078e0012 */
[----:B------:R-:W-:Y:S01]  /*39d0*/  @!P1 IMAD.IADD R15, R15, 0x1, -R12 ;  /* 0x000000010f0f9824 */ /* 0x000fe200078e0a0c */
[----:B------:R-:W-:Y:S01]  /*39e0*/  IABS R17, R8 ;  /* 0x0000000800117213 */ /* 0x000fe20000000000 */
[----:B------:R-:W-:Y:S01]  /*39f0*/  @!P6 IMAD.MOV R4, RZ, RZ, -R4 ;  /* 0x000000ffff04e224 */ /* 0x000fe200078e0a04 */
[----:B------:R-:W-:Y:S01]  /*3a00*/  ISETP.GE.AND P6, PT, R6, RZ, PT ;  /* 0x000000ff0600720c */ /* 0x000fe20003fc6270 */
[----:B------:R-:W-:Y:S01]  /*3a10*/  @!P5 IMAD.MOV R2, RZ, RZ, -R2 ;  /* 0x000000ffff02d224 */ /* 0x000fe200078e0a02 */
[----:B------:R-:W-:Y:S01]  /*3a20*/  ISETP.GT.U32.AND P1, PT, R12, R15, PT ;  /* 0x0000000f0c00720c */ /* 0x000fe20003f24070 */
[----:B------:R-:W-:Y:S01]  /*3a30*/  VIADD R3, R13, 0x1a0 ;  /* 0x000001a00d037836 */ /* 0x000fe20000000000 */
[----:B------:R-:W-:Y:S01]  /*3a40*/  STL [R1+0x198], R4 ;  /* 0x0001980401007387 */ /* 0x000fe20000100800 */
[----:B------:R-:W-:Y:S01]  /*3a50*/  IMAD.HI.U32 R10, R21, R17, RZ ;  /* 0x00000011150a7227 */ /* 0x000fe200078e00ff */
[----:B------:R-:W-:-:S02]  /*3a60*/  ISETP.GE.AND P5, PT, R7, RZ, PT ;  /* 0x000000ff0700720c */ /* 0x000fc40003fa6270 */
[----:B------:R0:W-:Y:S01]  /*3a70*/  STL [R1+0x19c], R2 ;  /* 0x00019c0201007387 */ /* 0x0001e20000100800 */
[--C-:B------:R-:W-:Y:S02]  /*3a80*/  @!P3 IMAD.IADD R14, R14, 0x1, -R12.reuse ;  /* 0x000000010e0eb824 */ /* 0x100fe400078e0a0c */
[----:B------:R-:W-:Y:S02]  /*3a90*/  @!P2 IMAD.IADD R11, R11, 0x1, -R12 ;  /* 0x000000010b0ba824 */ /* 0x000fe400078e0a0c */
[----:B------:R-:W-:Y:S01]  /*3aa0*/  IMAD.MOV R10, RZ, RZ, -R10 ;  /* 0x000000ffff0a7224 */ /* 0x000fe200078e0a0a */
[C---:B------:R-:W-:Y:S01]  /*3ab0*/  ISETP.GT.U32.AND P3, PT, R12.reuse, R14, PT ;  /* 0x0000000e0c00720c */ /* 0x040fe20003f64070 */
[----:B------:R-:W-:Y:S01]  /*3ac0*/  VIADD R6, R13, 0x19e ;  /* 0x0000019e0d067836 */ /* 0x000fe20000000000 */
[C---:B------:R-:W-:Y:S01]  /*3ad0*/  ISETP.GT.U32.AND P2, PT, R12.reuse, R11, PT ;  /* 0x0000000b0c00720c */ /* 0x040fe20003f44070 */
[----:B------:R-:W-:Y:S02]  /*3ae0*/  IMAD R17, R12, R10, R17 ;  /* 0x0000000a0c117224 */ /* 0x000fe400078e0211 */
[----:B0-----:R-:W-:Y:S01]  /*3af0*/  IMAD.MOV.U32 R2, RZ, RZ, R16 ;  /* 0x000000ffff027224 */ /* 0x001fe200078e0010 */
[----:B------:R-:W-:Y:S01]  /*3b00*/  IABS R16, R3 ;  /* 0x0000000300107213 */ /* 0x000fe20000000000 */
[----:B------:R-:W-:Y:S01]  /*3b10*/  @!P1 IMAD.IADD R15, R15, 0x1, -R12 ;  /* 0x000000010f0f9824 */ /* 0x000fe200078e0a0c */
[----:B------:R-:W-:Y:S01]  /*3b20*/  ISETP.GE.AND P1, PT, R8, RZ, PT ;  /* 0x000000ff0800720c */ /* 0x000fe20003f26270 */
[----:B------:R-:W-:Y:S01]  /*3b30*/  @!P0 IMAD.MOV R2, RZ, RZ, -R2 ;  /* 0x000000ffff028224 */ /* 0x000fe200078e0a02 */
[----:B------:R-:W-:Y:S01]  /*3b40*/  ISETP.GE.AND P0, PT, R6, RZ, PT ;  /* 0x000000ff0600720c */ /* 0x000fe20003f06270 */
[----:B------:R-:W-:Y:S01]  /*3b50*/  IMAD.HI.U32 R10, R21, R16, RZ ;  /* 0x00000010150a7227 */ /* 0x000fe200078e00ff */
[----:B------:R-:W-:-:S03]  /*3b60*/  IABS R6, R6 ;  /* 0x0000000600067213 */ /* 0x000fc60000000000 */
[----:B------:R-:W-:Y:S02]  /*3b70*/  IMAD.MOV R10, RZ, RZ, -R10 ;  /* 0x000000ffff0a7224 */ /* 0x000fe400078e0a0a */
[----:B------:R-:W-:Y:S02]  /*3b80*/  IMAD.MOV.U32 R4, RZ, RZ, R15 ;  /* 0x000000ffff047224 */ /* 0x000fe400078e000f */
[----:B------:R-:W-:Y:S02]  /*3b90*/  IMAD R16, R12, R10, R16 ;  /* 0x0000000a0c107224 */ /* 0x000fe400078e0210 */
[----:B------:R-:W-:-:S04]  /*3ba0*/  IMAD.HI.U32 R7, R21, R6, RZ ;  /* 0x0000000615077227 */ /* 0x000fc800078e00ff */
[----:B------:R-:W-:Y:S01]  /*3bb0*/  @!P4 IMAD.MOV R4, RZ, RZ, -R4 ;  /* 0x000000ffff04c224 */ /* 0x000fe200078e0a04 */
[----:B------:R-:W-:Y:S01]  /*3bc0*/  ISETP.GE.AND P4, PT, R3, RZ, PT ;  /* 0x000000ff0300720c */ /* 0x000fe20003f86270 */
[--C-:B------:R-:W-:Y:S01]  /*3bd0*/  @!P3 IMAD.IADD R14, R14, 0x1, -R12.reuse ;  /* 0x000000010e0eb824 */ /* 0x100fe200078e0a0c */
[C---:B------:R-:W-:Y:S01]  /*3be0*/  ISETP.GT.U32.AND P3, PT, R12.reuse, R17, PT ;  /* 0x000000110c00720c */ /* 0x040fe20003f64070 */
[----:B------:R-:W-:Y:S01]  /*3bf0*/  @!P2 IMAD.IADD R11, R11, 0x1, -R12 ;  /* 0x000000010b0ba824 */ /* 0x000fe200078e0a0c */
[C---:B------:R-:W-:Y:S01]  /*3c00*/  ISETP.GT.U32.AND P2, PT, R12.reuse, R16, PT ;  /* 0x000000100c00720c */ /* 0x040fe20003f44070 */
[----:B------:R-:W-:Y:S01]  /*3c10*/  IMAD.MOV R7, RZ, RZ, -R7 ;  /* 0x000000ffff077224 */ /* 0x000fe200078e0a07 */
[----:B------:R0:W-:Y:S01]  /*3c20*/  STL [R1+0x1a0], R4 ;  /* 0x0001a00401007387 */ /* 0x0001e20000100800 */
[C---:B------:R-:W-:Y:S02]  /*3c30*/  VIADD R3, R13.reuse, 0x19c ;  /* 0x0000019c0d037836 */ /* 0x040fe40000000000 */
[----:B------:R-:W-:Y:S01]  /*3c40*/  IMAD R6, R12, R7, R6 ;  /* 0x000000070c067224 */ /* 0x000fe200078e0206 */
[----:B------:R1:W-:Y:S01]  /*3c50*/  STL [R1+0x1a4], R2 ;  /* 0x0001a40201007387 */ /* 0x0003e20000100800 */
[C---:B------:R-:W-:Y:S01]  /*3c60*/  VIADD R9, R13.reuse, 0x19a ;  /* 0x0000019a0d097836 */ /* 0x040fe20000000000 */
[----:B------:R-:W-:Y:S01]  /*3c70*/  IABS R8, R3 ;  /* 0x0000000300087213 */ /* 0x000fe20000000000 */
[----:B------:R-:W-:-:S02]  /*3c80*/  VIADD R18, R13, 0x192 ;  /* 0x000001920d127836 */ /* 0x000fc40000000000 */
[----:B------:R-:W-:Y:S01]  /*3c90*/  @!P3 IMAD.IADD R17, R17, 0x1, -R12 ;  /* 0x000000011111b824 */ /* 0x000fe200078e0a0c */
[----:B------:R-:W-:Y:S01]  /*3ca0*/  IABS R19, R9 ;  /* 0x0000000900137213 */ /* 0x000fe20000000000 */
[----:B0-----:R-:W-:Y:S02]  /*3cb0*/  IMAD.MOV.U32 R4, RZ, RZ, R14 ;  /* 0x000000ffff047224 */ /* 0x001fe400078e000e */
[----:B------:R-:W-:Y:S01]  /*3cc0*/  @!P2 IMAD.IADD R16, R16, 0x1, -R12 ;  /* 0x000000011010a824 */ /* 0x000fe200078e0a0c */
[C---:B------:R-:W-:Y:S01]  /*3cd0*/  ISETP.GT.U32.AND P3, PT, R12.reuse, R17, PT ;  /* 0x000000110c00720c */ /* 0x040fe20003f64070 */
[----:B------:R-:W-:Y:S01]  /*3ce0*/  @!P6 IMAD.MOV R4, RZ, RZ, -R4 ;  /* 0x000000ffff04e224 */ /* 0x000fe200078e0a04 */
[C---:B------:R-:W-:Y:S01]  /*3cf0*/  ISETP.GT.U32.AND P6, PT, R12.reuse, R6, PT ;  /* 0x000000060c00720c */ /* 0x040fe20003fc4070 */
[----:B------:R-:W-:Y:S01]  /*3d00*/  IMAD.HI.U32 R10, R21, R8, RZ ;  /* 0x00000008150a7227 */ /* 0x000fe200078e00ff */
[----:B------:R-:W-:Y:S02]  /*3d10*/  ISETP.GT.U32.AND P2, PT, R12, R16, PT ;  /* 0x000000100c00720c */ /* 0x000fe40003f44070 */
[----:B------:R-:W-:Y:S01]  /*3d20*/  STL [R1+0x1c0], R4 ;  /* 0x0001c00401007387 */ /* 0x000fe20000100800 */
[----:B-1----:R-:W-:Y:S01]  /*3d30*/  IMAD.MOV.U32 R2, RZ, RZ, R11 ;  /* 0x000000ffff027224 */ /* 0x002fe200078e000b */
[----:B------:R-:W-:Y:S01]  /*3d40*/  IABS R11, R18 ;  /* 0x00000012000b7213 */ /* 0x000fe20000000000 */
[----:B------:R-:W-:-:S02]  /*3d50*/  IMAD.MOV R10, RZ, RZ, -R10 ;  /* 0x000000ffff0a7224 */ /* 0x000fc400078e0a0a */
[----:B------:R-:W-:-:S04]  /*3d60*/  IMAD.HI.U32 R7, R21, R19, RZ ;  /* 0x0000001315077227 */ /* 0x000fc800078e00ff */
[----:B------:R-:W-:Y:S01]  /*3d70*/  @!P5 IMAD.MOV R2, RZ, RZ, -R2 ;  /* 0x000000ffff02d224 */ /* 0x000fe200078e0a02 */
[----:B------:R-:W-:Y:S01]  /*3d80*/  ISETP.GE.AND P5, PT, R3, RZ, PT ;  /* 0x000000ff0300720c */ /* 0x000fe20003fa6270 */
[----:B------:R-:W-:Y:S02]  /*3d90*/  IMAD R3, R12, R10, R8 ;  /* 0x0000000a0c037224 */ /* 0x000fe400078e0208 */
[----:B------:R-:W-:Y:S01]  /*3da0*/  IMAD.MOV R7, RZ, RZ, -R7 ;  /* 0x000000ffff077224 */ /* 0x000fe200078e0a07 */
[----:B------:R0:W-:Y:S01]  /*3db0*/  STL [R1+0x1e8], R2 ;  /* 0x0001e80201007387 */ /* 0x0001e20000100800 */
[----:B------:R-:W-:Y:S02]  /*3dc0*/  VIADD R10, R13, 0x198 ;  /* 0x000001980d0a7836 */ /* 0x000fe40000000000 */
[--C-:B------:R-:W-:Y:S02]  /*3dd0*/  @!P6 IMAD.IADD R6, R6, 0x1, -R12.reuse ;  /* 0x000000010606e824 */ /* 0x100fe400078e0a0c */
[C---:B------:R-:W-:Y:S01]  /*3de0*/  IMAD R19, R12.reuse, R7, R19 ;  /* 0x000000070c137224 */ /* 0x040fe200078e0213 */
[----:B------:R-:W-:Y:S01]  /*3df0*/  IABS R7, R10 ;  /* 0x0000000a00077213 */ /* 0x000fe20000000000 */
[--C-:B------:R-:W-:Y:S01]  /*3e00*/  @!P3 IMAD.IADD R17, R17, 0x1, -R12.reuse ;  /* 0x000000011111b824 */ /* 0x100fe200078e0a0c */
[----:B------:R-:W-:Y:S01]  /*3e10*/  ISETP.GT.U32.AND P6, PT, R12, R6, PT ;  /* 0x000000060c00720c */ /* 0x000fe20003fc4070 */
[----:B------:R-:W-:Y:S01]  /*3e20*/  @!P2 IMAD.IADD R16, R16, 0x1, -R12 ;  /* 0x000000011010a824 */ /* 0x000fe200078e0a0c */
[----:B------:R-:W-:Y:S01]  /*3e30*/  ISETP.GE.AND P3, PT, R9, RZ, PT ;  /* 0x000000ff0900720c */ /* 0x000fe20003f66270 */
[----:B------:R-:W-:Y:S01]  /*3e40*/  VIADD R9, R13, 0x196 ;  /* 0x000001960d097836 */ /* 0x000fe20000000000 */
[----:B------:R-:W-:Y:S01]  /*3e50*/  ISETP.GT.U32.AND P2, PT, R12, R3, PT ;  /* 0x000000030c00720c */ /* 0x000fe20003f44070 */
[----:B------:R-:W-:-:S03]  /*3e60*/  IMAD.HI.U32 R8, R21, R7, RZ ;  /* 0x0000000715087227 */ /* 0x000fc600078e00ff */
[----:B------:R-:W-:Y:S01]  /*3e70*/  IABS R27, R9 ;  /* 0x00000009001b7213 */ /* 0x000fe20000000000 */
[----:B------:R-:W-:Y:S02]  /*3e80*/  IMAD.MOV R8, RZ, RZ, -R8 ;  /* 0x000000ffff087224 */ /* 0x000fe400078e0a08 */
[----:B0-----:R-:W-:Y:S02]  /*3e90*/  IMAD.MOV.U32 R2, RZ, RZ, R17 ;  /* 0x000000ffff027224 */ /* 0x001fe400078e0011 */
[----:B------:R-:W-:Y:S01]  /*3ea0*/  @!P6 IMAD.IADD R6, R6, 0x1, -R12 ;  /* 0x000000010606e824 */ /* 0x000fe200078e0a0c */
[C---:B------:R-:W-:Y:S01]  /*3eb0*/  ISETP.GT.U32.AND P6, PT, R12.reuse, R19, PT ;  /* 0x000000130c00720c */ /* 0x040fe20003fc4070 */
[----:B------:R-:W-:Y:S02]  /*3ec0*/  IMAD R7, R12, R8, R7 ;  /* 0x000000080c077224 */ /* 0x000fe400078e0207 */
[----:B------:R-:W-:-:S04]  /*3ed0*/  IMAD.HI.U32 R26, R21, R27, RZ ;  /* 0x0000001b151a7227 */ /* 0x000fc800078e00ff */
[----:B------:R-:W-:Y:S01]  /*3ee0*/  @!P2 IMAD.IADD R3, R3, 0x1, -R12 ;  /* 0x000000010303a824 */ /* 0x000fe200078e0a0c */
[C---:B------:R-:W-:Y:S01]  /*3ef0*/  ISETP.GT.U32.AND P2, PT, R12.reuse, R7, PT ;  /* 0x000000070c00720c */ /* 0x040fe20003f44070 */
[----:B------:R-:W-:Y:S02]  /*3f00*/  IMAD.MOV R26, RZ, RZ, -R26 ;  /* 0x000000ffff1a7224 */ /* 0x000fe400078e0a1a */
[----:B------:R-:W-:Y:S02]  /*3f10*/  @!P1 IMAD.MOV R2, RZ, RZ, -R2 ;  /* 0x000000ffff029224 */ /* 0x000fe400078e0a02 */
[C---:B------:R-:W-:Y:S02]  /*3f20*/  IMAD R26, R12.reuse, R26, R27 ;  /* 0x0000001a0c1a7224 */ /* 0x040fe400078e021b */
[----:B------:R-:W-:Y:S01]  /*3f30*/  @!P6 IMAD.IADD R19, R19, 0x1, -R12 ;  /* 0x000000011313e824 */ /* 0x000fe200078e0a0c */
[----:B------:R0:W-:Y:S01]  /*3f40*/  STL [R1+0x1ec], R2 ;  /* 0x0001ec0201007387 */ /* 0x0001e20000100800 */
[----:B------:R-:W-:Y:S01]  /*3f50*/  VIADD R14, R13, 0x190 ;  /* 0x000001900d0e7836 */ /* 0x000fe20000000000 */
[C---:B------:R-:W-:Y:S01]  /*3f60*/  ISETP.GT.U32.AND P6, PT, R12.reuse, R26, PT ;  /* 0x0000001a0c00720c */ /* 0x040fe20003fc4070 */
[----:B------:R-:W-:Y:S01]  /*3f70*/  IMAD.HI.U32 R20, R21, R11, RZ ;  /* 0x0000000b15147227 */ /* 0x000fe200078e00ff */
[----:B------:R-:W-:-:S02]  /*3f80*/  ISETP.GT.U32.AND P1, PT, R12, R19, PT ;  /* 0x000000130c00720c */ /* 0x000fc40003f24070 */
[----:B------:R-:W-:Y:S01]  /*3f90*/  IABS R15, R14 ;  /* 0x0000000e000f7213 */ /* 0x000fe20000000000 */
[----:B------:R-:W-:Y:S01]  /*3fa0*/  @!P2 IMAD.IADD R7, R7, 0x1, -R12 ;  /* 0x000000010707a824 */ /* 0x000fe200078e0a0c */
[C---:B------:R-:W-:Y:S01]  /*3fb0*/  ISETP.GT.U32.AND P2, PT, R12.reuse, R3, PT ;  /* 0x000000030c00720c */ /* 0x040fe20003f44070 */
[----:B------:R-:W-:Y:S02]  /*3fc0*/  IMAD.MOV R28, RZ, RZ, -R28 ;  /* 0x000000ffff1c7224 */ /* 0x000fe400078e0a1c */
[----:B0-----:R-:W-:Y:S02]  /*3fd0*/  IMAD.MOV.U32 R2, RZ, RZ, R16 ;  /* 0x000000ffff027224 */ /* 0x001fe400078e0010 */
[----:B------:R-:W-:Y:S02]  /*3fe0*/  IMAD.MOV R20, RZ, RZ, -R20 ;  /* 0x000000ffff147224 */ /* 0x000fe400078e0a14 */
[----:B------:R-:W-:Y:S02]  /*3ff0*/  @!P4 IMAD.MOV R2, RZ, RZ, -R2 ;  /* 0x000000ffff02c224 */ /* 0x000fe400078e0a02 */
[----:B------:R-:W-:-:S02]  /*4000*/  IMAD R23, R12, R28, R23 ;  /* 0x0000001c0c177224 */ /* 0x000fc400078e0217 */
[----:B------:R-:W-:Y:S01]  /*4010*/  IMAD R11, R12, R20, R11 ;  /* 0x000000140c0b7224 */ /* 0x000fe200078e020b */
[----:B------:R0:W-:Y:S01]  /*4020*/  STL [R1+0x1f0], R2 ;  /* 0x0001f00201007387 */ /* 0x0001e20000100800 */
[----:B------:R-:W-:Y:S01]  /*4030*/  @!P6 IMAD.IADD R26, R26, 0x1, -R12 ;  /* 0x000000011a1ae824 */ /* 0x000fe200078e0a0c */
[----:B------:R-:W-:Y:S01]  /*4040*/  ISETP.GT.U32.AND P6, PT, R12, R7, PT ;  /* 0x000000070c00720c */ /* 0x000fe20003fc4070 */
[----:B------:R-:W-:-:S03]  /*4050*/  IMAD.HI.U32 R8, R21, R15, RZ ;  /* 0x0000000f15087227 */ /* 0x000fc600078e00ff */
[C---:B------:R-:W-:Y:S01]  /*4060*/  ISETP.GT.U32.AND P4, PT, R12.reuse, R26, PT ;  /* 0x0000001a0c00720c */ /* 0x040fe20003f84070 */
[----:B------:R-:W-:Y:S01]  /*4070*/  @!P2 IMAD.IADD R3, R3, 0x1, -R12 ;  /* 0x000000010303a824 */ /* 0x000fe200078e0a0c */
[C---:B------:R-:W-:Y:S01]  /*4080*/  ISETP.GT.U32.AND P2, PT, R12.reuse, R11, PT ;  /* 0x0000000b0c00720c */ /* 0x040fe20003f44070 */
[----:B------:R-:W-:Y:S02]  /*4090*/  IMAD.MOV R8, RZ, RZ, -R8 ;  /* 0x000000ffff087224 */ /* 0x000fe400078e0a08 */
[----:B0-----:R-:W-:Y:S02]  /*40a0*/  IMAD.MOV.U32 R2, RZ, RZ, R6 ;  /* 0x000000ffff027224 */ /* 0x001fe400078e0006 */
[C---:B------:R-:W-:Y:S02]  /*40b0*/  VIADD R20, R13.reuse, 0x18e ;  /* 0x0000018e0d147836 */ /* 0x040fe40000000000 */
[----:B------:R-:W-:Y:S01]  /*40c0*/  @!P0 IMAD.MOV R2, RZ, RZ, -R2 ;  /* 0x000000ffff028224 */ /* 0x000fe200078e0a02 */
[C---:B------:R-:W-:Y:S01]  /*40d0*/  ISETP.GT.U32.AND P0, PT, R12.reuse, R23, PT ;  /* 0x000000170c00720c */ /* 0x040fe20003f04070 */
[----:B------:R-:W-:Y:S01]  /*40e0*/  IMAD R8, R12, R8, R15 ;  /* 0x000000080c087224 */ /* 0x000fe200078e020f */
[----:B------:R-:W-:Y:S01]  /*40f0*/  IABS R17, R20 ;  /* 0x0000001400117213 */ /* 0x000fe20000000000 */
[----:B------:R-:W-:Y:S01]  /*4100*/  VIADD R15, R13, 0x18c ;  /* 0x0000018c0d0f7836 */ /* 0x000fe20000000000 */
[----:B------:R0:W-:Y:S01]  /*4110*/  STL [R1+0x1f4], R2 ;  /* 0x0001f40201007387 */ /* 0x0001e20000100800 */
[--C-:B------:R-:W-:Y:S01]  /*4120*/  @!P1 IMAD.IADD R19, R19, 0x1, -R12.reuse ;  /* 0x0000000113139824 */ /* 0x100fe200078e0a0c */
[----:B------:R-:W-:Y:S01]  /*4130*/  ISETP.GE.AND P1, PT, R10, RZ, PT ;  /* 0x000000ff0a00720c */ /* 0x000fe20003f26270 */
[--C-:B------:R-:W-:Y:S01]  /*4140*/  @!P6 IMAD.IADD R7, R7, 0x1, -R12.reuse ;  /* 0x000000010707e824 */ /* 0x100fe200078e0a0c */
[----:B------:R-:W-:Y:S01]  /*4150*/  ISETP.GT.U32.AND P6, PT, R12, R8, PT ;  /* 0x000000080c00720c */ /* 0x000fe20003fc4070 */
[----:B------:R-:W-:Y:S01]  /*4160*/  IMAD.MOV.U32 R4, RZ, RZ, R3 ;  /* 0x000000ffff047224 */ /* 0x000fe200078e0003 */
[----:B------:R-:W-:Y:S01]  /*4170*/  IABS R16, R15 ;  /* 0x0000000f00107213 */ /* 0x000fe20000000000 */
[--C-:B------:R-:W-:Y:S01]  /*4180*/  @!P2 IMAD.IADD R11, R11, 0x1, -R12.reuse ;  /* 0x000000010b0ba824 */ /* 0x100fe200078e0a0c */
[----:B------:R-:W-:Y:S01]  /*4190*/  ISETP.GE.AND P2, PT, R18, RZ, PT ;  /* 0x000000ff1200720c */ /* 0x000fe20003f46270 */
[----:B------:R-:W-:Y:S01]  /*41a0*/  @!P0 IMAD.IADD R23, R23, 0x1, -R12 ;  /* 0x0000000117178824 */ /* 0x000fe200078e0a0c */
[----:B------:R-:W-:Y:S01]  /*41b0*/  ISETP.GE.AND P0, PT, R22, RZ, PT ;  /* 0x000000ff1600720c */ /* 0x000fe20003f06270 */
[----:B0-----:R-:W-:-:S02]  /*41c0*/  IMAD.MOV.U32 R2, RZ, RZ, R19 ;  /* 0x000000ffff027224 */ /* 0x001fc400078e0013 */
[----:B------:R-:W-:-:S04]  /*41d0*/  IMAD.HI.U32 R6, R21, R17, RZ ;  /* 0x0000001115067227 */ /* 0x000fc800078e00ff */
[----:B------:R-:W-:Y:S01]  /*41e0*/  @!P4 IMAD.IADD R26, R26, 0x1, -R12 ;  /* 0x000000011a1ac824 */ /* 0x000fe200078e0a0c */
[----:B------:R-:W-:Y:S01]  /*41f0*/  ISETP.GE.AND P4, PT, R9, RZ, PT ;  /* 0x000000ff0900720c */ /* 0x000fe20003f86270 */
[----:B------:R-:W-:Y:S01]  /*4200*/  @!P5 IMAD.MOV R4, RZ, RZ, -R4 ;  /* 0x000000ffff04d224 */ /* 0x000fe200078e0a04 */
[----:B------:R-:W-:Y:S01]  /*4210*/  ISETP.GT.U32.AND P5, PT, R12, R23, PT ;  /* 0x000000170c00720c */ /* 0x000fe20003fa4070 */
[----:B------:R-:W-:-:S03]  /*4220*/  IMAD.HI.U32 R10, R21, R16, RZ ;  /* 0x00000010150a7227 */ /* 0x000fc600078e00ff */
[----:B------:R0:W-:Y:S01]  /*4230*/  STL [R1+0x1fc], R4 ;  /* 0x0001fc0401007387 */ /* 0x0001e20000100800 */
[----:B------:R-:W-:Y:S01]  /*4240*/  @!P3 IMAD.MOV R2, RZ, RZ, -R2 ;  /* 0x000000ffff02b224 */ /* 0x000fe200078e0a02 */
[C---:B------:R-:W-:Y:S01]  /*4250*/  ISETP.GT.U32.AND P3, PT, R12.reuse, R11, PT ;  /* 0x0000000b0c00720c */ /* 0x040fe20003f64070 */
[----:B------:R-:W-:Y:S02]  /*4260*/  IMAD.MOV R6, RZ, RZ, -R6 ;  /* 0x000000ffff067224 */ /* 0x000fe400078e0a06 */
[----:B------:R-:W-:Y:S01]  /*4270*/  IMAD.MOV R10, RZ, RZ, -R10 ;  /* 0x000000ffff0a7224 */ /* 0x000fe200078e0a0a */
[----:B------:R1:W-:Y:S01]  /*4280*/  STL [R1+0x200], R2 ;  /* 0x0002000201007387 */ /* 0x0003e20000100800 */
[----:B------:R-:W-:Y:S02]  /*4290*/  IMAD R6, R12, R6, R17 ;  /* 0x000000060c067224 */ /* 0x000fe400078e0211 */
[----:B------:R-:W-:Y:S02]  /*42a0*/  @!P6 IMAD.IADD R8, R8, 0x1, -R12 ;  /* 0x000000010808e824 */ /* 0x000fe400078e0a0c */
[----:B0-----:R-:W-:-:S02]  /*42b0*/  IMAD.MOV.U32 R4, RZ, RZ, R7 ;  /* 0x000000ffff047224 */ /* 0x001fc400078e0007 */
[C---:B------:R-:W-:Y:S01]  /*42c0*/  IMAD R10, R12.reuse, R10, R16 ;  /* 0x0000000a0c0a7224 */ /* 0x040fe200078e0210 */
[C---:B------:R-:W-:Y:S01]  /*42d0*/  ISETP.GT.U32.AND P6, PT, R12.reuse, R8, PT ;  /* 0x000000080c00720c */ /* 0x040fe20003fc4070 */
[----:B------:R-:W-:Y:S02]  /*42e0*/  VIADD R3, R13, 0x18a ;  /* 0x0000018a0d037836 */ /* 0x000fe40000000000 */
[----:B-1----:R-:W-:Y:S02]  /*42f0*/  IMAD.MOV.U32 R2, RZ, RZ, R26 ;  /* 0x000000ffff027224 */ /* 0x002fe400078e001a */
[----:B------:R-:W-:Y:S01]  /*4300*/  @!P1 IMAD.MOV R4, RZ, RZ, -R4 ;  /* 0x000000ffff049224 */ /* 0x000fe200078e0a04 */
[C---:B------:R-:W-:Y:S01]  /*4310*/  ISETP.GT.U32.AND P1, PT, R12.reuse, R6, PT ;  /* 0x000000060c00720c */ /* 0x040fe20003f24070 */
[----:B------:R-:W-:Y:S01]  /*4320*/  @!P4 IMAD.MOV R2, RZ, RZ, -R2 ;  /* 0x000000ffff02c224 */ /* 0x000fe200078e0a02 */
[----:B------:R-:W-:Y:S01]  /*4330*/  IABS R16, R3 ;  /* 0x0000000300107213 */ /* 0x000fe20000000000 */
[--C-:B------:R-:W-:Y:S01]  /*4340*/  @!P5 IMAD.IADD R23, R23, 0x1, -R12.reuse ;  /* 0x000000011717d824 */ /* 0x100fe200078e0a0c */
[----:B------:R-:W-:Y:S01]  /*4350*/  ISETP.GT.U32.AND P5, PT, R12, R10, PT ;  /* 0x0000000a0c00720c */ /* 0x000fe20003fa4070 */
[----:B------:R-:W-:Y:S01]  /*4360*/  @!P3 IMAD.IADD R11, R11, 0x1, -R12 ;  /* 0x000000010b0bb824 */ /* 0x000fe200078e0a0c */
[----:B------:R0:W-:Y:S01]  /*4370*/  STL [R1+0x204], R4 ;  /* 0x0002040401007387 */ /* 0x0001e20000100800 */
[----:B------:R-:W-:Y:S01]  /*4380*/  ISETP.GE.AND P4, PT, R14, RZ, PT ;  /* 0x000000ff0e00720c */ /* 0x000fe20003f86270 */
[----:B------:R-:W-:Y:S01]  /*4390*/  IMAD.HI.U32 R9, R21, R16, RZ ;  /* 0x0000001015097227 */ /* 0x000fe200078e00ff */
[----:B------:R-:W-:Y:S01]  /*43a0*/  ISETP.GE.AND P3, PT, R20, RZ, PT ;  /* 0x000000ff1400720c */ /* 0x000fe20003f66270 */
[----:B------:R1:W-:Y:S02]  /*43b0*/  STL [R1+0x208], R2 ;  /* 0x0002080201007387 */ /* 0x0003e40000100800 */
[----:B------:R-:W-:-:S02]  /*43c0*/  VIADD R7, R13, 0x188 ;  /* 0x000001880d077836 */ /* 0x000fc40000000000 */
[--C-:B------:R-:W-:Y:S01]  /*43d0*/  @!P6 IMAD.IADD R8, R8, 0x1, -R12.reuse ;  /* 0x000000010808e824 */ /* 0x100fe200078e0a0c */
[----:B------:R-:W-:Y:S01]  /*43e0*/  ISETP.GE.AND P6, PT, R15, RZ, PT ;  /* 0x000000ff0f00720c */ /* 0x000fe20003fc6270 */
[----:B0-----:R-:W-:Y:S01]  /*43f0*/  IMAD.MOV.U32 R4, RZ, RZ, R23 ;  /* 0x000000ffff047224 */ /* 0x001fe200078e0017 */
[----:B------:R-:W-:Y:S01]  /*4400*/  IABS R19, R7 ;  /* 0x0000000700137213 */ /* 0x000fe20000000000 */
[----:B------:R-:W-:Y:S01]  /*4410*/  @!P1 IMAD.IADD R6, R6, 0x1, -R12 ;  /* 0x0000000106069824 */ /* 0x000fe200078e0a0c */
[----:B------:R-:W-:Y:S01]  /*4420*/  ISETP.GE.AND P1, PT, R3, RZ, PT ;  /* 0x000000ff0300720c */ /* 0x000fe20003f26270 */
[----:B-1----:R-:W-:Y:S02]  /*4430*/  IMAD.MOV.U32 R2, RZ, RZ, R11 ;  /* 0x000000ffff027224 */ /* 0x002fe400078e000b */
[----:B------:R-:W-:Y:S01]  /*4440*/  @!P0 IMAD.MOV R4, RZ, RZ, -R4 ;  /* 0x000000ffff048224 */ /* 0x000fe200078e0a04 */
[----:B------:R-:W-:Y:S01]  /*4450*/  ISETP.GT.U32.AND P0, PT, R12, R6, PT ;  /* 0x000000060c00720c */ /* 0x000fe20003f04070 */
[----:B------:R-:W-:Y:S01]  /*4460*/  @!P2 IMAD.MOV R2, RZ, RZ, -R2 ;  /* 0x000000ffff02a224 */ /* 0x000fe200078e0a02 */
[----:B------:R-:W-:Y:S01]  /*4470*/  ISETP.GE.AND P2, PT, R7, RZ, PT ;  /* 0x000000ff0700720c */ /* 0x000fe20003f46270 */
[----:B------:R-:W-:Y:S01]  /*4480*/  IMAD.MOV R9, RZ, RZ, -R9 ;  /* 0x000000ffff097224 */ /* 0x000fe200078e0a09 */
[----:B------:R-:W-:Y:S01]  /*4490*/  STL [R1+0x20c], R4 ;  /* 0x00020c0401007387 */ /* 0x000fe20000100800 */
[----:B------:R-:W-:-:S02]  /*44a0*/  @!P5 IMAD.IADD R10, R10, 0x1, -R12 ;  /* 0x000000010a0ad824 */ /* 0x000fc400078e0a0c */
[C---:B------:R-:W-:Y:S01]  /*44b0*/  IMAD R16, R12.reuse, R9, R16 ;  /* 0x000000090c107224 */ /* 0x040fe200078e0210 */
[----:B------:R0:W-:Y:S01]  /*44c0*/  STL [R1+0x210], R2 ;  /* 0x0002100201007387 */ /* 0x0001e20000100800 */
[----:B------:R-:W-:Y:S01]  /*44d0*/  IMAD.HI.U32 R3, R21, R19, RZ ;  /* 0x0000001315037227 */ /* 0x000fe200078e00ff */
[----:B------:R-:W-:-:S03]  /*44e0*/  ISETP.GT.U32.AND P5, PT, R12, R10, PT ;  /* 0x0000000a0c00720c */ /* 0x000fc60003fa4070 */
[----:B------:R-:W-:Y:S02]  /*44f0*/  IMAD.MOV R3, RZ, RZ, -R3 ;  /* 0x000000ffff037224 */ /* 0x000fe400078e0a03 */
[----:B------:R-:W-:Y:S02]  /*4500*/  VIADD R17, R13, 0x186 ;  /* 0x000001860d117836 */ /* 0x000fe40000000000 */
[----:B------:R-:W-:Y:S02]  /*4510*/  IMAD R19, R12, R3, R19 ;  /* 0x000000030c137224 */ /* 0x000fe400078e0213 */
[----:B0-----:R-:W-:Y:S02]  /*4520*/  IMAD.MOV.U32 R2, RZ, RZ, R8 ;  /* 0x000000ffff027224 */ /* 0x001fe400078e0008 */
[----:B------:R-:W-:Y:S01]  /*4530*/  @!P0 IMAD.IADD R6, R6, 0x1, -R12 ;  /* 0x0000000106068824 */ /* 0x000fe200078e0a0c */
[----:B------:R-:W-:Y:S01]  /*4540*/  ISETP.GE.AND P0, PT, R17, RZ, PT ;  /* 0x000000ff1100720c */ /* 0x000fe20003f06270 */
[----:B------:R-:W-:Y:S01]  /*4550*/  @!P4 IMAD.MOV R2, RZ, RZ, -R2 ;  /* 0x000000ffff02c224 */ /* 0x000fe200078e0a02 */
[----:B------:R-:W-:Y:S01]  /*4560*/  ISETP.GT.U32.AND P4, PT, R12, R16, PT ;  /* 0x000000100c00720c */ /* 0x000fe20003f84070 */
[----:B------:R-:W-:Y:S01]  /*4570*/  @!P5 IMAD.IADD R10, R10, 0x1, -R12 ;  /* 0x000000010a0ad824 */ /* 0x000fe200078e0a0c */
[----:B------:R-:W-:Y:S01]  /*4580*/  ISETP.GT.U32.AND P5, PT, R12, R19, PT ;  /* 0x000000130c00720c */ /* 0x000fe20003fa4070 */
[C---:B------:R-:W-:Y:S01]  /*4590*/  VIADD R7, R13.reuse, 0x182 ;  /* 0x000001820d077836 */ /* 0x040fe20000000000 */
[----:B------:R0:W-:Y:S01]  /*45a0*/  STL [R1+0x214], R2 ;  /* 0x0002140201007387 */ /* 0x0001e20000100800 */
[----:B------:R-:W-:Y:S01]  /*45b0*/  IABS R17, R17 ;  /* 0x0000001100117213 */ /* 0x000fe20000000000 */
[----:B------:R-:W-:-:S02]  /*45c0*/  VIADD R8, R13, 0x184 ;  /* 0x000001840d087836 */ /* 0x000fc40000000000 */
[----:B------:R-:W-:Y:S01]  /*45d0*/  IABS R14, R7 ;  /* 0x00000007000e7213 */ /* 0x000fe20000000000 */
[----:B------:R-:W-:Y:S02]  /*45e0*/  VIADD R11, R13, 0x17e ;  /* 0x0000017e0d0b7836 */ /* 0x000fe40000000000 */
[----:B------:R-:W-:Y:S01]  /*45f0*/  IMAD.HI.U32 R9, R21, R17, RZ ;  /* 0x0000001115097227 */ /* 0x000fe200078e00ff */
[----:B------:R-:W-:Y:S02]  /*4600*/  IABS R3, R8 ;  /* 0x0000000800037213 */ /* 0x000fe40000000000 */
[----:B------:R-:W-:Y:S01]  /*4610*/  IABS R18, R11 ;  /* 0x0000000b00127213 */ /* 0x000fe20000000000 */
[----:B0-----:R-:W-:Y:S02]  /*4620*/  IMAD.MOV.U32 R2, RZ, RZ, R6 ;  /* 0x000000ffff027224 */ /* 0x001fe400078e0006 */
[----:B------:R-:W-:Y:S01]  /*4630*/  @!P4 IMAD.IADD R16, R16, 0x1, -R12 ;  /* 0x000000011010c824 */ /* 0x000fe200078e0a0c */
[----:B------:R-:W-:Y:S01]  /*4640*/  ISETP.GE.AND P4, PT, R8, RZ, PT ;  /* 0x000000ff0800720c */ /* 0x000fe20003f86270 */
[----:B------:R-:W-:-:S02]  /*4650*/  @!P3 IMAD.MOV R2, RZ, RZ, -R2 ;  /* 0x000000ffff02b224 */ /* 0x000fc400078e0a02 */
[----:B------:R-:W-:Y:S01]  /*4660*/  IMAD.MOV R9, RZ, RZ, -R9 ;  /* 0x000000ffff097224 */ /* 0x000fe200078e0a09 */
[C---:B------:R-:W-:Y:S01]  /*4670*/  ISETP.GT.U32.AND P3, PT, R12.reuse, R16, PT ;  /* 0x000000100c00720c */ /* 0x040fe20003f64070 */
[----:B------:R-:W-:Y:S01]  /*4680*/  @!P5 IMAD.IADD R19, R19, 0x1, -R12 ;  /* 0x000000011313d824 */ /* 0x000fe200078e0a0c */
[----:B------:R0:W-:Y:S01]  /*4690*/  STL [R1+0x218], R2 ;  /* 0x0002180201007387 */ /* 0x0001e20000100800 */
[C---:B------:R-:W-:Y:S02]  /*46a0*/  IMAD R17, R12.reuse, R9, R17 ;  /* 0x000000090c117224 */ /* 0x040fe400078e0211 */
[----:B------:R-:W-:Y:S01]  /*46b0*/  IMAD.HI.U32 R6, R21, R14, RZ ;  /* 0x0000000e15067227 */ /* 0x000fe200078e00ff */
[----:B------:R-:W-:-:S03]  /*46c0*/  ISETP.GT.U32.AND P5, PT, R12, R19, PT ;  /* 0x000000130c00720c */ /* 0x000fc60003fa4070 */
[----:B------:R-:W-:-:S04]  /*46d0*/  IMAD.HI.U32 R8, R21, R3, RZ ;  /* 0x0000000315087227 */ /* 0x000fc800078e00ff */
[----:B0-----:R-:W-:Y:S02]  /*46e0*/  IMAD.MOV.U32 R2, RZ, RZ, R10 ;  /* 0x000000ffff027224 */ /* 0x001fe400078e000a */
[----:B------:R-:W-:Y:S01]  /*46f0*/  @!P3 IMAD.IADD R16, R16, 0x1, -R12 ;  /* 0x000000011010b824 */ /* 0x000fe200078e0a0c */
[C---:B------:R-:W-:Y:S01]  /*4700*/  ISETP.GT.U32.AND P3, PT, R12.reuse, R17, PT ;  /* 0x000000110c00720c */ /* 0x040fe20003f64070 */
[----:B------:R-:W-:Y:S01]  /*4710*/  @!P6 IMAD.MOV R2, RZ, RZ, -R2 ;  /* 0x000000ffff02e224 */ /* 0x000fe200078e0a02 */
[----:B------:R-:W-:Y:S01]  /*4720*/  ISETP.GE.AND P6, PT, R7, RZ, PT ;  /* 0x000000ff0700720c */ /* 0x000fe20003fc6270 */
[----:B------:R-:W-:Y:S02]  /*4730*/  IMAD.MOV R6, RZ, RZ, -R6 ;  /* 0x000000ffff067224 */ /* 0x000fe400078e0a06 */
[----:B------:R-:W-:Y:S01]  /*4740*/  IMAD.MOV R8, RZ, RZ, -R8 ;  /* 0x000000ffff087224 */ /* 0x000fe200078e0a08 */
[----:B------:R0:W-:Y:S01]  /*4750*/  STL [R1+0x21c], R2 ;  /* 0x00021c0201007387 */ /* 0x0001e20000100800 */
[----:B------:R-:W-:-:S02]  /*4760*/  IMAD R14, R12, R6, R14 ;  /* 0x000000060c0e7224 */ /* 0x000fc400078e020e */
[C---:B------:R-:W-:Y:S02]  /*4770*/  IMAD R10, R12.reuse, R8, R3 ;  /* 0x000000080c0a7224 */ /* 0x040fe400078e0203 */
[----:B------:R-:W-:Y:S02]  /*4780*/  VIADD R3, R13, 0x180 ;  /* 0x000001800d037836 */ /* 0x000fe40000000000 */
[--C-:B------:R-:W-:Y:S01]  /*4790*/  @!P5 IMAD.IADD R19, R19, 0x1, -R12.reuse ;  /* 0x000000011313d824 */ /* 0x100fe200078e0a0c */
[C---:B------:R-:W-:Y:S01]  /*47a0*/  ISETP.GT.U32.AND P5, PT, R12.reuse, R10, PT ;  /* 0x0000000a0c00720c */ /* 0x040fe20003fa4070 */
[----:B------:R-:W-:Y:S01]  /*47b0*/  @!P3 IMAD.IADD R17, R17, 0x1, -R12 ;  /* 0x000000011111b824 */ /* 0x000fe200078e0a0c */
[----:B------:R-:W-:Y:S01]  /*47c0*/  IABS R7, R3 ;  /* 0x0000000300077213 */ /* 0x000fe20000000000 */
        /* <DEDUP_REMOVED lines=8> */
[----:B------:R-:W-:Y:S02]  /*4850*/  IMAD.MOV R16, RZ, RZ, -R16 ;  /* 0x000000ffff107224 */ /* 0x000fe400078e0a10 */
[--C-:B------:R-:W-:Y:S02]  /*4860*/  @!P5 IMAD.IADD R10, R10, 0x1, -R12.reuse ;  /* 0x000000010a0ad824 */ /* 0x100fe400078e0a0c */
[----:B------:R-:W-:Y:S02]  /*4870*/  VIADD R6, R13, 0x17a ;  /* 0x0000017a0d067836 */ /* 0x000fe40000000000 */
[--C-:B------:R-:W-:Y:S01]  /*4880*/  @!P3 IMAD.IADD R17, R17, 0x1, -R12.reuse ;  /* 0x000000011111b824 */ /* 0x100fe200078e0a0c */
[----:B------:R-:W-:Y:S01]  /*4890*/  ISETP.GT.U32.AND P5, PT, R12, R10, PT ;  /* 0x0000000a0c00720c */ /* 0x000fe20003fa4070 */
[----:B------:R-:W-:Y:S01]  /*48a0*/  @!P1 IMAD.IADD R14, R14, 0x1, -R12 ;  /* 0x000000010e0e9824 */ /* 0x000fe200078e0a0c */
[----:B------:R-:W-:Y:S01]  /*48b0*/  IABS R8, R6 ;  /* 0x0000000600087213 */ /* 0x000fe20000000000 */
[----:B0-----:R-:W-:-:S02]  /*48c0*/  IMAD.MOV.U32 R2, RZ, RZ, R19 ;  /* 0x000000ffff027224 */ /* 0x001fc400078e0013 */
[----:B------:R-:W-:Y:S01]  /*48d0*/  IMAD.HI.U32 R19, R21, R18, RZ ;  /* 0x0000001215137227 */ /* 0x000fe200078e00ff */
[----:B------:R-:W-:-:S03]  /*48e0*/  ISETP.GT.U32.AND P1, PT, R12, R14, PT ;  /* 0x0000000e0c00720c */ /* 0x000fc60003f24070 */
[----:B------:R-:W-:Y:S01]  /*48f0*/  @!P2 IMAD.MOV R2, RZ, RZ, -R2 ;  /* 0x000000ffff02a224 */ /* 0x000fe200078e0a02 */
[----:B------:R-:W-:Y:S01]  /*4900*/  ISETP.GE.AND P2, PT, R3, RZ, PT ;  /* 0x000000ff0300720c */ /* 0x000fe20003f46270 */
[C---:B------:R-:W-:Y:S02]  /*4910*/  IMAD R3, R12.reuse, R16, R7 ;  /* 0x000000100c037224 */ /* 0x040fe400078e0207 */
[C---:B------:R-:W-:Y:S01]  /*4920*/  IMAD.HI.U32 R7, R21.reuse, R15, RZ ;  /* 0x0000000f15077227 */ /* 0x040fe200078e00ff */
[----:B------:R0:W-:Y:S02]  /*4930*/  STL [R1+0x224], R2 ;  /* 0x0002240201007387 */ /* 0x0001e40000100800 */
[----:B------:R-:W-:Y:S01]  /*4940*/  ISETP.GT.U32.AND P3, PT, R12, R3, PT ;  /* 0x000000030c00720c */ /* 0x000fe20003f64070 */
[----:B------:R-:W-:-:S04]  /*4950*/  IMAD.HI.U32 R16, R21, R8, RZ ;  /* 0x0000000815107227 */ /* 0x000fc800078e00ff */
[----:B------:R-:W-:Y:S02]  /*4960*/  IMAD.MOV R7, RZ, RZ, -R7 ;  /* 0x000000ffff077224 */ /* 0x000fe400078e0a07 */
[----:B------:R-:W-:Y:S02]  /*4970*/  IMAD.MOV R19, RZ, RZ, -R19 ;  /* 0x000000ffff137224 */ /* 0x000fe400078e0a13 */
[----:B0-----:R-:W-:Y:S02]  /*4980*/  IMAD.MOV.U32 R2, RZ, RZ, R17 ;  /* 0x000000ffff027224 */ /* 0x001fe400078e0011 */
[----:B------:R-:W-:Y:S02]  /*4990*/  IMAD.MOV R16, RZ, RZ, -R16 ;  /* 0x000000ffff107224 */ /* 0x000fe400078e0a10 */
[----:B------:R-:W-:Y:S02]  /*49a0*/  @!P0 IMAD.MOV R2, RZ, RZ, -R2 ;  /* 0x000000ffff028224 */ /* 0x000fe400078e0a02 */
[----:B------:R-:W-:-:S02]  /*49b0*/  IMAD R15, R12, R7, R15 ;  /* 0x000000070c0f7224 */ /* 0x000fc400078e020f */
[--C-:B------:R-:W-:Y:S01]  /*49c0*/  @!P1 IMAD.IADD R14, R14, 0x1, -R12.reuse ;  /* 0x000000010e0e9824 */ /* 0x100fe200078e0a0c */
[----:B------:R0:W-:Y:S01]  /*49d0*/  STL [R1+0x228], R2 ;  /* 0x0002280201007387 */ /* 0x0001e20000100800 */
[----:B------:R-:W-:Y:S01]  /*49e0*/  VIADD R7, R13, 0x178 ;  /* 0x000001780d077836 */ /* 0x000fe20000000000 */
[----:B------:R-:W-:Y:S01]  /*49f0*/  ISETP.GT.U32.AND P1, PT, R12, R15, PT ;  /* 0x0000000f0c00720c */ /* 0x000fe20003f24070 */
[----:B------:R-:W-:Y:S01]  /*4a00*/  @!P5 IMAD.IADD R10, R10, 0x1, -R12 ;  /* 0x000000010a0ad824 */ /* 0x000fe200078e0a0c */
[----:B------:R-:W-:Y:S01]  /*4a10*/  ISETP.GE.AND P5, PT, R11, RZ, PT ;  /* 0x000000ff0b00720c */ /* 0x000fe20003fa6270 */
[C---:B------:R-:W-:Y:S02]  /*4a20*/  IMAD R11, R12.reuse, R19, R18 ;  /* 0x000000130c0b7224 */ /* 0x040fe400078e0212 */
[C---:B------:R-:W-:Y:S01]  /*4a30*/  IMAD R8, R12.reuse, R16, R8 ;  /* 0x000000100c087224 */ /* 0x040fe200078e0208 */
[----:B------:R-:W-:Y:S01]  /*4a40*/  IABS R16, R7 ;  /* 0x0000000700107213 */ /* 0x000fe20000000000 */
[----:B------:R-:W-:Y:S01]  /*4a50*/  @!P3 IMAD.IADD R3, R3, 0x1, -R12 ;  /* 0x000000010303b824 */ /* 0x000fe200078e0a0c */
[----:B------:R-:W-:Y:S01]  /*4a60*/  ISETP.GT.U32.AND P0, PT, R12, R11, PT ;  /* 0x0000000b0c00720c */ /* 0x000fe20003f04070 */
[----:B0-----:R-:W-:-:S02]  /*4a70*/  IMAD.MOV.U32 R2, RZ, RZ, R14 ;  /* 0x000000ffff027224 */ /* 0x001fc400078e000e */
[----:B------:R-:W-:Y:S01]  /*4a80*/  IMAD.MOV.U32 R4, RZ, RZ, R10 ;  /* 0x000000ffff047224 */ /* 0x000fe200078e000a */
[C---:B------:R-:W-:Y:S01]  /*4a90*/  ISETP.GT.U32.AND P3, PT, R12.reuse, R3, PT ;  /* 0x000000030c00720c */ /* 0x040fe20003f64070 */
[----:B------:R-:W-:Y:S01]  /*4aa0*/  @!P6 IMAD.MOV R2, RZ, RZ, -R2 ;  /* 0x000000ffff02e224 */ /* 0x000fe200078e0a02 */
[----:B------:R-:W-:Y:S01]  /*4ab0*/  ISETP.GT.U32.AND P6, PT, R12, R8, PT ;  /* 0x000000080c00720c */ /* 0x000fe20003fc4070 */
[----:B------:R-:W-:Y:S02]  /*4ac0*/  IMAD.MOV.U32 R10, RZ, RZ, R16 ;  /* 0x000000ffff0a7224 */ /* 0x000fe400078e0010 */
[----:B------:R-:W-:Y:S01]  /*4ad0*/  @!P4 IMAD.MOV R4, RZ, RZ, -R4 ;  /* 0x000000ffff04c224 */ /* 0x000fe200078e0a04 */
[----:B------:R-:W-:Y:S01]  /*4ae0*/  ISETP.GE.AND P4, PT, R9, RZ, PT ;  /* 0x000000ff0900720c */ /* 0x000fe20003f86270 */
[----:B------:R-:W-:Y:S02]  /*4af0*/  VIADD R14, R13, 0x176 ;  /* 0x000001760d0e7836 */ /* 0x000fe40000000000 */
[----:B------:R-:W-:Y:S01]  /*4b00*/  IMAD.HI.U32 R9, R21, R10, RZ ;  /* 0x0000000a15097227 */ /* 0x000fe200078e00ff */
[----:B------:R-:W-:Y:S02]  /*4b10*/  STL [R1+0x22c], R4 ;  /* 0x00022c0401007387 */ /* 0x000fe40000100800 */
[----:B------:R-:W-:Y:S01]  /*4b20*/  IABS R16, R14 ;  /* 0x0000000e00107213 */ /* 0x000fe20000000000 */
[----:B------:R-:W-:Y:S01]  /*4b30*/  @!P1 IMAD.IADD R15, R15, 0x1, -R12 ;  /* 0x000000010f0f9824 */ /* 0x000fe200078e0a0c */
[----:B------:R0:W-:Y:S01]  /*4b40*/  STL [R1+0x234], R2 ;  /* 0x0002340201007387 */ /* 0x0001e20000100800 */
[----:B------:R-:W-:-:S02]  /*4b50*/  IMAD.MOV R9, RZ, RZ, -R9 ;  /* 0x000000ffff097224 */ /* 0x000fc400078e0a09 */
[--C-:B------:R-:W-:Y:S01]  /*4b60*/  @!P0 IMAD.IADD R11, R11, 0x1, -R12.reuse ;  /* 0x000000010b0b8824 */ /* 0x100fe200078e0a0c */
[----:B------:R-:W-:Y:S01]  /*4b70*/  ISETP.GE.AND P0, PT, R7, RZ, PT ;  /* 0x000000ff0700720c */ /* 0x000fe20003f06270 */
[--C-:B------:R-:W-:Y:S01]  /*4b80*/  @!P6 IMAD.IADD R8, R8, 0x1, -R12.reuse ;  /* 0x000000010808e824 */ /* 0x100fe200078e0a0c */
[C---:B------:R-:W-:Y:S01]  /*4b90*/  ISETP.GT.U32.AND P6, PT, R12.reuse, R15, PT ;  /* 0x0000000f0c00720c */ /* 0x040fe20003fc4070 */
[----:B------:R-:W-:Y:S01]  /*4ba0*/  @!P3 IMAD.IADD R3, R3, 0x1, -R12 ;  /* 0x000000010303b824 */ /* 0x000fe200078e0a0c */
[C---:B------:R-:W-:Y:S01]  /*4bb0*/  ISETP.GT.U32.AND P1, PT, R12.reuse, R11, PT ;  /* 0x0000000b0c00720c */ /* 0x040fe20003f24070 */
[----:B------:R-:W-:Y:S01]  /*4bc0*/  IMAD R10, R12, R9, R10 ;  /* 0x000000090c0a7224 */ /* 0x000fe200078e020a */
[----:B------:R-:W-:Y:S01]  /*4bd0*/  ISETP.GE.AND P3, PT, R6, RZ, PT ;  /* 0x000000ff0600720c */ /* 0x000fe20003f66270 */
[----:B------:R-:W-:-:S04]  /*4be0*/  IMAD.HI.U32 R9, R21, R16, RZ ;  /* 0x0000001015097227 */ /* 0x000fc800078e00ff */
[----:B0-----:R-:W-:Y:S02]  /*4bf0*/  IMAD.MOV.U32 R2, RZ, RZ, R3 ;  /* 0x000000ffff027224 */ /* 0x001fe400078e0003 */
[----:B------:R-:W-:Y:S02]  /*4c00*/  IMAD.MOV R9, RZ, RZ, -R9 ;  /* 0x000000ffff097224 */ /* 0x000fe400078e0a09 */
[----:B------:R-:W-:Y:S01]  /*4c10*/  @!P2 IMAD.MOV R2, RZ, RZ, -R2 ;  /* 0x000000ffff02a224 */ /* 0x000fe200078e0a02 */
[C---:B------:R-:W-:Y:S01]  /*4c20*/  ISETP.GT.U32.AND P2, PT, R12.reuse, R8, PT ;  /* 0x000000080c00720c */ /* 0x040fe20003f44070 */
[C---:B------:R-:W-:Y:S02]  /*4c30*/  IMAD R16, R12.reuse, R9, R16 ;  /* 0x000000090c107224 */ /* 0x040fe400078e0210 */
[----:B------:R-:W-:Y:S01]  /*4c40*/  @!P6 IMAD.IADD R15, R15, 0x1, -R12 ;  /* 0x000000010f0fe824 */ /* 0x000fe200078e0a0c */
[----:B------:R0:W-:Y:S01]  /*4c50*/  STL [R1+0x238], R2 ;  /* 0x0002380201007387 */ /* 0x0001e20000100800 */
[C---:B------:R-:W-:Y:S01]  /*4c60*/  VIADD R6, R13.reuse, 0x170 ;  /* 0x000001700d067836 */ /* 0x040fe20000000000 */
[----:B------:R-:W-:Y:S01]  /*4c70*/  ISETP.GT.U32.AND P6, PT, R12, R16, PT ;  /* 0x000000100c00720c */ /* 0x000fe20003fc4070 */
[----:B------:R-:W-:-:S02]  /*4c80*/  VIADD R7, R13, 0x174 ;  /* 0x000001740d077836 */ /* 0x000fc40000000000 */
[--C-:B------:R-:W-:Y:S01]  /*4c90*/  @!P1 IMAD.IADD R11, R11, 0x1, -R12.reuse ;  /* 0x000000010b0b9824 */ /* 0x100fe200078e0a0c */
[----:B------:R-:W-:Y:S01]  /*4ca0*/  ISETP.GT.U32.AND P1, PT, R12, R10, PT ;  /* 0x0000000a0c00720c */ /* 0x000fe20003f24070 */
[----:B------:R-:W-:Y:S01]  /*4cb0*/  VIADD R3, R13, 0x172 ;  /* 0x000001720d037836 */ /* 0x000fe20000000000 */
[----:B------:R-:W-:Y:S01]  /*4cc0*/  IABS R18, R6 ;  /* 0x0000000600127213 */ /* 0x000fe20000000000 */
[----:B------:R-:W-:Y:S01]  /*4cd0*/  @!P2 IMAD.IADD R8, R8, 0x1, -R12 ;  /* 0x000000010808a824 */ /* 0x000fe200078e0a0c */
[----:B------:R-:W-:Y:S01]  /*4ce0*/  IABS R17, R7 ;  /* 0x0000000700117213 */ /* 0x000fe20000000000 */
[----:B0-----:R-:W-:Y:S01]  /*4cf0*/  IMAD.MOV.U32 R2, RZ, RZ, R11 ;  /* 0x000000ffff027224 */ /* 0x001fe200078e000b */
[----:B------:R-:W-:Y:S01]  /*4d00*/  ISETP.GE.AND P2, PT, R14, RZ, PT ;  /* 0x000000ff0e00720c */ /* 0x000fe20003f46270 */
[----:B------:R-:W-:Y:S01]  /*4d10*/  IMAD.MOV.U32 R14, RZ, RZ, R18 ;  /* 0x000000ffff0e7224 */ /* 0x000fe200078e0012 */
[----:B------:R-:W-:Y:S01]  /*4d20*/  IABS R9, R3 ;  /* 0x0000000300097213 */ /* 0x000fe20000000000 */
[----:B------:R-:W-:-:S04]  /*4d30*/  IMAD.HI.U32 R18, R21, R17, RZ ;  /* 0x0000001115127227 */ /* 0x000fc800078e00ff */
[----:B------:R-:W-:Y:S02]  /*4d40*/  @!P6 IMAD.IADD R16, R16, 0x1, -R12 ;  /* 0x000000011010e824 */ /* 0x000fe400078e0a0c */
[----:B------:R-:W-:-:S03]  /*4d50*/  IMAD.HI.U32 R19, R21, R9, RZ ;  /* 0x0000000915137227 */ /* 0x000fc600078e00ff */
[----:B------:R-:W-:Y:S01]  /*4d60*/  ISETP.GT.U32.AND P6, PT, R12, R16, PT ;  /* 0x000000100c00720c */ /* 0x000fe20003fc4070 */
[----:B------:R-:W-:Y:S02]  /*4d70*/  IMAD.MOV R18, RZ, RZ, -R18 ;  /* 0x000000ffff127224 */ /* 0x000fe400078e0a12 */
[----:B------:R-:W-:Y:S01]  /*4d80*/  @!P1 IMAD.IADD R10, R10, 0x1, -R12 ;  /* 0x000000010a0a9824 */ /* 0x000fe200078e0a0c */
[----:B------:R-:W-:Y:S01]  /*4d90*/  ISETP.GE.AND P1, PT, R7, RZ, PT ;  /* 0x000000ff0700720c */ /* 0x000fe20003f26270 */
[----:B------:R-:W-:Y:S02]  /*4da0*/  @!P5 IMAD.MOV R2, RZ, RZ, -R2 ;  /* 0x000000ffff02d224 */ /* 0x000fe400078e0a02 */
[----:B------:R-:W-:Y:S01]  /*4db0*/  IMAD.HI.U32 R7, R21, R14, RZ ;  /* 0x0000000e15077227 */ /* 0x000fe200078e00ff */
[----:B------:R-:W-:Y:S02]  /*4dc0*/  ISETP.GT.U32.AND P5, PT, R12, R10, PT ;  /* 0x0000000a0c00720c */ /* 0x000fe40003fa4070 */
[----:B------:R0:W-:Y:S01]  /*4dd0*/  STL [R1+0x23c], R2 ;  /* 0x00023c0201007387 */ /* 0x0001e20000100800 */
[----:B------:R-:W-:-:S02]  /*4de0*/  IMAD.MOV R11, RZ, RZ, -R19 ;  /* 0x000000ffff0b7224 */ /* 0x000fc400078e0a13 */
[C---:B------:R-:W-:Y:S02]  /*4df0*/  IMAD R17, R12.reuse, R18, R17 ;  /* 0x000000120c117224 */ /* 0x040fe400078e0211 */
[----:B------:R-:W-:Y:S02]  /*4e00*/  IMAD.MOV.U32 R4, RZ, RZ, R15 ;  /* 0x000000ffff047224 */ /* 0x000fe400078e000f */
[----:B------:R-:W-:Y:S02]  /*4e10*/  IMAD.MOV R7, RZ, RZ, -R7 ;  /* 0x000000ffff077224 */ /* 0x000fe400078e0a07 */
[C---:B------:R-:W-:Y:S02]  /*4e20*/  IMAD R9, R12.reuse, R11, R9 ;  /* 0x0000000b0c097224 */ /* 0x040fe400078e0209 */
[----:B0-----:R-:W-:Y:S02]  /*4e30*/  IMAD.MOV.U32 R2, RZ, RZ, R8 ;  /* 0x000000ffff027224 */ /* 0x001fe400078e0008 */
[----:B------:R-:W-:Y:S01]  /*4e40*/  @!P4 IMAD.MOV R4, RZ, RZ, -R4 ;  /* 0x000000ffff04c224 */ /* 0x000fe200078e0a04 */
[C---:B------:R-:W-:Y:S01]  /*4e50*/  ISETP.GT.U32.AND P4, PT, R12.reuse, R17, PT ;  /* 0x000000110c00720c */ /* 0x040fe20003f84070 */
[----:B------:R-:W-:-:S02]  /*4e60*/  IMAD R14, R12, R7, R14 ;  /* 0x000000070c0e7224 */ /* 0x000fc400078e020e */
[----:B------:R-:W-:Y:S01]  /*4e70*/  @!P3 IMAD.MOV R2, RZ, RZ, -R2 ;  /* 0x000000ffff02b224 */ /* 0x000fe200078e0a02 */
[----:B------:R-:W-:Y:S01]  /*4e80*/  ISETP.GT.U32.AND P3, PT, R12, R9, PT ;  /* 0x000000090c00720c */ /* 0x000fe20003f64070 */
[--C-:B------:R-:W-:Y:S01]  /*4e90*/  @!P6 IMAD.IADD R16, R16, 0x1, -R12.reuse ;  /* 0x000000011010e824 */ /* 0x100fe200078e0a0c */
[----:B------:R-:W-:Y:S01]  /*4ea0*/  ISETP.GT.U32.AND P6, PT, R12, R14, PT ;  /* 0x0000000e0c00720c */ /* 0x000fe20003fc4070 */
[----:B------:R-:W-:Y:S01]  /*4eb0*/  VIADD R18, R13, 0x16e ;  /* 0x0000016e0d127836 */ /* 0x000fe20000000000 */
[----:B------:R-:W-:Y:S01]  /*4ec0*/  STL [R1+0x240], R4 ;  /* 0x0002400401007387 */ /* 0x000fe20000100800 */
[--C-:B------:R-:W-:Y:S01]  /*4ed0*/  @!P5 IMAD.IADD R10, R10, 0x1, -R12.reuse ;  /* 0x000000010a0ad824 */ /* 0x100fe200078e0a0c */
[----:B------:R-:W-:Y:S01]  /*4ee0*/  ISETP.GE.AND P5, PT, R3, RZ, PT ;  /* 0x000000ff0300720c */ /* 0x000fe20003fa6270 */
[----:B------:R-:W-:Y:S01]  /*4ef0*/  VIADD R3, R13, 0x16c ;  /* 0x0000016c0d037836 */ /* 0x000fe20000000000 */
[----:B------:R-:W-:Y:S01]  /*4f00*/  IABS R7, R18 ;  /* 0x0000001200077213 */ /* 0x000fe20000000000 */
[--C-:B------:R-:W-:Y:S01]  /*4f10*/  @!P4 IMAD.IADD R17, R17, 0x1, -R12.reuse ;  /* 0x000000011111c824 */ /* 0x100fe200078e0a0c */
[----:B------:R0:W-:Y:S01]  /*4f20*/  STL [R1+0x244], R2 ;  /* 0x0002440201007387 */ /* 0x0001e20000100800 */
[----:B------:R-:W-:Y:S01]  /*4f30*/  ISETP.GE.AND P4, PT, R6, RZ, PT ;  /* 0x000000ff0600720c */ /* 0x000fe20003f86270 */
[----:B------:R-:W-:Y:S01]  /*4f40*/  VIADD R6, R13, 0x16a ;  /* 0x0000016a0d067836 */ /* 0x000fe20000000000 */
[----:B------:R-:W-:Y:S01]  /*4f50*/  IABS R8, R3 ;  /* 0x0000000300087213 */ /* 0x000fe20000000000 */
[----:B------:R-:W-:Y:S01]  /*4f60*/  @!P3 IMAD.IADD R9, R9, 0x1, -R12 ;  /* 0x000000010909b824 */ /* 0x000fe200078e0a0c */
[----:B------:R-:W-:Y:S01]  /*4f70*/  ISETP.GT.U32.AND P3, PT, R12, R17, PT ;  /* 0x000000110c00720c */ /* 0x000fe20003f64070 */
[----:B------:R-:W-:Y:S01]  /*4f80*/  IMAD.HI.U32 R11, R21, R7, RZ ;  /* 0x00000007150b7227 */ /* 0x000fe200078e00ff */
[----:B------:R-:W-:-:S03]  /*4f90*/  IABS R20, R6 ;  /* 0x0000000600147213 */ /* 0x000fc60000000000 */
[----:B------:R-:W-:Y:S01]  /*4fa0*/  @!P6 IMAD.IADD R14, R14, 0x1, -R12 ;  /* 0x000000010e0ee824 */ /* 0x000fe200078e0a0c */
[----:B------:R-:W-:Y:S01]  /*4fb0*/  ISETP.GT.U32.AND P6, PT, R12, R9, PT ;  /* 0x000000090c00720c */ /* 0x000fe20003fc4070 */
[----:B0-----:R-:W-:Y:S02]  /*4fc0*/  IMAD.MOV.U32 R2, RZ, RZ, R10 ;  /* 0x000000ffff027224 */ /* 0x001fe400078e000a */
[----:B------:R-:W-:Y:S02]  /*4fd0*/  IMAD.MOV R11, RZ, RZ, -R11 ;  /* 0x000000ffff0b7224 */ /* 0x000fe400078e0a0b */
[----:B------:R-:W-:-:S04]  /*4fe0*/  IMAD.HI.U32 R10, R21, R8, RZ ;  /* 0x00000008150a7227 */ /* 0x000fc800078e00ff */
[C---:B------:R-:W-:Y:S02]  /*4ff0*/  IMAD R7, R12.reuse, R11, R7 ;  /* 0x0000000b0c077224 */ /* 0x040fe400078e0207 */
[----:B------:R-:W-:Y:S02]  /*5000*/  IMAD.MOV R10, RZ, RZ, -R10 ;  /* 0x000000ffff0a7224 */ /* 0x000fe400078e0a0a */
[----:B------:R-:W-:Y:S01]  /*5010*/  @!P3 IMAD.IADD R17, R17, 0x1, -R12 ;  /* 0x000000011111b824 */ /* 0x000fe200078e0a0c */
[C---:B------:R-:W-:Y:S01]  /*5020*/  ISETP.GT.U32.AND P3, PT, R12.reuse, R7, PT ;  /* 0x000000070c00720c */ /* 0x040fe20003f64070 */
[C---:B------:R-:W-:Y:S02]  /*5030*/  IMAD R8, R12.reuse, R10, R8 ;  /* 0x0000000a0c087224 */ /* 0x040fe400078e0208 */
[----:B------:R-:W-:Y:S02]  /*5040*/  @!P6 IMAD.IADD R9, R9, 0x1, -R12 ;  /* 0x000000010909e824 */ /* 0x000fe400078e0a0c */
[----:B------:R-:W-:Y:S01]  /*5050*/  @!P0 IMAD.MOV R2, RZ, RZ, -R2 ;  /* 0x000000ffff028224 */ /* 0x000fe200078e0a02 */
[C---:B------:R-:W-:Y:S01]  /*5060*/  ISETP.GT.U32.AND P6, PT, R12.reuse, R8, PT ;  /* 0x000000080c00720c */ /* 0x040fe20003fc4070 */
[----:B------:R-:W-:Y:S01]  /*5070*/  VIADD R11, R13, 0x168 ;  /* 0x000001680d0b7836 */ /* 0x000fe20000000000 */
[----:B------:R-:W-:Y:S01]  /*5080*/  ISETP.GT.U32.AND P0, PT, R12, R14, PT ;  /* 0x0000000e0c00720c */ /* 0x000fe20003f04070 */
[----:B------:R-:W-:Y:S01]  /*5090*/  IMAD.MOV.U32 R4, RZ, RZ, R16 ;  /* 0x000000ffff047224 */ /* 0x000fe200078e0010 */
[----:B------:R0:W-:Y:S01]  /*50a0*/  STL [R1+0x248], R2 ;  /* 0x0002480201007387 */ /* 0x0001e20000100800 */
[----:B------:R-:W-:Y:S01]  /*50b0*/  IMAD.HI.U32 R22, R21, R20, RZ ;  /* 0x0000001415167227 */ /* 0x000fe200078e00ff */
[----:B------:R-:W-:-:S03]  /*50c0*/  IABS R10, R11 ;  /* 0x0000000b000a7213 */ /* 0x000fc60000000000 */
[----:B------:R-:W-:Y:S01]  /*50d0*/  @!P3 IMAD.IADD R7, R7, 0x1, -R12 ;  /* 0x000000010707b824 */ /* 0x000fe200078e0a0c */
[----:B------:R-:W-:Y:S01]  /*50e0*/  ISETP.GE.AND P3, PT, R3, RZ, PT ;  /* 0x000000ff0300720c */ /* 0x000fe20003f66270 */
[----:B------:R-:W-:Y:S02]  /*50f0*/  @!P2 IMAD.MOV R4, RZ, RZ, -R4 ;  /* 0x000000ffff04a224 */ /* 0x000fe400078e0a04 */
[----:B------:R-:W-:Y:S01]  /*5100*/  @!P6 IMAD.IADD R8, R8, 0x1, -R12 ;  /* 0x000000010808e824 */ /* 0x000fe200078e0a0c */
[----:B------:R-:W-:Y:S01]  /*5110*/  ISETP.GT.U32.AND P6, PT, R12, R7, PT ;  /* 0x000000070c00720c */ /* 0x000fe20003fc4070 */
[----:B0-----:R-:W-:Y:S01]  /*5120*/  IMAD.MOV.U32 R2, RZ, RZ, R17 ;  /* 0x000000ffff027224 */ /* 0x001fe200078e0011 */
[----:B------:R0:W-:Y:S01]  /*5130*/  STL [R1+0x24c], R4 ;  /* 0x00024c0401007387 */ /* 0x0001e20000100800 */
[----:B------:R-:W-:Y:S02]  /*5140*/  IMAD.MOV R22, RZ, RZ, -R22 ;  /* 0x000000ffff167224 */ /* 0x000fe400078e0a16 */
[----:B------:R-:W-:-:S04]  /*5150*/  IMAD.HI.U32 R19, R21, R10, RZ ;  /* 0x0000000a15137227 */ /* 0x000fc800078e00ff */
[----:B------:R-:W-:Y:S01]  /*5160*/  @!P1 IMAD.MOV R2, RZ, RZ, -R2 ;  /* 0x000000ffff029224 */ /* 0x000fe200078e0a02 */
[----:B------:R-:W-:Y:S01]  /*5170*/  ISETP.GT.U32.AND P1, PT, R12, R8, PT ;  /* 0x000000080c00720c */ /* 0x000fe20003f24070 */
[----:B------:R-:W-:Y:S01]  /*5180*/  @!P0 IMAD.IADD R14, R14, 0x1, -R12 ;  /* 0x000000010e0e8824 */ /* 0x000fe200078e0a0c */
[----:B------:R-:W-:Y:S01]  /*5190*/  ISETP.GE.AND P0, PT, R18, RZ, PT ;  /* 0x000000ff1200720c */ /* 0x000fe20003f06270 */
[C---:B------:R-:W-:Y:S01]  /*51a0*/  IMAD R3, R12.reuse, R22, R20 ;  /* 0x000000160c037224 */ /* 0x040fe200078e0214 */
[----:B------:R1:W-:Y:S01]  /*51b0*/  STL [R1+0x28c], R2 ;  /* 0x00028c0201007387 */ /* 0x0003e20000100800 */
[----:B------:R-:W-:Y:S02]  /*51c0*/  IMAD.MOV R19, RZ, RZ, -R19 ;  /* 0x000000ffff137224 */ /* 0x000fe400078e0a13 */
[----:B0-----:R-:W-:Y:S01]  /*51d0*/  IMAD.MOV.U32 R4, RZ, RZ, R9 ;  /* 0x000000ffff047224 */ /* 0x001fe200078e0009 */
[----:B------:R-:W-:Y:S01]  /*51e0*/  ISETP.GT.U32.AND P2, PT, R12, R3, PT ;  /* 0x000000030c00720c */ /* 0x000fe20003f44070 */
[----:B------:R-:W-:-:S02]  /*51f0*/  VIADD R15, R13, 0x166 ;  /* 0x000001660d0f7836 */ /* 0x000fc40000000000 */
[----:B------:R-:W-:Y:S02]  /*5200*/  IMAD R9, R12, R19, R10 ;  /* 0x000000130c097224 */ /* 0x000fe400078e020a */
[----:B------:R-:W-:Y:S01]  /*5210*/  @!P5 IMAD.MOV R4, RZ, RZ, -R4 ;  /* 0x000000ffff04d224 */ /* 0x000fe200078e0a04 */
[----:B------:R-:W-:Y:S01]  /*5220*/  IABS R18, R15 ;  /* 0x0000000f00127213 */ /* 0x000fe20000000000 */
[----:B-1----:R-:W-:Y:S01]  /*5230*/  IMAD.MOV.U32 R2, RZ, RZ, R14 ;  /* 0x000000ffff027224 */ /* 0x002fe200078e000e */
[----:B------:R-:W-:Y:S01]  /*5240*/  ISETP.GE.AND P5, PT, R6, RZ, PT ;  /* 0x000000ff0600720c */ /* 0x000fe20003fa6270 */
[----:B------:R-:W-:Y:S01]  /*5250*/  @!P6 IMAD.IADD R7, R7, 0x1, -R12 ;  /* 0x000000010707e824 */ /* 0x000fe200078e0a0c */
[----:B------:R-:W-:Y:S01]  /*5260*/  ISETP.GT.U32.AND P6, PT, R12, R9, PT ;  /* 0x000000090c00720c */ /* 0x000fe20003fc4070 */
[----:B------:R-:W-:Y:S01]  /*5270*/  @!P4 IMAD.MOV R2, RZ, RZ, -R2 ;  /* 0x000000ffff02c224 */ /* 0x000fe200078e0a02 */
[----:B------:R-:W-:Y:S01]  /*5280*/  STL [R1+0x288], R4 ;  /* 0x0002880401007387 */ /* 0x000fe20000100800 */
[----:B------:R-:W-:Y:S01]  /*5290*/  IMAD.HI.U32 R6, R21, R18, RZ ;  /* 0x0000001215067227 */ /* 0x000fe200078e00ff */
[----:B------:R-:W-:-:S02]  /*52a0*/  ISETP.GE.AND P4, PT, R11, RZ, PT ;  /* 0x000000ff0b00720c */ /* 0x000fc40003f86270 */
[----:B------:R0:W-:Y:S01]  /*52b0*/  STL [R1+0x290], R2 ;  /* 0x0002900201007387 */ /* 0x0001e20000100800 */
[----:B------:R-:W-:Y:S02]  /*52c0*/  VIADD R10, R13, 0x164 ;  /* 0x000001640d0a7836 */ /* 0x000fe40000000000 */
[----:B------:R-:W-:Y:S02]  /*52d0*/  IMAD.MOV R6, RZ, RZ, -R6 ;  /* 0x000000ffff067224 */ /* 0x000fe400078e0a06 */
[--C-:B------:R-:W-:Y:S01]  /*52e0*/  @!P1 IMAD.IADD R8, R8, 0x1, -R12.reuse ;  /* 0x0000000108089824 */ /* 0x100fe200078e0a0c */
[----:B------:R-:W-:Y:S01]  /*52f0*/  IABS R20, R10 ;  /* 0x0000000a00147213 */ /* 0x000fe20000000000 */
[----:B------:R-:W-:Y:S01]  /*5300*/  @!P2 IMAD.IADD R3, R3, 0x1, -R12 ;  /* 0x000000010303a824 */ /* 0x000fe200078e0a0c */
[----:B------:R-:W-:Y:S01]  /*5310*/  ISETP.GE.AND P2, PT, R10, RZ, PT ;  /* 0x000000ff0a00720c */ /* 0x000fe20003f46270 */
[----:B------:R-:W-:Y:S01]  /*5320*/  IMAD R22, R12, R6, R18 ;  /* 0x000000060c167224 */ /* 0x000fe200078e0212 */
[----:B------:R-:W-:Y:S01]  /*5330*/  ISETP.GE.AND P1, PT, R15, RZ, PT ;  /* 0x000000ff0f00720c */ /* 0x000fe20003f26270 */
[----:B0-----:R-:W-:-:S02]  /*5340*/  IMAD.MOV.U32 R2, RZ, RZ, R7 ;  /* 0x000000ffff027224 */ /* 0x001fc400078e0007 */
[----:B------:R-:W-:Y:S01]  /*5350*/  @!P6 IMAD.IADD R9, R9, 0x1, -R12 ;  /* 0x000000010909e824 */ /* 0x000fe200078e0a0c */
[C---:B------:R-:W-:Y:S01]  /*5360*/  ISETP.GT.U32.AND P6, PT, R12.reuse, R3, PT ;  /* 0x000000030c00720c */ /* 0x040fe20003fc4070 */
[----:B------:R-:W-:Y:S02]  /*5370*/  @!P0 IMAD.MOV R2, RZ, RZ, -R2 ;  /* 0x000000ffff028224 */ /* 0x000fe400078e0a02 */
[----:B------:R-:W-:Y:S01]  /*5380*/  IMAD.HI.U32 R7, R21, R20, RZ ;  /* 0x0000001415077227 */ /* 0x000fe200078e00ff */
[----:B------:R-:W-:Y:S02]  /*5390*/  ISETP.GT.U32.AND P0, PT, R12, R9, PT ;  /* 0x000000090c00720c */ /* 0x000fe40003f04070 */
[----:B------:R0:W-:Y:S01]  /*53a0*/  STL [R1+0x284], R2 ;  /* 0x0002840201007387 */ /* 0x0001e20000100800 */
[----:B------:R-:W-:Y:S02]  /*53b0*/  IMAD.MOV R7, RZ, RZ, -R7 ;  /* 0x000000ffff077224 */ /* 0x000fe400078e0a07 */
[----:B------:R-:W-:-:S02]  /*53c0*/  VIADD R11, R13, 0x162 ;  /* 0x000001620d0b7836 */ /* 0x000fc40000000000 */
[C---:B------:R-:W-:Y:S02]  /*53d0*/  IMAD R20, R12.reuse, R7, R20 ;  /* 0x000000070c147224 */ /* 0x040fe400078e0214 */
[----:B------:R-:W-:Y:S01]  /*53e0*/  VIADD R10, R13, 0x160 ;  /* 0x000001600d0a7836 */ /* 0x000fe20000000000 */
[----:B------:R-:W-:Y:S01]  /*53f0*/  IABS R16, R11 ;  /* 0x0000000b00107213 */ /* 0x000fe20000000000 */
[----:B------:R-:W-:Y:S01]  /*5400*/  @!P6 IMAD.IADD R3, R3, 0x1, -R12 ;  /* 0x000000010303e824 */ /* 0x000fe200078e0a0c */
[----:B------:R-:W-:Y:S01]  /*5410*/  ISETP.GT.U32.AND P6, PT, R12, R20, PT ;  /* 0x000000140c00720c */ /* 0x000fe20003fc4070 */
[----:B0-----:R-:W-:Y:S01]  /*5420*/  IMAD.MOV.U32 R2, RZ, RZ, R8 ;  /* 0x000000ffff027224 */ /* 0x001fe200078e0008 */
[----:B------:R-:W-:Y:S01]  /*5430*/  IABS R19, R10 ;  /* 0x0000000a00137213 */ /* 0x000fe20000000000 */
[----:B------:R-:W-:-:S04]  /*5440*/  IMAD.HI.U32 R7, R21, R16, RZ ;  /* 0x0000001015077227 */ /* 0x000fc800078e00ff */
[----:B------:R-:W-:Y:S01]  /*5450*/  @!P3 IMAD.MOV R2, RZ, RZ, -R2 ;  /* 0x000000ffff02b224 */ /* 0x000fe200078e0a02 */
[----:B------:R-:W-:Y:S01]  /*5460*/  ISETP.GT.U32.AND P3, PT, R12, R22, PT ;  /* 0x000000160c00720c */ /* 0x000fe20003f64070 */
[----:B------:R-:W-:Y:S01]  /*5470*/  @!P0 IMAD.IADD R9, R9, 0x1, -R12 ;  /* 0x0000000109098824 */ /* 0x000fe200078e0a0c */
[----:B------:R-:W-:Y:S01]  /*5480*/  ISETP.GE.AND P0, PT, R11, RZ, PT ;  /* 0x000000ff0b00720c */ /* 0x000fe20003f06270 */
[----:B------:R-:W-:Y:S01]  /*5490*/  IMAD.HI.U32 R8, R21, R19, RZ ;  /* 0x0000001315087227 */ /* 0x000fe200078e00ff */
[----:B------:R0:W-:Y:S03]  /*54a0*/  STL [R1+0x280], R2 ;  /* 0x0002800201007387 */ /* 0x0001e60000100800 */
[----:B------:R-:W-:Y:S02]  /*54b0*/  IMAD.MOV R11, RZ, RZ, -R7 ;  /* 0x000000ffff0b7224 */ /* 0x000fe400078e0a07 */
[----:B------:R-:W-:-:S02]  /*54c0*/  VIADD R6, R13, 0x15e ;  /* 0x0000015e0d067836 */ /* 0x000fc40000000000 */
[----:B------:R-:W-:Y:S02]  /*54d0*/  IMAD.MOV R8, RZ, RZ, -R8 ;  /* 0x000000ffff087224 */ /* 0x000fe400078e0a08 */
[----:B------:R-:W-:Y:S01]  /*54e0*/  @!P3 IMAD.IADD R22, R22, 0x1, -R12 ;  /* 0x000000011616b824 */ /* 0x000fe200078e0a0c */
[----:B------:R-:W-:Y:S01]  /*54f0*/  IABS R18, R6 ;  /* 0x0000000600127213 */ /* 0x000fe20000000000 */
[----:B0-----:R-:W-:Y:S01]  /*5500*/  IMAD.MOV.U32 R2, RZ, RZ, R3 ;  /* 0x000000ffff027224 */ /* 0x001fe200078e0003 */
[----:B------:R-:W-:Y:S01]  /*5510*/  ISETP.GE.AND P3, PT, R10, RZ, PT ;  /* 0x000000ff0a00720c */ /* 0x000fe20003f66270 */
[C---:B------:R-:W-:Y:S02]  /*5520*/  IMAD R16, R12.reuse, R11, R16 ;  /* 0x0000000b0c107224 */ /* 0x040fe400078e0210 */
[----:B------:R-:W-:Y:S01]  /*5530*/  @!P5 IMAD.MOV R2, RZ, RZ, -R2 ;  /* 0x000000ffff02d224 */ /* 0x000fe200078e0a02 */
[----:B------:R-:W-:Y:S01]  /*5540*/  ISETP.GT.U32.AND P5, PT, R12, R22, PT ;  /* 0x000000160c00720c */ /* 0x000fe20003fa4070 */
[----:B------:R-:W-:-:S02]  /*5550*/  @!P6 IMAD.IADD R20, R20, 0x1, -R12 ;  /* 0x000000011414e824 */ /* 0x000fc400078e0a0c */
[C---:B------:R-:W-:Y:S01]  /*5560*/  IMAD R19, R12.reuse, R8, R19 ;  /* 0x000000080c137224 */ /* 0x040fe200078e0213 */
[----:B------:R0:W-:Y:S01]  /*5570*/  STL [R1+0x2a4], R2 ;  /* 0x0002a40201007387 */ /* 0x0001e20000100800 */
[----:B------:R-:W-:Y:S01]  /*5580*/  IMAD.HI.U32 R7, R21, R18, RZ ;  /* 0x0000001215077227 */ /* 0x000fe200078e00ff */
[----:B------:R-:W-:-:S03]  /*5590*/  ISETP.GT.U32.AND P6, PT, R12, R20, PT ;  /* 0x000000140c00720c */ /* 0x000fc60003fc4070 */
[----:B------:R-:W-:Y:S02]  /*55a0*/  IMAD.MOV R7, RZ, RZ, -R7 ;  /* 0x000000ffff077224 */ /* 0x000fe400078e0a07 */
[----:B------:R-:W-:Y:S02]  /*55b0*/  VIADD R10, R13, 0x15c ;  /* 0x0000015c0d0a7836 */ /* 0x000fe40000000000 */
[----:B------:R-:W-:Y:S01]  /*55c0*/  @!P5 IMAD.IADD R22, R22, 0x1, -R12 ;  /* 0x000000011616d824 */ /* 0x000fe200078e0a0c */
[C---:B------:R-:W-:Y:S01]  /*55d0*/  ISETP.GT.U32.AND P5, PT, R12.reuse, R19, PT ;  /* 0x000000130c00720c */ /* 0x040fe20003fa4070 */
[----:B0-----:R-:W-:Y:S01]  /*55e0*/  IMAD.MOV.U32 R2, RZ, RZ, R9 ;  /* 0x000000ffff027224 */ /* 0x001fe200078e0009 */
[----:B------:R-:W-:Y:S01]  /*55f0*/  IABS R14, R10 ;  /* 0x0000000a000e7213 */ /* 0x000fe20000000000 */
[C---:B------:R-:W-:Y:S02]  /*5600*/  IMAD R18, R12.reuse, R7, R18 ;  /* 0x000000070c127224 */ /* 0x040fe400078e0212 */
[----:B------:R-:W-:Y:S01]  /*5610*/  @!P4 IMAD.MOV R2, RZ, RZ, -R2 ;  /* 0x000000ffff02c224 */ /* 0x000fe200078e0a02 */
[----:B------:R-:W-:Y:S01]  /*5620*/  ISETP.GT.U32.AND P4, PT, R12, R16, PT ;  /* 0x000000100c00720c */ /* 0x000fe20003f84070 */
[--C-:B------:R-:W-:Y:S01]  /*5630*/  @!P6 IMAD.IADD R20, R20, 0x1, -R12.reuse ;  /* 0x000000011414e824 */ /* 0x100fe200078e0a0c */
[----:B------:R-:W-:Y:S01]  /*5640*/  ISETP.GT.U32.AND P6, PT, R12, R18, PT ;  /* 0x000000120c00720c */ /* 0x000fe20003fc4070 */
[----:B------:R-:W-:Y:S01]  /*5650*/  IMAD.HI.U32 R17, R21, R14, RZ ;  /* 0x0000000e15117227 */ /* 0x000fe200078e00ff */
[----:B------:R0:W-:Y:S03]  /*5660*/  STL [R1+0x2e4], R2 ;  /* 0x0002e40201007387 */ /* 0x0001e60000100800 */
[----:B------:R-:W-:-:S02]  /*5670*/  @!P5 IMAD.IADD R19, R19, 0x1, -R12 ;  /* 0x000000011313d824 */ /* 0x000fc400078e0a0c */
[C---:B------:R-:W-:Y:S02]  /*5680*/  VIADD R3, R13.reuse, 0x15a ;  /* 0x0000015a0d037836 */ /* 0x040fe40000000000 */
[----:B------:R-:W-:Y:S02]  /*5690*/  IMAD.MOV R17, RZ, RZ, -R17 ;  /* 0x000000ffff117224 */ /* 0x000fe400078e0a11 */
[----:B------:R-:W-:Y:S01]  /*56a0*/  @!P4 IMAD.IADD R16, R16, 0x1, -R12 ;  /* 0x000000011010c824 */ /* 0x000fe200078e0a0c */
[----:B------:R-:W-:Y:S01]  /*56b0*/  IABS R9, R3 ;  /* 0x0000000300097213 */ /* 0x000fe20000000000 */
[----:B------:R-:W-:Y:S01]  /*56c0*/  IMAD R14, R12, R17, R14 ;  /* 0x000000110c0e7224 */ /* 0x000fe200078e020e */
[----:B------:R-:W-:Y:S01]  /*56d0*/  ISETP.GE.AND P4, PT, R6, RZ, PT ;  /* 0x000000ff0600720c */ /* 0x000fe20003f86270 */
[----:B------:R-:W-:Y:S01]  /*56e0*/  @!P6 IMAD.IADD R18, R18, 0x1, -R12 ;  /* 0x000000011212e824 */ /* 0x000fe200078e0a0c */
[C---:B------:R-:W-:Y:S01]  /*56f0*/  ISETP.GT.U32.AND P5, PT, R12.reuse, R16, PT ;  /* 0x000000100c00720c */ /* 0x040fe20003fa4070 */
[----:B------:R-:W-:Y:S01]  /*5700*/  VIADD R15, R13, 0x156 ;  /* 0x000001560d0f7836 */ /* 0x000fe20000000000 */
[----:B------:R-:W-:Y:S01]  /*5710*/  ISETP.GT.U32.AND P6, PT, R12, R19, PT ;  /* 0x000000130c00720c */ /* 0x000fe20003fc4070 */
[----:B------:R-:W-:-:S03]  /*5720*/  IMAD.HI.U32 R6, R21, R9, RZ ;  /* 0x0000000915067227 */ /* 0x000fc600078e00ff */
[----:B------:R-:W-:Y:S01]  /*5730*/  IABS R7, R15 ;  /* 0x0000000f00077213 */ /* 0x000fe20000000000 */
[----:B------:R-:W-:Y:S02]  /*5740*/  IMAD.MOV.U32 R4, RZ, RZ, R22 ;  /* 0x000000ffff047224 */ /* 0x000fe400078e0016 */
[----:B------:R-:W-:Y:S02]  /*5750*/  IMAD.MOV R6, RZ, RZ, -R6 ;  /* 0x000000ffff067224 */ /* 0x000fe400078e0a06 */
[----:B0-----:R-:W-:Y:S02]  /*5760*/  IMAD.MOV.U32 R2, RZ, RZ, R20 ;  /* 0x000000ffff027224 */ /* 0x001fe400078e0014 */
[----:B------:R-:W-:Y:S01]  /*5770*/  @!P5 IMAD.IADD R16, R16, 0x1, -R12 ;  /* 0x000000011010d824 */ /* 0x000fe200078e0a0c */
[C---:B------:R-:W-:Y:S01]  /*5780*/  ISETP.GT.U32.AND P5, PT, R12.reuse, R14, PT ;  /* 0x0000000e0c00720c */ /* 0x040fe20003fa4070 */
[----:B------:R-:W-:Y:S01]  /*5790*/  @!P1 IMAD.MOV R4, RZ, RZ, -R4 ;  /* 0x000000ffff049224 */ /* 0x000fe200078e0a04 */
[----:B------:R-:W-:Y:S01]  /*57a0*/  ISETP.GT.U32.AND P1, PT, R12, R18, PT ;  /* 0x000000120c00720c */ /* 0x000fe20003f24070 */
[----:B------:R-:W-:Y:S01]  /*57b0*/  @!P2 IMAD.MOV R2, RZ, RZ, -R2 ;  /* 0x000000ffff02a224 */ /* 0x000fe200078e0a02 */
[----:B------:R-:W-:Y:S01]  /*57c0*/  ISETP.GE.AND P2, PT, R10, RZ, PT ;  /* 0x000000ff0a00720c */ /* 0x000fe20003f46270 */
[----:B------:R-:W-:Y:S01]  /*57d0*/  IMAD R9, R12, R6, R9 ;  /* 0x000000060c097224 */ /* 0x000fe200078e0209 */
[----:B------:R-:W-:Y:S01]  /*57e0*/  STL [R1+0x2e0], R4 ;  /* 0x0002e00401007387 */ /* 0x000fe20000100800 */
[----:B------:R-:W-:-:S03]  /*57f0*/  IMAD.HI.U32 R10, R21, R7, RZ ;  /* 0x00000007150a7227 */ /* 0x000fc600078e00ff */
[----:B------:R0:W-:Y:S01]  /*5800*/  STL [R1+0x2ec], R2 ;  /* 0x0002ec0201007387 */ /* 0x0001e20000100800 */
[----:B------:R-:W-:Y:S02]  /*5810*/  VIADD R11, R13, 0x158 ;  /* 0x000001580d0b7836 */ /* 0x000fe40000000000 */
[----:B------:R-:W-:Y:S01]  /*5820*/  @!P6 IMAD.IADD R19, R19, 0x1, -R12 ;  /* 0x000000011313e824 */ /* 0x000fe200078e0a0c */
[----:B------:R-:W-:Y:S01]  /*5830*/  ISETP.GT.U32.AND P6, PT, R12, R9, PT ;  /* 0x000000090c00720c */ /* 0x000fe20003fc4070 */
[----:B------:R-:W-:Y:S01]  /*5840*/  IMAD.MOV R10, RZ, RZ, -R10 ;  /* 0x000000ffff0a7224 */ /* 0x000fe200078e0a0a */
[----:B------:R-:W-:Y:S01]  /*5850*/  IABS R8, R11 ;  /* 0x0000000b00087213 */ /* 0x000fe20000000000 */
[----:B------:R-:W-:Y:S02]  /*5860*/  @!P5 IMAD.IADD R14, R14, 0x1, -R12 ;  /* 0x000000010e0ed824 */ /* 0x000fe400078e0a0c */
[----:B------:R-:W-:Y:S02]  /*5870*/  IMAD R7, R12, R10, R7 ;  /* 0x0000000a0c077224 */ /* 0x000fe400078e0207 */
[----:B0-----:R-:W-:-:S02]  /*5880*/  IMAD.MOV.U32 R2, RZ, RZ, R16 ;  /* 0x000000ffff027224 */ /* 0x001fc400078e0010 */
[----:B------:R-:W-:Y:S02]  /*5890*/  IMAD.MOV.U32 R4, RZ, RZ, R19 ;  /* 0x000000ffff047224 */ /* 0x000fe400078e0013 */
[----:B------:R-:W-:Y:S01]  /*58a0*/  @!P0 IMAD.MOV R2, RZ, RZ, -R2 ;  /* 0x000000ffff028224 */ /* 0x000fe200078e0a02 */
[----:B------:R-:W-:Y:S01]  /*58b0*/  ISETP.GT.U32.AND P0, PT, R12, R14, PT ;  /* 0x0000000e0c00720c */ /* 0x000fe20003f04070 */
[----:B------:R-:W-:-:S03]  /*58c0*/  IMAD.HI.U32 R17, R21, R8, RZ ;  /* 0x0000000815117227 */ /* 0x000fc600078e00ff */
[----:B------:R0:W-:Y:S01]  /*58d0*/  STL [R1+0x3ac], R2 ;  /* 0x0003ac0201007387 */ /* 0x0001e20000100800 */
[----:B------:R-:W-:Y:S02]  /*58e0*/  VIADD R6, R13, 0x154 ;  /* 0x000001540d067836 */ /* 0x000fe40000000000 */
[----:B------:R-:W-:Y:S01]  /*58f0*/  @!P1 IMAD.IADD R18, R18, 0x1, -R12 ;  /* 0x0000000112129824 */ /* 0x000fe200078e0a0c */
[----:B------:R-:W-:Y:S01]  /*5900*/  ISETP.GE.AND P1, PT, R3, RZ, PT ;  /* 0x000000ff0300720c */ /* 0x000fe20003f26270 */
[----:B------:R-:W-:Y:S01]  /*5910*/  @!P3 IMAD.MOV R4, RZ, RZ, -R4 ;  /* 0x000000ffff04b224 */ /* 0x000fe200078e0a04 */
[----:B------:R-:W-:Y:S01]  /*5920*/  ISETP.GT.U32.AND P3, PT, R12, R7, PT ;  /* 0x000000070c00720c */ /* 0x000fe20003f64070 */
[----:B------:R-:W-:Y:S01]  /*5930*/  IMAD.MOV R17, RZ, RZ, -R17 ;  /* 0x000000ffff117224 */ /* 0x000fe200078e0a11 */
[----:B------:R-:W-:Y:S01]  /*5940*/  IABS R3, R6 ;  /* 0x0000000600037213 */ /* 0x000fe20000000000 */
[----:B------:R-:W-:Y:S01]  /*5950*/  @!P6 IMAD.IADD R9, R9, 0x1, -R12 ;  /* 0x000000010909e824 */ /* 0x000fe200078e0a0c */
[----:B------:R-:W-:Y:S01]  /*5960*/  STL [R1+0x2f0], R4 ;  /* 0x0002f00401007387 */ /* 0x000fe20000100800 */
[----:B0-----:R-:W-:-:S02]  /*5970*/  IMAD.MOV.U32 R2, RZ, RZ, R18 ;  /* 0x000000ffff027224 */ /* 0x001fc400078e0012 */
[----:B------:R-:W-:Y:S01]  /*5980*/  VIADD R10, R13, 0x152 ;  /* 0x000001520d0a7836 */ /* 0x000fe20000000000 */
[C---:B------:R-:W-:Y:S01]  /*5990*/  ISETP.GT.U32.AND P6, PT, R12.reuse, R9, PT ;  /* 0x000000090c00720c */ /* 0x040fe20003fc4070 */
[C---:B------:R-:W-:Y:S02]  /*59a0*/  IMAD R8, R12.reuse, R17, R8 ;  /* 0x000000110c087224 */ /* 0x040fe400078e0208 */
[----:B------:R-:W-:Y:S01]  /*59b0*/  @!P4 IMAD.MOV R2, RZ, RZ, -R2 ;  /* 0x000000ffff02c224 */ /* 0x000fe200078e0a02 */
[----:B------:R-:W-:Y:S01]  /*59c0*/  IABS R17, R10 ;  /* 0x0000000a00117213 */ /* 0x000fe20000000000 */
[----:B------:R-:W-:Y:S01]  /*59d0*/  IMAD.HI.U32 R16, R21, R3, RZ ;  /* 0x0000000315107227 */ /* 0x000fe200078e00ff */
[----:B------:R-:W-:Y:S02]  /*59e0*/  ISETP.GT.U32.AND P5, PT, R12, R8, PT ;  /* 0x000000080c00720c */ /* 0x000fe40003fa4070 */
[----:B------:R0:W-:Y:S01]  /*59f0*/  STL [R1+0x2f4], R2 ;  /* 0x0002f40201007387 */ /* 0x0001e20000100800 */
[----:B------:R-:W-:Y:S01]  /*5a00*/  @!P0 IMAD.IADD R14, R14, 0x1, -R12 ;  /* 0x000000010e0e8824 */ /* 0x000fe200078e0a0c */
[----:B------:R-:W-:Y:S01]  /*5a10*/  ISETP.GE.AND P4, PT, R11, RZ, PT ;  /* 0x000000ff0b00720c */ /* 0x000fe20003f86270 */
[----:B------:R-:W-:Y:S01]  /*5a20*/  IMAD.MOV R16, RZ, RZ, -R16 ;  /* 0x000000ffff107224 */ /* 0x000fe200078e0a10 */
[----:B------:R-:W-:Y:S01]  /*5a30*/  ISETP.GE.AND P0, PT, R15, RZ, PT ;  /* 0x000000ff0f00720c */ /* 0x000fe20003f06270 */
[----:B------:R-:W-:Y:S01]  /*5a40*/  @!P3 IMAD.IADD R7, R7, 0x1, -R12 ;  /* 0x000000010707b824 */ /* 0x000fe200078e0a0c */
[----:B------:R-:W-:Y:S01]  /*5a50*/  ISETP.GE.AND P3, PT, R6, RZ, PT ;  /* 0x000000ff0600720c */ /* 0x000fe20003f66270 */
[----:B------:R-:W-:-:S02]  /*5a60*/  IMAD.MOV.U32 R11, RZ, RZ, R17 ;  /* 0x000000ffff0b7224 */ /* 0x000fc400078e0011 */
[----:B------:R-:W-:Y:S02]  /*5a70*/  IMAD R3, R12, R16, R3 ;  /* 0x000000100c037224 */ /* 0x000fe400078e0203 */
[----:B0-----:R-:W-:Y:S02]  /*5a80*/  IMAD.MOV.U32 R2, RZ, RZ, R14 ;  /* 0x000000ffff027224 */ /* 0x001fe400078e000e */
[----:B------:R-:W-:-:S04]  /*5a90*/  IMAD.HI.U32 R15, R21, R11, RZ ;  /* 0x0000000b150f7227 */ /* 0x000fc800078e00ff */
[----:B------:R-:W-:Y:S01]  /*5aa0*/  @!P2 IMAD.MOV R2, RZ, RZ, -R2 ;  /* 0x000000ffff02a224 */ /* 0x000fe200078e0a02 */
[C---:B------:R-:W-:Y:S01]  /*5ab0*/  ISETP.GT.U32.AND P2, PT, R12.reuse, R7, PT ;  /* 0x000000070c00720c */ /* 0x040fe20003f44070 */
[--C-:B------:R-:W-:Y:S01]  /*5ac0*/  @!P6 IMAD.IADD R9, R9, 0x1, -R12.reuse ;  /* 0x000000010909e824 */ /* 0x100fe200078e0a0c */
[----:B------:R-:W-:Y:S01]  /*5ad0*/  ISETP.GT.U32.AND P6, PT, R12, R3, PT ;  /* 0x000000030c00720c */ /* 0x000fe20003fc4070 */
[----:B------:R-:W-:Y:S01]  /*5ae0*/  IMAD.MOV R15, RZ, RZ, -R15 ;  /* 0x000000ffff0f7224 */ /* 0x000fe200078e0a0f */
[----:B------:R0:W-:Y:S01]  /*5af0*/  STL [R1+0x2f8], R2 ;  /* 0x0002f80201007387 */ /* 0x0001e20000100800 */
[----:B------:R-:W-:Y:S02]  /*5b00*/  @!P5 IMAD.IADD R8, R8, 0x1, -R12 ;  /* 0x000000010808d824 */ /* 0x000fe400078e0a0c */
[C---:B------:R-:W-:Y:S02]  /*5b10*/  IMAD R6, R12.reuse, R15, R11 ;  /* 0x0000000f0c067224 */ /* 0x040fe400078e020b */
[C---:B------:R-:W-:Y:S01]  /*5b20*/  VIADD R17, R13.reuse, 0x150 ;  /* 0x000001500d117836 */ /* 0x040fe20000000000 */
[----:B------:R-:W-:Y:S01]  /*5b30*/  ISETP.GT.U32.AND P5, PT, R12, R8, PT ;  /* 0x000000080c00720c */ /* 0x000fe20003fa4070 */
[----:B------:R-:W-:-:S02]  /*5b40*/  VIADD R14, R13, 0x14e ;  /* 0x0000014e0d0e7836 */ /* 0x000fc40000000000 */
[--C-:B------:R-:W-:Y:S01]  /*5b50*/  @!P2 IMAD.IADD R7, R7, 0x1, -R12.reuse ;  /* 0x000000010707a824 */ /* 0x100fe200078e0a0c */
[C---:B------:R-:W-:Y:S01]  /*5b60*/  ISETP.GT.U32.AND P2, PT, R12.reuse, R6, PT ;  /* 0x000000060c00720c */ /* 0x040fe20003f44070 */
[----:B------:R-:W-:Y:S02]  /*5b70*/  @!P6 IMAD.IADD R3, R3, 0x1, -R12 ;  /* 0x000000010303e824 */ /* 0x000fe400078e0a0c */
[----:B0-----:R-:W-:Y:S02]  /*5b80*/  IMAD.MOV.U32 R2, RZ, RZ, R9 ;  /* 0x000000ffff027224 */ /* 0x001fe400078e0009 */
[----:B------:R-:W-:Y:S01]  /*5b90*/  VIADD R9, R13, 0x14c ;  /* 0x0000014c0d097836 */ /* 0x000fe20000000000 */
[----:B------:R-:W-:Y:S01]  /*5ba0*/  ISETP.GT.U32.AND P6, PT, R12, R3, PT ;  /* 0x000000030c00720c */ /* 0x000fe20003fc4070 */
[----:B------:R-:W-:Y:S01]  /*5bb0*/  @!P1 IMAD.MOV R2, RZ, RZ, -R2 ;  /* 0x000000ffff029224 */ /* 0x000fe200078e0a02 */
[----:B------:R-:W-:Y:S01]  /*5bc0*/  ISETP.GE.AND P1, PT, R17, RZ, PT ;  /* 0x000000ff1100720c */ /* 0x000fe20003f26270 */
[--C-:B------:R-:W-:Y:S01]  /*5bd0*/  @!P5 IMAD.IADD R8, R8, 0x1, -R12.reuse ;  /* 0x000000010808d824 */ /* 0x100fe200078e0a0c */
[----:B------:R-:W-:Y:S01]  /*5be0*/  IABS R17, R17 ;  /* 0x0000001100117213 */ /* 0x000fe20000000000 */
[----:B------:R-:W-:Y:S01]  /*5bf0*/  VIADD R16, R13, 0x146 ;  /* 0x000001460d107836 */ /* 0x000fe20000000000 */
[----:B------:R0:W-:Y:S01]  /*5c00*/  STL [R1+0x2fc], R2 ;  /* 0x0002fc0201007387 */ /* 0x0001e20000100800 */
[----:B------:R-:W-:Y:S01]  /*5c10*/  @!P2 IMAD.IADD R6, R6, 0x1, -R12 ;  /* 0x000000010606a824 */ /* 0x000fe200078e0a0c */
[----:B------:R-:W-:Y:S01]  /*5c20*/  ISETP.GE.AND P5, PT, R10, RZ, PT ;  /* 0x000000ff0a00720c */ /* 0x000fe20003fa6270 */
[----:B------:R-:W-:Y:S01]  /*5c30*/  IMAD.MOV.U32 R4, RZ, RZ, R8 ;  /* 0x000000ffff047224 */ /* 0x000fe200078e0008 */
[----:B------:R-:W-:Y:S01]  /*5c40*/  IABS R19, R16 ;  /* 0x0000001000137213 */ /* 0x000fe20000000000 */
[----:B------:R-:W-:Y:S01]  /*5c50*/  IMAD.HI.U32 R11, R21, R17, RZ ;  /* 0x00000011150b7227 */ /* 0x000fe200078e00ff */
[----:B------:R-:W-:-:S03]  /*5c60*/  ISETP.GT.U32.AND P2, PT, R12, R6, PT ;  /* 0x000000060c00720c */ /* 0x000fc60003f44070 */
[----:B------:R-:W-:Y:S01]  /*5c70*/  @!P4 IMAD.MOV R4, RZ, RZ, -R4 ;  /* 0x000000ffff04c224 */ /* 0x000fe200078e0a04 */
[----:B------:R-:W-:Y:S01]  /*5c80*/  ISETP.GE.AND P4, PT, R14, RZ, PT ;  /* 0x000000ff0e00720c */ /* 0x000fe20003f86270 */
[----:B0-----:R-:W-:Y:S01]  /*5c90*/  IMAD.MOV.U32 R2, RZ, RZ, R7 ;  /* 0x000000ffff027224 */ /* 0x001fe200078e0007 */
[----:B------:R-:W-:Y:S01]  /*5ca0*/  IABS R14, R14 ;  /* 0x0000000e000e7213 */ /* 0x000fe20000000000 */
[----:B------:R-:W-:Y:S01]  /*5cb0*/  @!P6 IMAD.IADD R3, R3, 0x1, -R12 ;  /* 0x000000010303e824 */ /* 0x000fe200078e0a0c */
[----:B------:R-:W-:Y:S01]  /*5cc0*/  STL [R1+0x300], R4 ;  /* 0x0003000401007387 */ /* 0x000fe20000100800 */
[----:B------:R-:W-:Y:S01]  /*5cd0*/  @!P0 IMAD.MOV R2, RZ, RZ, -R2 ;  /* 0x000000ffff028224 */ /* 0x000fe200078e0a02 */
[----:B------:R-:W-:Y:S01]  /*5ce0*/  ISETP.GE.AND P0, PT, R9, RZ, PT ;  /* 0x000000ff0900720c */ /* 0x000fe20003f06270 */
[----:B------:R-:W-:Y:S01]  /*5cf0*/  IMAD.MOV R11, RZ, RZ, -R11 ;  /* 0x000000ffff0b7224 */ /* 0x000fe200078e0a0b */
[----:B------:R-:W-:Y:S01]  /*5d00*/  IABS R9, R9 ;  /* 0x0000000900097213 */ /* 0x000fe20000000000 */
[----:B------:R-:W-:Y:S01]  /*5d10*/  @!P2 IMAD.IADD R6, R6, 0x1, -R12 ;  /* 0x000000010606a824 */ /* 0x000fe200078e0a0c */
[----:B------:R0:W-:Y:S01]  /*5d20*/  STL [R1+0x318], R2 ;  /* 0x0003180201007387 */ /* 0x0001e20000100800 */
[----:B------:R-:W-:-:S02]  /*5d30*/  IMAD R17, R12, R11, R17 ;  /* 0x0000000b0c117224 */ /* 0x000fc400078e0211 */
[----:B------:R-:W-:-:S04]  /*5d40*/  IMAD.HI.U32 R7, R21, R9, RZ ;  /* 0x0000000915077227 */ /* 0x000fc800078e00ff */
[----:B------:R-:W-:Y:S02]  /*5d50*/  IMAD.MOV R7, RZ, RZ, -R7 ;  /* 0x000000ffff077224 */ /* 0x000fe400078e0a07 */
[----:B------:R-:W-:-:S04]  /*5d60*/  IMAD.HI.U32 R8, R21, R14, RZ ;  /* 0x0000000e15087227 */ /* 0x000fc800078e00ff */
[----:B0-----:R-:W-:Y:S02]  /*5d70*/  IMAD.MOV.U32 R2, RZ, RZ, R3 ;  /* 0x000000ffff027224 */ /* 0x001fe400078e0003 */
[C---:B------:R-:W-:Y:S02]  /*5d80*/  IMAD R9, R12.reuse, R7, R9 ;  /* 0x000000070c097224 */ /* 0x040fe400078e0209 */
[----:B------:R-:W-:Y:S01]  /*5d90*/  @!P3 IMAD.MOV R2, RZ, RZ, -R2 ;  /* 0x000000ffff02b224 */ /* 0x000fe200078e0a02 */
[C---:B------:R-:W-:Y:S01]  /*5da0*/  ISETP.GT.U32.AND P3, PT, R12.reuse, R17, PT ;  /* 0x000000110c00720c */ /* 0x040fe20003f64070 */
[----:B------:R-:W-:Y:S02]  /*5db0*/  IMAD.MOV R8, RZ, RZ, -R8 ;  /* 0x000000ffff087224 */ /* 0x000fe400078e0a08 */
[----:B------:R-:W-:Y:S01]  /*5dc0*/  VIADD R10, R13, 0x14a ;  /* 0x0000014a0d0a7836 */ /* 0x000fe20000000000 */
[----:B------:R0:W-:Y:S01]  /*5dd0*/  STL [R1+0x314], R2 ;  /* 0x0003140201007387 */ /* 0x0001e20000100800 */
[----:B------:R-:W-:-:S02]  /*5de0*/  IMAD R14, R12, R8, R14 ;  /* 0x000000080c0e7224 */ /* 0x000fc400078e020e */
[----:B------:R-:W-:Y:S01]  /*5df0*/  VIADD R22, R13, 0x148 ;  /* 0x000001480d167836 */ /* 0x000fe20000000000 */
[----:B------:R-:W-:Y:S01]  /*5e00*/  ISETP.GE.AND P6, PT, R10, RZ, PT ;  /* 0x000000ff0a00720c */ /* 0x000fe20003fc6270 */
[----:B------:R-:W-:Y:S01]  /*5e10*/  IMAD.HI.U32 R8, R21, R19, RZ ;  /* 0x0000001315087227 */ /* 0x000fe200078e00ff */
[----:B------:R-:W-:Y:S02]  /*5e20*/  IABS R10, R10 ;  /* 0x0000000a000a7213 */ /* 0x000fe40000000000 */
[C---:B------:R-:W-:Y:S01]  /*5e30*/  ISETP.GT.U32.AND P2, PT, R12.reuse, R14, PT ;  /* 0x0000000e0c00720c */ /* 0x040fe20003f44070 */
[----:B------:R-:W-:Y:S02]  /*5e40*/  @!P3 IMAD.IADD R17, R17, 0x1, -R12 ;  /* 0x000000011111b824 */ /* 0x000fe400078e0a0c */
[----:B0-----:R-:W-:Y:S01]  /*5e50*/  IMAD.MOV.U32 R2, RZ, RZ, R6 ;  /* 0x000000ffff027224 */ /* 0x001fe200078e0006 */
[----:B------:R-:W-:Y:S01]  /*5e60*/  IABS R6, R22 ;  /* 0x0000001600067213 */ /* 0x000fe20000000000 */
[----:B------:R-:W-:Y:S01]  /*5e70*/  IMAD.HI.U32 R3, R21, R10, RZ ;  /* 0x0000000a15037227 */ /* 0x000fe200078e00ff */
[----:B------:R-:W-:-:S03]  /*5e80*/  ISETP.GT.U32.AND P3, PT, R12, R17, PT ;  /* 0x000000110c00720c */ /* 0x000fc60003f64070 */
[----:B------:R-:W-:Y:S01]  /*5e90*/  @!P5 IMAD.MOV R2, RZ, RZ, -R2 ;  /* 0x000000ffff02d224 */ /* 0x000fe200078e0a02 */
[----:B------:R-:W-:Y:S01]  /*5ea0*/  ISETP.GT.U32.AND P5, PT, R12, R9, PT ;  /* 0x000000090c00720c */ /* 0x000fe20003fa4070 */
[----:B------:R-:W-:Y:S02]  /*5eb0*/  IMAD.MOV R3, RZ, RZ, -R3 ;  /* 0x000000ffff037224 */ /* 0x000fe400078e0a03 */
[----:B------:R-:W-:Y:S01]  /*5ec0*/  @!P2 IMAD.IADD R14, R14, 0x1, -R12 ;  /* 0x000000010e0ea824 */ /* 0x000fe200078e0a0c */
[----:B------:R0:W-:Y:S01]  /*5ed0*/  STL [R1+0x370], R2 ;  /* 0x0003700201007387 */ /* 0x0001e20000100800 */
[C---:B------:R-:W-:Y:S02]  /*5ee0*/  IMAD R10, R12.reuse, R3, R10 ;  /* 0x000000030c0a7224 */ /* 0x040fe400078e020a */
[----:B------:R-:W-:Y:S01]  /*5ef0*/  IMAD.MOV R8, RZ, RZ, -R8 ;  /* 0x000000ffff087224 */ /* 0x000fe200078e0a08 */
[C---:B------:R-:W-:Y:S01]  /*5f00*/  ISETP.GT.U32.AND P2, PT, R12.reuse, R14, PT ;  /* 0x0000000e0c00720c */ /* 0x040fe20003f44070 */
[----:B------:R-:W-:Y:S01]  /*5f10*/  @!P3 IMAD.IADD R17, R17, 0x1, -R12 ;  /* 0x000000011111b824 */ /* 0x000fe200078e0a0c */
[----:B------:R-:W-:Y:S01]  /*5f20*/  ISETP.GT.U32.AND P3, PT, R12, R10, PT ;  /* 0x0000000a0c00720c */ /* 0x000fe20003f64070 */
[----:B------:R-:W-:-:S04]  /*5f30*/  IMAD.HI.U32 R15, R21, R6, RZ ;  /* 0x00000006150f7227 */ /* 0x000fc800078e00ff */
[----:B------:R-:W-:Y:S02]  /*5f40*/  @!P5 IMAD.IADD R9, R9, 0x1, -R12 ;  /* 0x000000010909d824 */ /* 0x000fe400078e0a0c */
[C---:B------:R-:W-:Y:S02]  /*5f50*/  IMAD R19, R12.reuse, R8, R19 ;  /* 0x000000080c137224 */ /* 0x040fe400078e0213 */
[----:B------:R-:W-:Y:S01]  /*5f60*/  IMAD.MOV R15, RZ, RZ, -R15 ;  /* 0x000000ffff0f7224 */ /* 0x000fe200078e0a0f */
[C---:B------:R-:W-:Y:S01]  /*5f70*/  ISETP.GT.U32.AND P5, PT, R12.reuse, R9, PT ;  /* 0x000000090c00720c */ /* 0x040fe20003fa4070 */
[C---:B------:R-:W-:Y:S02]  /*5f80*/  VIADD R3, R13.reuse, 0x144 ;  /* 0x000001440d037836 */ /* 0x040fe40000000000 */
[----:B------:R-:W-:Y:S02]  /*5f90*/  IMAD R6, R12, R15, R6 ;  /* 0x0000000f0c067224 */ /* 0x000fe400078e0206 */
[----:B0-----:R-:W-:Y:S01]  /*5fa0*/  IMAD.MOV.U32 R2, RZ, RZ, R17 ;  /* 0x000000ffff027224 */ /* 0x001fe200078e0011 */
[----:B------:R-:W-:Y:S01]  /*5fb0*/  IABS R11, R3 ;  /* 0x00000003000b7213 */ /* 0x000fe20000000000 */
[--C-:B------:R-:W-:Y:S01]  /*5fc0*/  @!P3 IMAD.IADD R10, R10, 0x1, -R12.reuse ;  /* 0x000000010a0ab824 */ /* 0x100fe200078e0a0c */
[----:B------:R-:W-:Y:S01]  /*5fd0*/  ISETP.GE.AND P3, PT, R22, RZ, PT ;  /* 0x000000ff1600720c */ /* 0x000fe20003f66270 */
[----:B------:R-:W-:Y:S01]  /*5fe0*/  @!P2 IMAD.IADD R14, R14, 0x1, -R12 ;  /* 0x000000010e0ea824 */ /* 0x000fe200078e0a0c */
[----:B------:R-:W-:Y:S01]  /*5ff0*/  ISETP.GT.U32.AND P2, PT, R12, R6, PT ;  /* 0x000000060c00720c */ /* 0x000fe20003f44070 */
[----:B------:R-:W-:-:S02]  /*6000*/  VIADD R7, R13, 0x142 ;  /* 0x000001420d077836 */ /* 0x000fc40000000000 */
[----:B------:R-:W-:Y:S01]  /*6010*/  @!P5 IMAD.IADD R9, R9, 0x1, -R12 ;  /* 0x000000010909d824 */ /* 0x000fe200078e0a0c */
[C---:B------:R-:W-:Y:S01]  /*6020*/  ISETP.GT.U32.AND P5, PT, R12.reuse, R19, PT ;  /* 0x000000130c00720c */ /* 0x040fe20003fa4070 */
[----:B------:R-:W-:Y:S01]  /*6030*/  VIADD R8, R13, 0x140 ;  /* 0x000001400d087836 */ /* 0x000fe20000000000 */
[----:B------:R-:W-:Y:S01]  /*6040*/  IABS R18, R7 ;  /* 0x0000000700127213 */ /* 0x000fe20000000000 */
[----:B------:R-:W-:Y:S01]  /*6050*/  @!P1 IMAD.MOV R2, RZ, RZ, -R2 ;  /* 0x000000ffff029224 */ /* 0x000fe200078e0a02 */
[----:B------:R-:W-:Y:S01]  /*6060*/  ISETP.GT.U32.AND P1, PT, R12, R10, PT ;  /* 0x0000000a0c00720c */ /* 0x000fe20003f24070 */
[C---:B------:R-:W-:Y:S01]  /*6070*/  IMAD.HI.U32 R20, R21.reuse, R11, RZ ;  /* 0x0000000b15147227 */ /* 0x040fe200078e00ff */
[----:B------:R-:W-:Y:S02]  /*6080*/  IABS R17, R8 ;  /* 0x0000000800117213 */ /* 0x000fe40000000000 */
[----:B------:R0:W-:Y:S01]  /*6090*/  STL [R1+0x36c], R2 ;  /* 0x00036c0201007387 */ /* 0x0001e20000100800 */
[----:B------:R-:W-:-:S04]  /*60a0*/  IMAD.HI.U32 R15, R21, R18, RZ ;  /* 0x00000012150f7227 */ /* 0x000fc800078e00ff */
[----:B------:R-:W-:Y:S02]  /*60b0*/  @!P5 IMAD.IADD R19, R19, 0x1, -R12 ;  /* 0x000000011313d824 */ /* 0x000fe400078e0a0c */
[----:B------:R-:W-:Y:S02]  /*60c0*/  IMAD.MOV R20, RZ, RZ, -R20 ;  /* 0x000000ffff147224 */ /* 0x000fe400078e0a14 */
[----:B------:R-:W-:Y:S01]  /*60d0*/  @!P2 IMAD.IADD R6, R6, 0x1, -R12 ;  /* 0x000000010606a824 */ /* 0x000fe200078e0a0c */
[----:B------:R-:W-:Y:S01]  /*60e0*/  ISETP.GT.U32.AND P5, PT, R12, R19, PT ;  /* 0x000000130c00720c */ /* 0x000fe20003fa4070 */
[----:B0-----:R-:W-:Y:S01]  /*60f0*/  IMAD.MOV.U32 R2, RZ, RZ, R14 ;  /* 0x000000ffff027224 */ /* 0x001fe200078e000e */
[----:B------:R-:W-:Y:S01]  /*6100*/  ISETP.GE.AND P2, PT, R16, RZ, PT ;  /* 0x000000ff1000720c */ /* 0x000fe20003f46270 */
[----:B------:R-:W-:-:S04]  /*6110*/  IMAD.HI.U32 R14, R21, R17, RZ ;  /* 0x00000011150e7227 */ /* 0x000fc800078e00ff */
[----:B------:R-:W-:Y:S01]  /*6120*/  @!P4 IMAD.MOV R2, RZ, RZ, -R2 ;  /* 0x000000ffff02c224 */ /* 0x000fe200078e0a02 */
[C---:B------:R-:W-:Y:S01]  /*6130*/  ISETP.GT.U32.AND P4, PT, R12.reuse, R6, PT ;  /* 0x000000060c00720c */ /* 0x040fe20003f84070 */
[----:B------:R-:W-:Y:S02]  /*6140*/  IMAD.MOV R15, RZ, RZ, -R15 ;  /* 0x000000ffff0f7224 */ /* 0x000fe400078e0a0f */
[----:B------:R-:W-:Y:S01]  /*6150*/  IMAD R11, R12, R20, R11 ;  /* 0x000000140c0b7224 */ /* 0x000fe200078e020b */
[----:B------:R0:W-:Y:S01]  /*6160*/  STL [R1+0x368], R2 ;  /* 0x0003680201007387 */ /* 0x0001e20000100800 */
[----:B------:R-:W-:Y:S02]  /*6170*/  @!P1 IMAD.IADD R10, R10, 0x1, -R12 ;  /* 0x000000010a0a9824 */ /* 0x000fe400078e0a0c */
[----:B------:R-:W-:Y:S01]  /*6180*/  IMAD.MOV R14, RZ, RZ, -R14 ;  /* 0x000000ffff0e7224 */ /* 0x000fe200078e0a0e */
[C---:B------:R-:W-:Y:S01]  /*6190*/  ISETP.GT.U32.AND P1, PT, R12.reuse, R11, PT ;  /* 0x0000000b0c00720c */ /* 0x040fe20003f24070 */
[----:B------:R-:W-:-:S02]  /*61a0*/  IMAD R18, R12, R15, R18 ;  /* 0x0000000f0c127224 */ /* 0x000fc400078e0212 */
[C---:B------:R-:W-:Y:S02]  /*61b0*/  IMAD R17, R12.reuse, R14, R17 ;  /* 0x0000000e0c117224 */ /* 0x040fe400078e0211 */
[----:B------:R-:W-:Y:S02]  /*61c0*/  IMAD.MOV.U32 R4, RZ, RZ, R9 ;  /* 0x000000ffff047224 */ /* 0x000fe400078e0009 */
[----:B0-----:R-:W-:Y:S02]  /*61d0*/  IMAD.MOV.U32 R2, RZ, RZ, R10 ;  /* 0x000000ffff027224 */ /* 0x001fe400078e000a */
[----:B------:R-:W-:Y:S01]  /*61e0*/  @!P5 IMAD.IADD R19, R19, 0x1, -R12 ;  /* 0x000000011313d824 */ /* 0x000fe200078e0a0c */
[C---:B------:R-:W-:Y:S01]  /*61f0*/  ISETP.GT.U32.AND P5, PT, R12.reuse, R17, PT ;  /* 0x000000110c00720c */ /* 0x040fe20003fa4070 */
[----:B------:R-:W-:Y:S01]  /*6200*/  @!P6 IMAD.MOV R2, RZ, RZ, -R2 ;  /* 0x000000ffff02e224 */ /* 0x000fe200078e0a02 */
[----:B------:R-:W-:Y:S01]  /*6210*/  ISETP.GT.U32.AND P6, PT, R12, R18, PT ;  /* 0x000000120c00720c */ /* 0x000fe20003fc4070 */
[----:B------:R-:W-:Y:S01]  /*6220*/  @!P0 IMAD.MOV R4, RZ, RZ, -R4 ;  /* 0x000000ffff048224 */ /* 0x000fe200078e0a04 */
[----:B------:R-:W-:Y:S01]  /*6230*/  ISETP.GE.AND P0, PT, R3, RZ, PT ;  /* 0x000000ff0300720c */ /* 0x000fe20003f06270 */
[----:B------:R-:W-:-:S02]  /*6240*/  VIADD R3, R13, 0x13e ;  /* 0x0000013e0d037836 */ /* 0x000fc40000000000 */
[--C-:B------:R-:W-:Y:S01]  /*6250*/  @!P4 IMAD.IADD R6, R6, 0x1, -R12.reuse ;  /* 0x000000010606c824 */ /* 0x100fe200078e0a0c */
[----:B------:R-:W-:Y:S01]  /*6260*/  ISETP.GE.AND P4, PT, R7, RZ, PT ;  /* 0x000000ff0700720c */ /* 0x000fe20003f86270 */
[----:B------:R-:W-:Y:S01]  /*6270*/  VIADD R7, R13, 0x13c ;  /* 0x0000013c0d077836 */ /* 0x000fe20000000000 */
[----:B------:R-:W-:Y:S01]  /*6280*/  IABS R9, R3 ;  /* 0x0000000300097213 */ /* 0x000fe20000000000 */
[--C-:B------:R-:W-:Y:S01]  /*6290*/  @!P1 IMAD.IADD R11, R11, 0x1, -R12.reuse ;  /* 0x000000010b0b9824 */ /* 0x100fe200078e0a0c */
[----:B------:R-:W-:Y:S01]  /*62a0*/  ISETP.GE.AND P1, PT, R8, RZ, PT ;  /* 0x000000ff0800720c */ /* 0x000fe20003f26270 */
[--C-:B------:R-:W-:Y:S01]  /*62b0*/  @!P5 IMAD.IADD R17, R17, 0x1, -R12.reuse ;  /* 0x000000011111d824 */ /* 0x100fe200078e0a0c */
[----:B------:R-:W-:Y:S01]  /*62c0*/  IABS R8, R7 ;  /* 0x0000000700087213 */ /* 0x000fe20000000000 */
[----:B------:R-:W-:Y:S01]  /*62d0*/  @!P6 IMAD.IADD R18, R18, 0x1, -R12 ;  /* 0x000000011212e824 */ /* 0x000fe200078e0a0c */
[C---:B------:R-:W-:Y:S01]  /*62e0*/  ISETP.GT.U32.AND P6, PT, R12.reuse, R11, PT ;  /* 0x0000000b0c00720c */ /* 0x040fe20003fc4070 */
[----:B------:R-:W-:Y:S01]  /*62f0*/  IMAD.HI.U32 R10, R21, R9, RZ ;  /* 0x00000009150a7227 */ /* 0x000fe200078e00ff */
[----:B------:R0:W-:Y:S01]  /*6300*/  STL [R1+0x364], R4 ;  /* 0x0003640401007387 */ /* 0x0001e20000100800 */
[----:B------:R-:W-:-:S02]  /*6310*/  ISETP.GT.U32.AND P5, PT, R12, R17, PT ;  /* 0x000000110c00720c */ /* 0x000fc40003fa4070 */
[----:B------:R-:W-:Y:S01]  /*6320*/  IMAD.MOV R10, RZ, RZ, -R10 ;  /* 0x000000ffff0a7224 */ /* 0x000fe200078e0a0a */
[----:B------:R1:W-:Y:S01]  /*6330*/  STL [R1+0x360], R2 ;  /* 0x0003600201007387 */ /* 0x0003e20000100800 */
[C---:B------:R-:W-:Y:S02]  /*6340*/  VIADD R15, R13.reuse, 0x13a ;  /* 0x0000013a0d0f7836 */ /* 0x040fe40000000000 */
[C---:B------:R-:W-:Y:S02]  /*6350*/  IMAD R9, R12.reuse, R10, R9 ;  /* 0x0000000a0c097224 */ /* 0x040fe400078e0209 */
[----:B------:R-:W-:Y:S01]  /*6360*/  VIADD R14, R13, 0x138 ;  /* 0x000001380d0e7836 */ /* 0x000fe20000000000 */
[----:B------:R-:W-:Y:S01]  /*6370*/  IABS R16, R15 ;  /* 0x0000000f00107213 */ /* 0x000fe20000000000 */
[----:B------:R-:W-:Y:S01]  /*6380*/  @!P6 IMAD.IADD R11, R11, 0x1, -R12 ;  /* 0x000000010b0be824 */ /* 0x000fe200078e0a0c */
[----:B------:R-:W-:Y:S01]  /*6390*/  ISETP.GT.U32.AND P6, PT, R12, R9, PT ;  /* 0x000000090c00720c */ /* 0x000fe20003fc4070 */
[----:B0-----:R-:W-:Y:S01]  /*63a0*/  IMAD.MOV.U32 R4, RZ, RZ, R19 ;  /* 0x000000ffff047224 */ /* 0x001fe200078e0013 */
[----:B------:R-:W-:Y:S01]  /*63b0*/  IABS R22, R14 ;  /* 0x0000000e00167213 */ /* 0x000fe20000000000 */
[----:B-1----:R-:W-:-:S02]  /*63c0*/  IMAD.MOV.U32 R2, RZ, RZ, R6 ;  /* 0x000000ffff027224 */ /* 0x002fc400078e0006 */
[----:B------:R-:W-:-:S04]  /*63d0*/  IMAD.HI.U32 R6, R21, R8, RZ ;  /* 0x0000000815067227 */ /* 0x000fc800078e00ff */
[----:B------:R-:W-:Y:S02]  /*63e0*/  IMAD.MOV R6, RZ, RZ, -R6 ;  /* 0x000000ffff067224 */ /* 0x000fe400078e0a06 */
[----:B------:R-:W-:Y:S01]  /*63f0*/  @!P3 IMAD.MOV R2, RZ, RZ, -R2 ;  /* 0x000000ffff02b224 */ /* 0x000fe200078e0a02 */
[C---:B------:R-:W-:Y:S01]  /*6400*/  ISETP.GT.U32.AND P3, PT, R12.reuse, R18, PT ;  /* 0x000000120c00720c */ /* 0x040fe20003f64070 */
[C---:B------:R-:W-:Y:S02]  /*6410*/  IMAD R8, R12.reuse, R6, R8 ;  /* 0x000000060c087224 */ /* 0x040fe400078e0208 */
[----:B------:R-:W-:Y:S01]  /*6420*/  @!P5 IMAD.IADD R17, R17, 0x1, -R12 ;  /* 0x000000011111d824 */ /* 0x000fe200078e0a0c */
[----:B------:R0:W-:Y:S01]  /*6430*/  STL [R1+0x390], R2 ;  /* 0x0003900201007387 */ /* 0x0001e20000100800 */
[----:B------:R-:W-:Y:S01]  /*6440*/  IMAD.HI.U32 R6, R21, R16, RZ ;  /* 0x0000001015067227 */ /* 0x000fe200078e00ff */
[----:B------:R-:W-:-:S03]  /*6450*/  ISETP.GT.U32.AND P5, PT, R12, R8, PT ;  /* 0x000000080c00720c */ /* 0x000fc60003fa4070 */
[----:B------:R-:W-:Y:S01]  /*6460*/  @!P6 IMAD.IADD R9, R9, 0x1, -R12 ;  /* 0x000000010909e824 */ /* 0x000fe200078e0a0c */
[----:B------:R-:W-:Y:S01]  /*6470*/  ISETP.GE.AND P6, PT, R7, RZ, PT ;  /* 0x000000ff0700720c */ /* 0x000fe20003fc6270 */
[----:B------:R-:W-:-:S04]  /*6480*/  IMAD.HI.U32 R10, R21, R22, RZ ;  /* 0x00000016150a7227 */ /* 0x000fc800078e00ff */
[----:B------:R-:W-:Y:S01]  /*6490*/  @!P3 IMAD.IADD R18, R18, 0x1, -R12 ;  /* 0x000000011212b824 */ /* 0x000fe200078e0a0c */
[----:B------:R-:W-:Y:S01]  /*64a0*/  ISETP.GE.AND P3, PT, R3, RZ, PT ;  /* 0x000000ff0300720c */ /* 0x000fe20003f66270 */
[----:B------:R-:W-:Y:S02]  /*64b0*/  VIADD R3, R13, 0x136 ;  /* 0x000001360d037836 */ /* 0x000fe40000000000 */
[----:B------:R-:W-:Y:S02]  /*64c0*/  IMAD.MOV R6, RZ, RZ, -R6 ;  /* 0x000000ffff067224 */ /* 0x000fe400078e0a06 */
[----:B------:R-:W-:Y:S01]  /*64d0*/  @!P5 IMAD.IADD R8, R8, 0x1, -R12 ;  /* 0x000000010808d824 */ /* 0x000fe200078e0a0c */
[----:B------:R-:W-:Y:S01]  /*64e0*/  ISETP.GT.U32.AND P5, PT, R12, R9, PT ;  /* 0x000000090c00720c */ /* 0x000fe20003fa4070 */
[----:B0-----:R-:W-:Y:S02]  /*64f0*/  IMAD.MOV.U32 R2, RZ, RZ, R11 ;  /* 0x000000ffff027224 */ /* 0x001fe400078e000b */
[----:B------:R-:W-:-:S02]  /*6500*/  @!P2 IMAD.MOV R4, RZ, RZ, -R4 ;  /* 0x000000ffff04a224 */ /* 0x000fc400078e0a04 */
[----:B------:R-:W-:Y:S02]  /*6510*/  IMAD.MOV R10, RZ, RZ, -R10 ;  /* 0x000000ffff0a7224 */ /* 0x000fe400078e0a0a */
[----:B------:R-:W-:Y:S01]  /*6520*/  VIADD R7, R13, 0x134 ;  /* 0x000001340d077836 */ /* 0x000fe20000000000 */
[----:B------:R0:W-:Y:S01]  /*6530*/  STL [R1+0x394], R4 ;  /* 0x0003940401007387 */ /* 0x0001e20000100800 */
[C---:B------:R-:W-:Y:S01]  /*6540*/  IMAD R16, R12.reuse, R6, R16 ;  /* 0x000000060c107224 */ /* 0x040fe200078e0210 */
[----:B------:R-:W-:Y:S01]  /*6550*/  IABS R6, R3 ;  /* 0x0000000300067213 */ /* 0x000fe20000000000 */
[----:B------:R-:W-:Y:S01]  /*6560*/  @!P0 IMAD.MOV R2, RZ, RZ, -R2 ;  /* 0x000000ffff028224 */ /* 0x000fe200078e0a02 */
[C---:B------:R-:W-:Y:S01]  /*6570*/  ISETP.GT.U32.AND P0, PT, R12.reuse, R8, PT ;  /* 0x000000080c00720c */ /* 0x040fe20003f04070 */
[C---:B------:R-:W-:Y:S01]  /*6580*/  IMAD R22, R12.reuse, R10, R22 ;  /* 0x0000000a0c167224 */ /* 0x040fe200078e0216 */
[----:B------:R-:W-:Y:S01]  /*6590*/  IABS R10, R7 ;  /* 0x00000007000a7213 */ /* 0x000fe20000000000 */
[----:B------:R-:W-:Y:S01]  /*65a0*/  IMAD.HI.U32 R11, R21, R6, RZ ;  /* 0x00000006150b7227 */ /* 0x000fe200078e00ff */
[----:B------:R-:W-:Y:S01]  /*65b0*/  ISETP.GT.U32.AND P2, PT, R12, R16, PT ;  /* 0x000000100c00720c */ /* 0x000fe20003f44070 */
[----:B------:R1:W-:Y:S02]  /*65c0*/  STL [R1+0x3a8], R2 ;  /* 0x0003a80201007387 */ /* 0x0003e40000100800 */
[----:B0-----:R-:W-:-:S02]  /*65d0*/  IMAD.MOV.U32 R4, RZ, RZ, R18 ;  /* 0x000000ffff047224 */ /* 0x001fc400078e0012 */
[----:B------:R-:W-:Y:S01]  /*65e0*/  @!P5 IMAD.IADD R9, R9, 0x1, -R12 ;  /* 0x000000010909d824 */ /* 0x000fe200078e0a0c */
[----:B------:R-:W-:Y:S01]  /*65f0*/  ISETP.GE.AND P5, PT, R14, RZ, PT ;  /* 0x000000ff0e00720c */ /* 0x000fe20003fa6270 */
[----:B------:R-:W-:Y:S01]  /*6600*/  @!P4 IMAD.MOV R4, RZ, RZ, -R4 ;  /* 0x000000ffff04c224 */ /* 0x000fe200078e0a04 */
[----:B------:R-:W-:Y:S01]  /*6610*/  ISETP.GT.U32.AND P4, PT, R12, R22, PT ;  /* 0x000000160c00720c */ /* 0x000fe20003f84070 */
[----:B------:R-:W-:Y:S02]  /*6620*/  IMAD.MOV R11, RZ, RZ, -R11 ;  /* 0x000000ffff0b7224 */ /* 0x000fe400078e0a0b */
[----:B-1----:R-:W-:Y:S01]  /*6630*/  IMAD.MOV.U32 R2, RZ, RZ, R17 ;  /* 0x000000ffff027224 */ /* 0x002fe200078e0011 */
[----:B------:R0:W-:Y:S01]  /*6640*/  STL [R1+0x39c], R4 ;  /* 0x00039c0401007387 */ /* 0x0001e20000100800 */
[----:B------:R-:W-:-:S04]  /*6650*/  IMAD.HI.U32 R17, R21, R10, RZ ;  /* 0x0000000a15117227 */ /* 0x000fc800078e00ff */
[----:B------:R-:W-:Y:S01]  /*6660*/  @!P1 IMAD.MOV R2, RZ, RZ, -R2 ;  /* 0x000000ffff029224 */ /* 0x000fe200078e0a02 */
[----:B------:R-:W-:Y:S01]  /*6670*/  ISETP.GE.AND P1, PT, R15, RZ, PT ;  /* 0x000000ff0f00720c */ /* 0x000fe20003f26270 */
[----:B------:R-:W-:Y:S02]  /*6680*/  IMAD.MOV R17, RZ, RZ, -R17 ;  /* 0x000000ffff117224 */ /* 0x000fe400078e0a11 */
[----:B------:R-:W-:Y:S01]  /*6690*/  @!P0 IMAD.IADD R8, R8, 0x1, -R12 ;  /* 0x0000000108088824 */ /* 0x000fe200078e0a0c */
[----:B------:R1:W-:Y:S01]  /*66a0*/  STL [R1+0x3a4], R2 ;  /* 0x0003a40201007387 */ /* 0x0003e20000100800 */
[----:B------:R-:W-:Y:S01]  /*66b0*/  IMAD R6, R12, R11, R6 ;  /* 0x0000000b0c067224 */ /* 0x000fe200078e0206 */
[----:B------:R-:W-:Y:S01]  /*66c0*/  ISETP.GE.AND P0, PT, R3, RZ, PT ;  /* 0x000000ff0300720c */ /* 0x000fe20003f06270 */
[----:B0-----:R-:W-:Y:S02]  /*66d0*/  IMAD.MOV.U32 R4, RZ, RZ, R9 ;  /* 0x000000ffff047224 */ /* 0x001fe400078e0009 */
[----:B------:R-:W-:-:S02]  /*66e0*/  @!P2 IMAD.IADD R16, R16, 0x1, -R12 ;  /* 0x000000011010a824 */ /* 0x000fc400078e0a0c */
[C---:B------:R-:W-:Y:S02]  /*66f0*/  IMAD R10, R12.reuse, R17, R10 ;  /* 0x000000110c0a7224 */ /* 0x040fe400078e020a */
[----:B------:R-:W-:Y:S01]  /*6700*/  @!P3 IMAD.MOV R4, RZ, RZ, -R4 ;  /* 0x000000ffff04b224 */ /* 0x000fe200078e0a04 */
[C---:B------:R-:W-:Y:S01]  /*6710*/  ISETP.GT.U32.AND P3, PT, R12.reuse, R6, PT ;  /* 0x000000060c00720c */ /* 0x040fe20003f64070 */
[----:B-1----:R-:W-:Y:S01]  /*6720*/  IMAD.MOV.U32 R2, RZ, RZ, R8 ;  /* 0x000000ffff027224 */ /* 0x002fe200078e0008 */
[----:B------:R-:W-:Y:S01]  /*6730*/  ISETP.GT.U32.AND P2, PT, R12, R16, PT ;  /* 0x000000100c00720c */ /* 0x000fe20003f44070 */
[----:B------:R-:W-:Y:S01]  /*6740*/  @!P4 IMAD.IADD R22, R22, 0x1, -R12 ;  /* 0x000000011616c824 */ /* 0x000fe200078e0a0c */
[----:B------:R-:W-:Y:S01]  /*6750*/  STL [R1+0x3a0], R4 ;  /* 0x0003a00401007387 */ /* 0x000fe20000100800 */
[----:B------:R-:W-:Y:S01]  /*6760*/  @!P6 IMAD.MOV R2, RZ, RZ, -R2 ;  /* 0x000000ffff02e224 */ /* 0x000fe200078e0a02 */
[C---:B------:R-:W-:Y:S01]  /*6770*/  ISETP.GT.U32.AND P6, PT, R12.reuse, R10, PT ;  /* 0x0000000a0c00720c */ /* 0x040fe20003fc4070 */
[C---:B------:R-:W-:Y:S01]  /*6780*/  VIADD R3, R13.reuse, 0x132 ;  /* 0x000001320d037836 */ /* 0x040fe20000000000 */
[----:B------:R-:W-:Y:S01]  /*6790*/  ISETP.GT.U32.AND P4, PT, R12, R22, PT ;  /* 0x000000160c00720c */ /* 0x000fe20003f84070 */
[----:B------:R-:W-:Y:S01]  /*67a0*/  VIADD R11, R13, 0x130 ;  /* 0x000001300d0b7836 */ /* 0x000fe20000000000 */
[----:B------:R0:W-:Y:S02]  /*67b0*/  STL [R1+0x3b8], R2 ;  /* 0x0003b80201007387 */ /* 0x0001e40000100800 */
[----:B------:R-:W-:Y:S01]  /*67c0*/  IABS R14, R3 ;  /* 0x00000003000e7213 */ /* 0x000fe20000000000 */
[--C-:B------:R-:W-:Y:S01]  /*67d0*/  @!P3 IMAD.IADD R6, R6, 0x1, -R12.reuse ;  /* 0x000000010606b824 */ /* 0x100fe200078e0a0c */
[----:B------:R-:W-:Y:S01]  /*67e0*/  IABS R8, R11 ;  /* 0x0000000b00087213 */ /* 0x000fe20000000000 */
[----:B------:R-:W-:Y:S01]  /*67f0*/  @!P2 IMAD.IADD R16, R16, 0x1, -R12 ;  /* 0x000000011010a824 */ /* 0x000fe200078e0a0c */
[----:B------:R-:W-:Y:S01]  /*6800*/  ISETP.GE.AND P2, PT, R7, RZ, PT ;  /* 0x000000ff0700720c */ /* 0x000fe20003f46270 */
[----:B------:R-:W-:Y:S01]  /*6810*/  IMAD.HI.U32 R15, R21, R14, RZ ;  /* 0x0000000e150f7227 */ /* 0x000fe200078e00ff */
[----:B------:R-:W-:-:S03]  /*6820*/  ISETP.GT.U32.AND P3, PT, R12, R6, PT ;  /* 0x000000060c00720c */ /* 0x000fc60003f64070 */
[--C-:B------:R-:W-:Y:S02]  /*6830*/  @!P6 IMAD.IADD R10, R10, 0x1, -R12.reuse ;  /* 0x000000010a0ae824 */ /* 0x100fe400078e0a0c */
[----:B------:R-:W-:Y:S01]  /*6840*/  @!P4 IMAD.IADD R22, R22, 0x1, -R12 ;  /* 0x000000011616c824 */ /* 0x000fe200078e0a0c */
[----:B------:R-:W-:Y:S01]  /*6850*/  ISETP.GE.AND P4, PT, R3, RZ, PT ;  /* 0x000000ff0300720c */ /* 0x000fe20003f86270 */
[----:B0-----:R-:W-:Y:S01]  /*6860*/  IMAD.MOV.U32 R2, RZ, RZ, R16 ;  /* 0x000000ffff027224 */ /* 0x001fe200078e0010 */
[----:B------:R-:W-:Y:S01]  /*6870*/  ISETP.GT.U32.AND P6, PT, R12, R10, PT ;  /* 0x0000000a0c00720c */ /* 0x000fe20003fc4070 */
[----:B------:R-:W-:-:S04]  /*6880*/  IMAD.HI.U32 R3, R21, R8, RZ ;  /* 0x0000000815037227 */ /* 0x000fc800078e00ff */
[----:B------:R-:W-:Y:S02]  /*6890*/  IMAD.MOV R15, RZ, RZ, -R15 ;  /* 0x000000ffff0f7224 */ /* 0x000fe400078e0a0f */
[----:B------:R-:W-:Y:S01]  /*68a0*/  @!P1 IMAD.MOV R2, RZ, RZ, -R2 ;  /* 0x000000ffff029224 */ /* 0x000fe200078e0a02 */
[----:B------:R-:W-:Y:S01]  /*68b0*/  ISETP.GE.AND P1, PT, R11, RZ, PT ;  /* 0x000000ff0b00720c */ /* 0x000fe20003f26270 */
[----:B------:R-:W-:Y:S02]  /*68c0*/  IMAD.MOV R3, RZ, RZ, -R3 ;  /* 0x000000ffff037224 */ /* 0x000fe400078e0a03 */
[C---:B------:R-:W-:Y:S01]  /*68d0*/  IMAD R11, R12.reuse, R15, R14 ;  /* 0x0000000f0c0b7224 */ /* 0x040fe200078e020e */
[----:B------:R0:W-:Y:S01]  /*68e0*/  STL [R1+0x3b0], R2 ;  /* 0x0003b00201007387 */ /* 0x0001e20000100800 */
[----:B------:R-:W-:Y:S02]  /*68f0*/  IMAD R8, R12, R3, R8 ;  /* 0x000000030c087224 */ /* 0x000fe400078e0208 */
[----:B------:R-:W-:Y:S01]  /*6900*/  @!P3 IMAD.IADD R6, R6, 0x1, -R12 ;  /* 0x000000010606b824 */ /* 0x000fe200078e0a0c */
[----:B------:R-:W-:Y:S01]  /*6910*/  ISETP.GT.U32.AND P3, PT, R12, R11, PT ;  /* 0x0000000b0c00720c */ /* 0x000fe20003f64070 */
[----:B------:R-:W-:-:S02]  /*6920*/  VIADD R7, R13, 0x12e ;  /* 0x0000012e0d077836 */ /* 0x000fc40000000000 */
[----:B------:R-:W-:Y:S01]  /*6930*/  @!P6 IMAD.IADD R10, R10, 0x1, -R12 ;  /* 0x000000010a0ae824 */ /* 0x000fe200078e0a0c */
[----:B------:R-:W-:Y:S01]  /*6940*/  ISETP.GT.U32.AND P6, PT, R12, R8, PT ;  /* 0x000000080c00720c */ /* 0x000fe20003fc4070 */
[C---:B------:R-:W-:Y:S01]  /*6950*/  VIADD R14, R13.reuse, 0x12c ;  /* 0x0000012c0d0e7836 */ /* 0x040fe20000000000 */
[----:B------:R-:W-:Y:S01]  /*6960*/  IABS R9, R7 ;  /* 0x0000000700097213 */ /* 0x000fe20000000000 */
[----:B0-----:R-:W-:Y:S02]  /*6970*/  IMAD.MOV.U32 R2, RZ, RZ, R22 ;  /* 0x000000ffff027224 */ /* 0x001fe400078e0016 */
[----:B------:R-:W-:Y:S01]  /*6980*/  VIADD R16, R13, 0x12a ;  /* 0x0000012a0d107836 */ /* 0x000fe20000000000 */
[----:B------:R-:W-:Y:S01]  /*6990*/  IABS R19, R14 ;  /* 0x0000000e00137213 */ /* 0x000fe20000000000 */
[----:B------:R-:W-:-:S03]  /*69a0*/  IMAD.HI.U32 R15, R21, R9, RZ ;  /* 0x00000009150f7227 */ /* 0x000fc600078e00ff */
[----:B------:R-:W-:Y:S01]  /*69b0*/  IABS R18, R16 ;  /* 0x0000001000127213 */ /* 0x000fe20000000000 */
[--C-:B------:R-:W-:Y:S02]  /*69c0*/  @!P3 IMAD.IADD R11, R11, 0x1, -R12.reuse ;  /* 0x000000010b0bb824 */ /* 0x100fe400078e0a0c */
[----:B------:R-:W-:Y:S02]  /*69d0*/  IMAD.MOV R15, RZ, RZ, -R15 ;  /* 0x000000ffff0f7224 */ /* 0x000fe400078e0a0f */
[----:B------:R-:W-:Y:S01]  /*69e0*/  @!P6 IMAD.IADD R8, R8, 0x1, -R12 ;  /* 0x000000010808e824 */ /* 0x000fe200078e0a0c */
[----:B------:R-:W-:Y:S01]  /*69f0*/  ISETP.GT.U32.AND P6, PT, R12, R11, PT ;  /* 0x0000000b0c00720c */ /* 0x000fe20003fc4070 */
[----:B------:R-:W-:-:S04]  /*6a00*/  IMAD.HI.U32 R23, R21, R19, RZ ;  /* 0x0000001315177227 */ /* 0x000fc800078e00ff */
[----:B------:R-:W-:Y:S01]  /*6a10*/  @!P5 IMAD.MOV R2, RZ, RZ, -R2 ;  /* 0x000000ffff02d224 */ /* 0x000fe200078e0a02 */
[----:B------:R-:W-:Y:S01]  /*6a20*/  ISETP.GE.AND P5, PT, R7, RZ, PT ;  /* 0x000000ff0700720c */ /* 0x000fe20003fa6270 */
[C---:B------:R-:W-:Y:S02]  /*6a30*/  IMAD R9, R12.reuse, R15, R9 ;  /* 0x0000000f0c097224 */ /* 0x040fe400078e0209 */
[----:B------:R-:W-:Y:S01]  /*6a40*/  VIADD R3, R13, 0x128 ;  /* 0x000001280d037836 */ /* 0x000fe20000000000 */
[----:B------:R0:W-:Y:S01]  /*6a50*/  STL [R1+0x398], R2 ;  /* 0x0003980201007387 */ /* 0x0001e20000100800 */
[----:B------:R-:W-:Y:S01]  /*6a60*/  IMAD.MOV R23, RZ, RZ, -R23 ;  /* 0x000000ffff177224 */ /* 0x000fe200078e0a17 */
[----:B------:R-:W-:Y:S01]  /*6a70*/  ISETP.GT.U32.AND P3, PT, R12, R9, PT ;  /* 0x000000090c00720c */ /* 0x000fe20003f64070 */
[----:B------:R-:W-:Y:S01]  /*6a80*/  IMAD.HI.U32 R20, R21, R18, RZ ;  /* 0x0000001215147227 */ /* 0x000fe200078e00ff */
[----:B------:R-:W-:-:S03]  /*6a90*/  IABS R17, R3 ;  /* 0x0000000300117213 */ /* 0x000fc60000000000 */
[C---:B------:R-:W-:Y:S02]  /*6aa0*/  IMAD R7, R12.reuse, R23, R19 ;  /* 0x000000170c077224 */ /* 0x040fe400078e0213 */
[----:B------:R-:W-:Y:S02]  /*6ab0*/  IMAD.MOV R20, RZ, RZ, -R20 ;  /* 0x000000ffff147224 */ /* 0x000fe400078e0a14 */
[----:B0-----:R-:W-:Y:S02]  /*6ac0*/  IMAD.MOV.U32 R2, RZ, RZ, R6 ;  /* 0x000000ffff027224 */ /* 0x001fe400078e0006 */
[----:B------:R-:W-:Y:S01]  /*6ad0*/  @!P6 IMAD.IADD R11, R11, 0x1, -R12 ;  /* 0x000000010b0be824 */ /* 0x000fe200078e0a0c */
[C---:B------:R-:W-:Y:S01]  /*6ae0*/  ISETP.GT.U32.AND P6, PT, R12.reuse, R7, PT ;  /* 0x000000070c00720c */ /* 0x040fe20003fc4070 */
[----:B------:R-:W-:Y:S01]  /*6af0*/  @!P0 IMAD.MOV R2, RZ, RZ, -R2 ;  /* 0x000000ffff028224 */ /* 0x000fe200078e0a02 */
[----:B------:R-:W-:Y:S01]  /*6b00*/  ISETP.GT.U32.AND P0, PT, R12, R8, PT ;  /* 0x000000080c00720c */ /* 0x000fe20003f04070 */
[----:B------:R-:W-:-:S03]  /*6b10*/  IMAD.HI.U32 R6, R21, R17, RZ ;  /* 0x0000001115067227 */ /* 0x000fc600078e00ff */
[----:B------:R0:W-:Y:S01]  /*6b20*/  STL [R1+0x38c], R2 ;  /* 0x00038c0201007387 */ /* 0x0001e20000100800 */
[C---:B------:R-:W-:Y:S02]  /*6b30*/  IMAD R18, R12.reuse, R20, R18 ;  /* 0x000000140c127224 */ /* 0x040fe400078e0212 */
[----:B------:R-:W-:Y:S02]  /*6b40*/  IMAD.MOV R6, RZ, RZ, -R6 ;  /* 0x000000ffff067224 */ /* 0x000fe400078e0a06 */
[----:B------:R-:W-:Y:S02]  /*6b50*/  @!P3 IMAD.IADD R9, R9, 0x1, -R12 ;  /* 0x000000010909b824 */ /* 0x000fe400078e0a0c */
[----:B------:R-:W-:Y:S02]  /*6b60*/  VIADD R15, R13, 0x126 ;  /* 0x000001260d0f7836 */ /* 0x000fe40000000000 */
[C---:B------:R-:W-:Y:S01]  /*6b70*/  IMAD R17, R12.reuse, R6, R17 ;  /* 0x000000060c117224 */ /* 0x040fe200078e0211 */
[----:B------:R-:W-:Y:S01]  /*6b80*/  ISETP.GT.U32.AND P3, PT, R12, R9, PT ;  /* 0x000000090c00720c */ /* 0x000fe20003f64070 */
[----:B0-----:R-:W-:Y:S01]  /*6b90*/  IMAD.MOV.U32 R2, RZ, RZ, R11 ;  /* 0x000000ffff027224 */ /* 0x001fe200078e000b */
[----:B------:R-:W-:Y:S01]  /*6ba0*/  IABS R19, R15 ;  /* 0x0000000f00137213 */ /* 0x000fe20000000000 */
[----:B------:R-:W-:-:S02]  /*6bb0*/  IMAD.MOV.U32 R4, RZ, RZ, R10 ;  /* 0x000000ffff047224 */ /* 0x000fc400078e000a */
[----:B------:R-:W-:Y:S01]  /*6bc0*/  @!P4 IMAD.MOV R2, RZ, RZ, -R2 ;  /* 0x000000ffff02c224 */ /* 0x000fe200078e0a02 */
[C---:B------:R-:W-:Y:S01]  /*6bd0*/  ISETP.GT.U32.AND P4, PT, R12.reuse, R18, PT ;  /* 0x000000120c00720c */ /* 0x040fe20003f84070 */
[----:B------:R-:W-:Y:S01]  /*6be0*/  @!P6 IMAD.IADD R7, R7, 0x1, -R12 ;  /* 0x000000010707e824 */ /* 0x000fe200078e0a0c */
[----:B------:R-:W-:Y:S01]  /*6bf0*/  ISETP.GT.U32.AND P6, PT, R12, R17, PT ;  /* 0x000000110c00720c */ /* 0x000fe20003fc4070 */
[----:B------:R-:W-:Y:S01]  /*6c00*/  @!P2 IMAD.MOV R4, RZ, RZ, -R4 ;  /* 0x000000ffff04a224 */ /* 0x000fe200078e0a04 */
[----:B------:R-:W-:Y:S01]  /*6c10*/  ISETP.GE.AND P2, PT, R14, RZ, PT ;  /* 0x000000ff0e00720c */ /* 0x000fe20003f46270 */
[----:B------:R-:W-:Y:S01]  /*6c20*/  @!P0 IMAD.IADD R8, R8, 0x1, -R12 ;  /* 0x0000000108088824 */ /* 0x000fe200078e0a0c */
[----:B------:R-:W-:Y:S01]  /*6c30*/  ISETP.GE.AND P0, PT, R16, RZ, PT ;  /* 0x000000ff1000720c */ /* 0x000fe20003f06270 */
[----:B------:R-:W-:Y:S01]  /*6c40*/  IMAD.HI.U32 R10, R21, R19, RZ ;  /* 0x00000013150a7227 */ /* 0x000fe200078e00ff */
[----:B------:R-:W-:Y:S03]  /*6c50*/  STL [R1+0x388], R4 ;  /* 0x0003880401007387 */ /* 0x000fe60000100800 */
[----:B------:R-:W-:Y:S01]  /*6c60*/  IMAD.MOV R10, RZ, RZ, -R10 ;  /* 0x000000ffff0a7224 */ /* 0x000fe200078e0a0a */
[----:B------:R0:W-:Y:S01]  /*6c70*/  STL [R1+0x384], R2 ;  /* 0x0003840201007387 */ /* 0x0001e20000100800 */
[----:B------:R-:W-:Y:S01]  /*6c80*/  @!P4 IMAD.IADD R18, R18, 0x1, -R12 ;  /* 0x000000011212c824 */ /* 0x000fe200078e0a0c */
[----:B------:R-:W-:Y:S01]  /*6c90*/  ISETP.GT.U32.AND P4, PT, R12, R7, PT ;  /* 0x000000070c00720c */ /* 0x000fe20003f84070 */
[----:B------:R-:W-:-:S02]  /*6ca0*/  VIADD R6, R13, 0x124 ;  /* 0x000001240d067836 */ /* 0x000fc40000000000 */
[--C-:B------:R-:W-:Y:S01]  /*6cb0*/  @!P3 IMAD.IADD R9, R9, 0x1, -R12.reuse ;  /* 0x000000010909b824 */ /* 0x100fe200078e0a0c */
[----:B------:R-:W-:Y:S01]  /*6cc0*/  ISETP.GE.AND P3, PT, R3, RZ, PT ;  /* 0x000000ff0300720c */ /* 0x000fe20003f66270 */
[C---:B------:R-:W-:Y:S01]  /*6cd0*/  IMAD R3, R12.reuse, R10, R19 ;  /* 0x0000000a0c037224 */ /* 0x040fe200078e0213 */
[----:B------:R-:W-:Y:S01]  /*6ce0*/  IABS R19, R6 ;  /* 0x0000000600137213 */ /* 0x000fe20000000000 */
[----:B------:R-:W-:Y:S02]  /*6cf0*/  @!P6 IMAD.IADD R17, R17, 0x1, -R12 ;  /* 0x000000011111e824 */ /* 0x000fe400078e0a0c */
[----:B0-----:R-:W-:Y:S02]  /*6d00*/  IMAD.MOV.U32 R2, RZ, RZ, R8 ;  /* 0x000000ffff027224 */ /* 0x001fe400078e0008 */
[----:B------:R-:W-:Y:S01]  /*6d10*/  IMAD.HI.U32 R22, R21, R19, RZ ;  /* 0x0000001315167227 */ /* 0x000fe200078e00ff */
[----:B------:R-:W-:-:S03]  /*6d20*/  ISETP.GT.U32.AND P6, PT, R12, R17, PT ;  /* 0x000000110c00720c */ /* 0x000fc60003fc4070 */
[----:B------:R-:W-:Y:S01]  /*6d30*/  @!P1 IMAD.MOV R2, RZ, RZ, -R2 ;  /* 0x000000ffff029224 */ /* 0x000fe200078e0a02 */
[C---:B------:R-:W-:Y:S01]  /*6d40*/  ISETP.GT.U32.AND P1, PT, R12.reuse, R18, PT ;  /* 0x000000120c00720c */ /* 0x040fe20003f24070 */
[----:B------:R-:W-:Y:S02]  /*6d50*/  IMAD.MOV R22, RZ, RZ, -R22 ;  /* 0x000000ffff167224 */ /* 0x000fe400078e0a16 */
[--C-:B------:R-:W-:Y:S01]  /*6d60*/  @!P4 IMAD.IADD R7, R7, 0x1, -R12.reuse ;  /* 0x000000010707c824 */ /* 0x100fe200078e0a0c */
[----:B------:R-:W-:Y:S01]  /*6d70*/  ISETP.GT.U32.AND P4, PT, R12, R3, PT ;  /* 0x000000030c00720c */ /* 0x000fe20003f84070 */
[C---:B------:R-:W-:Y:S01]  /*6d80*/  VIADD R14, R13.reuse, 0x122 ;  /* 0x000001220d0e7836 */ /* 0x040fe20000000000 */
[----:B------:R0:W-:Y:S01]  /*6d90*/  STL [R1+0x380], R2 ;  /* 0x0003800201007387 */ /* 0x0001e20000100800 */
[----:B------:R-:W-:Y:S02]  /*6da0*/  VIADD R8, R13, 0x120 ;  /* 0x000001200d087836 */ /* 0x000fe40000000000 */
[--C-:B------:R-:W-:Y:S01]  /*6db0*/  @!P6 IMAD.IADD R17, R17, 0x1, -R12.reuse ;  /* 0x000000011111e824 */ /* 0x100fe200078e0a0c */
[----:B------:R-:W-:Y:S01]  /*6dc0*/  IABS R20, R14 ;  /* 0x0000000e00147213 */ /* 0x000fe20000000000 */
[----:B------:R-:W-:Y:S01]  /*6dd0*/  VIADD R10, R13, 0x11e ;  /* 0x0000011e0d0a7836 */ /* 0x000fe20000000000 */
[----:B------:R-:W-:Y:S01]  /*6de0*/  IABS R16, R8 ;  /* 0x0000000800107213 */ /* 0x000fe20000000000 */
[--C-:B------:R-:W-:Y:S01]  /*6df0*/  @!P1 IMAD.IADD R18, R18, 0x1, -R12.reuse ;  /* 0x0000000112129824 */ /* 0x100fe200078e0a0c */
[----:B------:R-:W-:Y:S01]  /*6e00*/  ISETP.GE.AND P1, PT, R15, RZ, PT ;  /* 0x000000ff0f00720c */ /* 0x000fe20003f26270 */
[----:B------:R-:W-:Y:S01]  /*6e10*/  IMAD R15, R12, R22, R19 ;  /* 0x000000160c0f7224 */ /* 0x000fe200078e0213 */
[----:B------:R-:W-:Y:S01]  /*6e20*/  IABS R11, R10 ;  /* 0x0000000a000b7213 */ /* 0x000fe20000000000 */
[----:B------:R-:W-:Y:S01]  /*6e30*/  @!P4 IMAD.IADD R3, R3, 0x1, -R12 ;  /* 0x000000010303c824 */ /* 0x000fe200078e0a0c */
[----:B------:R-:W-:Y:S01]  /*6e40*/  ISETP.GE.AND P4, PT, R6, RZ, PT ;  /* 0x000000ff0600720c */ /* 0x000fe20003f86270 */
[----:B------:R-:W-:Y:S01]  /*6e50*/  IMAD.MOV.U32 R4, RZ, RZ, R9 ;  /* 0x000000ffff047224 */ /* 0x000fe200078e0009 */
[----:B------:R-:W-:Y:S01]  /*6e60*/  ISETP.GT.U32.AND P6, PT, R12, R15, PT ;  /* 0x0000000f0c00720c */ /* 0x000fe20003fc4070 */
[----:B------:R-:W-:-:S04]  /*6e70*/  IMAD.HI.U32 R19, R21, R20, RZ ;  /* 0x0000001415137227 */ /* 0x000fc800078e00ff */
[----:B------:R-:W-:-:S04]  /*6e80*/  IMAD.HI.U32 R23, R21, R16, RZ ;  /* 0x0000001015177227 */ /* 0x000fc800078e00ff */
[----:B0-----:R-:W-:Y:S02]  /*6e90*/  IMAD.MOV.U32 R2, RZ, RZ, R7 ;  /* 0x000000ffff027224 */ /* 0x001fe400078e0007 */
[----:B------:R-:W-:Y:S02]  /*6ea0*/  @!P5 IMAD.MOV R4, RZ, RZ, -R4 ;  /* 0x000000ffff04d224 */ /* 0x000fe400078e0a04 */
[----:B------:R-:W-:Y:S01]  /*6eb0*/  @!P6 IMAD.IADD R15, R15, 0x1, -R12 ;  /* 0x000000010f0fe824 */ /* 0x000fe200078e0a0c */
[C---:B------:R-:W-:Y:S01]  /*6ec0*/  ISETP.GT.U32.AND P6, PT, R12.reuse, R3, PT ;  /* 0x000000030c00720c */ /* 0x040fe20003fc4070 */
[----:B------:R-:W-:Y:S01]  /*6ed0*/  IMAD.HI.U32 R22, R21, R11, RZ ;  /* 0x0000000b15167227 */ /* 0x000fe200078e00ff */
[----:B------:R0:W-:Y:S02]  /*6ee0*/  STL [R1+0x37c], R4 ;  /* 0x00037c0401007387 */ /* 0x0001e40000100800 */
[----:B------:R-:W-:Y:S01]  /*6ef0*/  ISETP.GT.U32.AND P5, PT, R12, R15, PT ;  /* 0x0000000f0c00720c */ /* 0x000fe20003fa4070 */
[----:B------:R-:W-:-:S02]  /*6f00*/  IMAD.MOV R19, RZ, RZ, -R19 ;  /* 0x000000ffff137224 */ /* 0x000fc400078e0a13 */
[----:B------:R-:W-:Y:S02]  /*6f10*/  IMAD.MOV R23, RZ, RZ, -R23 ;  /* 0x000000ffff177224 */ /* 0x000fe400078e0a17 */
[----:B------:R-:W-:Y:S02]  /*6f20*/  @!P2 IMAD.MOV R2, RZ, RZ, -R2 ;  /* 0x000000ffff02a224 */ /* 0x000fe400078e0a02 */
[----:B------:R-:W-:Y:S02]  /*6f30*/  IMAD.MOV R22, RZ, RZ, -R22 ;  /* 0x000000ffff167224 */ /* 0x000fe400078e0a16 */
[C---:B------:R-:W-:Y:S01]  /*6f40*/  IMAD R19, R12.reuse, R19, R20 ;  /* 0x000000130c137224 */ /* 0x040fe200078e0214 */
[----:B------:R1:W-:Y:S01]  /*6f50*/  STL [R1+0x378], R2 ;  /* 0x0003780201007387 */ /* 0x0003e20000100800 */
[C---:B------:R-:W-:Y:S02]  /*6f60*/  IMAD R16, R12.reuse, R23, R16 ;  /* 0x000000170c107224 */ /* 0x040fe400078e0210 */
[----:B0-----:R-:W-:Y:S01]  /*6f70*/  IMAD.MOV.U32 R4, RZ, RZ, R18 ;  /* 0x000000ffff047224 */ /* 0x001fe200078e0012 */
[----:B------:R-:W-:Y:S01]  /*6f80*/  ISETP.GT.U32.AND P2, PT, R12, R19, PT ;  /* 0x000000130c00720c */ /* 0x000fe20003f44070 */
[----:B------:R-:W-:-:S02]  /*6f90*/  VIADD R6, R13, 0x11c ;  /* 0x0000011c0d067836 */ /* 0x000fc40000000000 */
[C---:B------:R-:W-:Y:S02]  /*6fa0*/  IMAD R11, R12.reuse, R22, R11 ;  /* 0x000000160c0b7224 */ /* 0x040fe400078e020b */
[----:B------:R-:W-:Y:S01]  /*6fb0*/  @!P0 IMAD.MOV R4, RZ, RZ, -R4 ;  /* 0x000000ffff048224 */ /* 0x000fe200078e0a04 */
[C---:B------:R-:W-:Y:S01]  /*6fc0*/  ISETP.GT.U32.AND P0, PT, R12.reuse, R16, PT ;  /* 0x000000100c00720c */ /* 0x040fe20003f04070 */
[----:B-1----:R-:W-:Y:S01]  /*6fd0*/  IMAD.MOV.U32 R2, RZ, RZ, R17 ;  /* 0x000000ffff027224 */ /* 0x002fe200078e0011 */
[----:B------:R-:W-:Y:S01]  /*6fe0*/  IABS R9, R6 ;  /* 0x0000000600097213 */ /* 0x000fe20000000000 */
[----:B------:R-:W-:Y:S01]  /*6ff0*/  @!P6 IMAD.IADD R3, R3, 0x1, -R12 ;  /* 0x000000010303e824 */ /* 0x000fe200078e0a0c */
[----:B------:R-:W-:Y:S01]  /*7000*/  ISETP.GT.U32.AND P6, PT, R12, R11, PT ;  /* 0x0000000b0c00720c */ /* 0x000fe20003fc4070 */
[----:B------:R-:W-:Y:S01]  /*7010*/  @!P3 IMAD.MOV R2, RZ, RZ, -R2 ;  /* 0x000000ffff02b224 */ /* 0x000fe200078e0a02 */
[----:B------:R-:W-:Y:S01]  /*7020*/  STL [R1+0x374], R4 ;  /* 0x0003740401007387 */ /* 0x000fe20000100800 */
[----:B------:R-:W-:Y:S01]  /*7030*/  VIADD R20, R13, 0x11a ;  /* 0x0000011a0d147836 */ /* 0x000fe20000000000 */
[----:B------:R-:W-:Y:S01]  /*7040*/  ISETP.GE.AND P3, PT, R14, RZ, PT ;  /* 0x000000ff0e00720c */ /* 0x000fe20003f66270 */
[----:B------:R-:W-:Y:S01]  /*7050*/  IMAD.HI.U32 R17, R21, R9, RZ ;  /* 0x0000000915117227 */ /* 0x000fe200078e00ff */
[----:B------:R0:W-:Y:S02]  /*7060*/  STL [R1+0x35c], R2 ;  /* 0x00035c0201007387 */ /* 0x0001e40000100800 */
[----:B------:R-:W-:Y:S01]  /*7070*/  IABS R7, R20 ;  /* 0x0000001400077213 */ /* 0x000fe20000000000 */
[----:B------:R-:W-:-:S02]  /*7080*/  IMAD.MOV R17, RZ, RZ, -R17 ;  /* 0x000000ffff117224 */ /* 0x000fc400078e0a11 */
[--C-:B------:R-:W-:Y:S01]  /*7090*/  @!P5 IMAD.IADD R15, R15, 0x1, -R12.reuse ;  /* 0x000000010f0fd824 */ /* 0x100fe200078e0a0c */
[----:B------:R-:W-:Y:S01]  /*70a0*/  ISETP.GE.AND P5, PT, R8, RZ, PT ;  /* 0x000000ff0800720c */ /* 0x000fe20003fa6270 */
[--C-:B------:R-:W-:Y:S01]  /*70b0*/  @!P2 IMAD.IADD R19, R19, 0x1, -R12.reuse ;  /* 0x000000011313a824 */ /* 0x100fe200078e0a0c */
[----:B------:R-:W-:Y:S01]  /*70c0*/  ISETP.GE.AND P2, PT, R10, RZ, PT ;  /* 0x000000ff0a00720c */ /* 0x000fe20003f46270 */
[----:B------:R-:W-:Y:S02]  /*70d0*/  @!P0 IMAD.IADD R16, R16, 0x1, -R12 ;  /* 0x0000000110108824 */ /* 0x000fe400078e0a0c */
[----:B0-----:R-:W-:Y:S01]  /*70e0*/  IMAD.MOV.U32 R2, RZ, RZ, R3 ;  /* 0x000000ffff027224 */ /* 0x001fe200078e0003 */
[C---:B------:R-:W-:Y:S01]  /*70f0*/  ISETP.GT.U32.AND P0, PT, R12.reuse, R19, PT ;  /* 0x000000130c00720c */ /* 0x040fe20003f04070 */
[----:B------:R-:W-:Y:S02]  /*7100*/  IMAD R9, R12, R17, R9 ;  /* 0x000000110c097224 */ /* 0x000fe400078e0209 */
[----:B------:R-:W-:-:S02]  /*7110*/  @!P1 IMAD.MOV R2, RZ, RZ, -R2 ;  /* 0x000000ffff029224 */ /* 0x000fc400078e0a02 */
[----:B------:R-:W-:Y:S01]  /*7120*/  @!P6 IMAD.IADD R11, R11, 0x1, -R12 ;  /* 0x000000010b0be824 */ /* 0x000fe200078e0a0c */
[C---:B------:R-:W-:Y:S01]  /*7130*/  ISETP.GT.U32.AND P6, PT, R12.reuse, R16, PT ;  /* 0x000000100c00720c */ /* 0x040fe20003fc4070 */
[----:B------:R-:W-:Y:S01]  /*7140*/  IMAD.HI.U32 R8, R21, R7, RZ ;  /* 0x0000000715087227 */ /* 0x000fe200078e00ff */
[----:B------:R0:W-:Y:S02]  /*7150*/  STL [R1+0x358], R2 ;  /* 0x0003580201007387 */ /* 0x0001e40000100800 */
[C---:B------:R-:W-:Y:S01]  /*7160*/  ISETP.GT.U32.AND P1, PT, R12.reuse, R11, PT ;  /* 0x0000000b0c00720c */ /* 0x040fe20003f24070 */
[----:B------:R-:W-:Y:S02]  /*7170*/  IMAD.MOV R8, RZ, RZ, -R8 ;  /* 0x000000ffff087224 */ /* 0x000fe400078e0a08 */
[----:B------:R-:W-:Y:S02]  /*7180*/  VIADD R10, R13, 0x118 ;  /* 0x000001180d0a7836 */ /* 0x000fe40000000000 */
[----:B------:R-:W-:-:S02]  /*7190*/  IMAD R3, R12, R8, R7 ;  /* 0x000000080c037224 */ /* 0x000fc400078e0207 */
[--C-:B------:R-:W-:Y:S01]  /*71a0*/  @!P0 IMAD.IADD R19, R19, 0x1, -R12.reuse ;  /* 0x0000000113138824 */ /* 0x100fe200078e0a0c */
[----:B------:R-:W-:Y:S01]  /*71b0*/  IABS R7, R10 ;  /* 0x0000000a00077213 */ /* 0x000fe20000000000 */
[----:B0-----:R-:W-:Y:S01]  /*71c0*/  IMAD.MOV.U32 R2, RZ, RZ, R15 ;  /* 0x000000ffff027224 */ /* 0x001fe200078e000f */
[----:B------:R-:W-:Y:S01]  /*71d0*/  ISETP.GE.AND P0, PT, R6, RZ, PT ;  /* 0x000000ff0600720c */ /* 0x000fe20003f06270 */
[----:B------:R-:W-:Y:S01]  /*71e0*/  @!P6 IMAD.IADD R16, R16, 0x1, -R12 ;  /* 0x000000011010e824 */ /* 0x000fe200078e0a0c */
[C---:B------:R-:W-:Y:S01]  /*71f0*/  ISETP.GT.U32.AND P6, PT, R12.reuse, R3, PT ;  /* 0x000000030c00720c */ /* 0x040fe20003fc4070 */
[----:B------:R-:W-:Y:S01]  /*7200*/  @!P4 IMAD.MOV R2, RZ, RZ, -R2 ;  /* 0x000000ffff02c224 */ /* 0x000fe200078e0a02 */
[----:B------:R-:W-:Y:S01]  /*7210*/  ISETP.GT.U32.AND P4, PT, R12, R9, PT ;  /* 0x000000090c00720c */ /* 0x000fe20003f84070 */
[----:B------:R-:W-:-:S03]  /*7220*/  IMAD.HI.U32 R17, R21, R7, RZ ;  /* 0x0000000715117227 */ /* 0x000fc600078e00ff */
[----:B------:R0:W-:Y:S01]  /*7230*/  STL [R1+0x354], R2 ;  /* 0x0003540201007387 */ /* 0x0001e20000100800 */
[C---:B------:R-:W-:Y:S02]  /*7240*/  VIADD R14, R13.reuse, 0x114 ;  /* 0x000001140d0e7836 */ /* 0x040fe40000000000 */
[----:B------:R-:W-:Y:S02]  /*7250*/  IMAD.MOV R17, RZ, RZ, -R17 ;  /* 0x000000ffff117224 */ /* 0x000fe400078e0a11 */
[----:B------:R-:W-:Y:S02]  /*7260*/  VIADD R8, R13, 0x116 ;  /* 0x000001160d087836 */ /* 0x000fe40000000000 */
[--C-:B------:R-:W-:Y:S01]  /*7270*/  @!P1 IMAD.IADD R11, R11, 0x1, -R12.reuse ;  /* 0x000000010b0b9824 */ /* 0x100fe200078e0a0c */
[----:B------:R-:W-:Y:S01]  /*7280*/  ISETP.GE.AND P1, PT, R20, RZ, PT ;  /* 0x000000ff1400720c */ /* 0x000fe20003f26270 */
[----:B------:R-:W-:Y:S01]  /*7290*/  @!P4 IMAD.IADD R9, R9, 0x1, -R12 ;  /* 0x000000010909c824 */ /* 0x000fe200078e0a0c */
[----:B------:R-:W-:Y:S01]  /*72a0*/  ISETP.GE.AND P4, PT, R10, RZ, PT ;  /* 0x000000ff0a00720c */ /* 0x000fe20003f86270 */
[----:B0-----:R-:W-:Y:S01]  /*72b0*/  IMAD.MOV.U32 R2, RZ, RZ, R19 ;  /* 0x000000ffff027224 */ /* 0x001fe200078e0013 */
[----:B------:R-:W-:Y:S01]  /*72c0*/  IABS R10, R14 ;  /* 0x0000000e000a7213 */ /* 0x000fe20000000000 */
[C---:B------:R-:W-:Y:S01]  /*72d0*/  IMAD R7, R12.reuse, R17, R7 ;  /* 0x000000110c077224 */ /* 0x040fe200078e0207 */
[----:B------:R-:W-:Y:S01]  /*72e0*/  IABS R6, R8 ;  /* 0x0000000800067213 */ /* 0x000fe20000000000 */
[----:B------:R-:W-:Y:S01]  /*72f0*/  @!P3 IMAD.MOV R2, RZ, RZ, -R2 ;  /* 0x000000ffff02b224 */ /* 0x000fe200078e0a02 */
[----:B------:R-:W-:Y:S01]  /*7300*/  ISETP.GT.U32.AND P3, PT, R12, R9, PT ;  /* 0x000000090c00720c */ /* 0x000fe20003f64070 */
[----:B------:R-:W-:-:S02]  /*7310*/  IMAD.MOV.U32 R4, RZ, RZ, R16 ;  /* 0x000000ffff047224 */ /* 0x000fc400078e0010 */
[----:B------:R-:W-:Y:S01]  /*7320*/  @!P6 IMAD.IADD R3, R3, 0x1, -R12 ;  /* 0x000000010303e824 */ /* 0x000fe200078e0a0c */
[----:B------:R0:W-:Y:S01]  /*7330*/  STL [R1+0x350], R2 ;  /* 0x0003500201007387 */ /* 0x0001e20000100800 */
[----:B------:R-:W-:Y:S01]  /*7340*/  @!P5 IMAD.MOV R4, RZ, RZ, -R4 ;  /* 0x000000ffff04d224 */ /* 0x000fe200078e0a04 */
[C---:B------:R-:W-:Y:S01]  /*7350*/  ISETP.GT.U32.AND P5, PT, R12.reuse, R7, PT ;  /* 0x000000070c00720c */ /* 0x040fe20003fa4070 */
[----:B------:R-:W-:Y:S01]  /*7360*/  IMAD.HI.U32 R15, R21, R6, RZ ;  /* 0x00000006150f7227 */ /* 0x000fe200078e00ff */
[----:B------:R-:W-:Y:S02]  /*7370*/  ISETP.GT.U32.AND P6, PT, R12, R3, PT ;  /* 0x000000030c00720c */ /* 0x000fe40003fc4070 */
[----:B------:R1:W-:Y:S01]  /*7380*/  STL [R1+0x334], R4 ;  /* 0x0003340401007387 */ /* 0x0003e20000100800 */
[----:B------:R-:W-:Y:S02]  /*7390*/  IMAD.MOV R15, RZ, RZ, -R15 ;  /* 0x000000ffff0f7224 */ /* 0x000fe400078e0a0f */
[----:B------:R-:W-:-:S02]  /*73a0*/  @!P3 IMAD.IADD R9, R9, 0x1, -R12 ;  /* 0x000000010909b824 */ /* 0x000fc400078e0a0c */
[----:B0-----:R-:W-:Y:S02]  /*73b0*/  IMAD.MOV.U32 R2, RZ, RZ, R11 ;  /* 0x000000ffff027224 */ /* 0x001fe400078e000b */
[----:B------:R-:W-:-:S04]  /*73c0*/  IMAD.HI.U32 R11, R21, R10, RZ ;  /* 0x0000000a150b7227 */ /* 0x000fc800078e00ff */
[----:B------:R-:W-:Y:S01]  /*73d0*/  @!P2 IMAD.MOV R2, RZ, RZ, -R2 ;  /* 0x000000ffff02a224 */ /* 0x000fe200078e0a02 */
[----:B------:R-:W-:Y:S01]  /*73e0*/  ISETP.GE.AND P2, PT, R8, RZ, PT ;  /* 0x000000ff0800720c */ /* 0x000fe20003f46270 */
[----:B------:R-:W-:Y:S02]  /*73f0*/  IMAD.MOV R8, RZ, RZ, -R11 ;  /* 0x000000ffff087224 */ /* 0x000fe400078e0a0b */
[----:B-1----:R-:W-:Y:S01]  /*7400*/  IMAD.MOV.U32 R4, RZ, RZ, R9 ;  /* 0x000000ffff047224 */ /* 0x002fe200078e0009 */
[----:B------:R0:W-:Y:S01]  /*7410*/  STL [R1+0x338], R2 ;  /* 0x0003380201007387 */ /* 0x0001e20000100800 */
[C---:B------:R-:W-:Y:S02]  /*7420*/  IMAD R8, R12.reuse, R8, R10 ;  /* 0x000000080c087224 */ /* 0x040fe400078e020a */
[----:B------:R-:W-:Y:S02]  /*7430*/  IMAD R6, R12, R15, R6 ;  /* 0x0000000f0c067224 */ /* 0x000fe400078e0206 */
[----:B------:R-:W-:-:S02]  /*7440*/  @!P5 IMAD.IADD R7, R7, 0x1, -R12 ;  /* 0x000000010707d824 */ /* 0x000fc400078e0a0c */
[----:B------:R-:W-:Y:S01]  /*7450*/  @!P0 IMAD.MOV R4, RZ, RZ, -R4 ;  /* 0x000000ffff048224 */ /* 0x000fe200078e0a04 */
[----:B------:R-:W-:Y:S01]  /*7460*/  ISETP.GT.U32.AND P0, PT, R12, R8, PT ;  /* 0x000000080c00720c */ /* 0x000fe20003f04070 */
[----:B------:R-:W-:Y:S01]  /*7470*/  @!P6 IMAD.IADD R3, R3, 0x1, -R12 ;  /* 0x000000010303e824 */ /* 0x000fe200078e0a0c */
[----:B------:R-:W-:Y:S01]  /*7480*/  ISETP.GE.AND P6, PT, R14, RZ, PT ;  /* 0x000000ff0e00720c */ /* 0x000fe20003fc6270 */
[C---:B------:R-:W-:Y:S01]  /*7490*/  VIADD R14, R13.reuse, 0x112 ;  /* 0x000001120d0e7836 */ /* 0x040fe20000000000 */
[C---:B------:R-:W-:Y:S01]  /*74a0*/  ISETP.GT.U32.AND P3, PT, R12.reuse, R6, PT ;  /* 0x000000060c00720c */ /* 0x040fe20003f64070 */
[----:B0-----:R-:W-:Y:S01]  /*74b0*/  IMAD.MOV.U32 R2, RZ, RZ, R3 ;  /* 0x000000ffff027224 */ /* 0x001fe200078e0003 */
[----:B------:R-:W-:Y:S01]  /*74c0*/  ISETP.GT.U32.AND P5, PT, R12, R7, PT ;  /* 0x000000070c00720c */ /* 0x000fe20003fa4070 */
[C---:B------:R-:W-:Y:S01]  /*74d0*/  VIADD R10, R13.reuse, 0x10e ;  /* 0x0000010e0d0a7836 */ /* 0x040fe20000000000 */
[----:B------:R-:W-:Y:S01]  /*74e0*/  IABS R23, R14 ;  /* 0x0000000e00177213 */ /* 0x000fe20000000000 */
[----:B------:R-:W-:Y:S01]  /*74f0*/  VIADD R11, R13, 0x110 ;  /* 0x000001100d0b7836 */ /* 0x000fe20000000000 */
[----:B------:R0:W-:Y:S01]  /*7500*/  STL [R1+0x33c], R4 ;  /* 0x00033c0401007387 */ /* 0x0001e20000100800 */
[----:B------:R-:W-:Y:S01]  /*7510*/  @!P1 IMAD.MOV R2, RZ, RZ, -R2 ;  /* 0x000000ffff029224 */ /* 0x000fe200078e0a02 */
[----:B------:R-:W-:Y:S01]  /*7520*/  ISETP.GE.AND P1, PT, R14, RZ, PT ;  /* 0x000000ff0e00720c */ /* 0x000fe20003f26270 */
[----:B------:R-:W-:Y:S01]  /*7530*/  IMAD.HI.U32 R14, R21, R23, RZ ;  /* 0x00000017150e7227 */ /* 0x000fe200078e00ff */
[----:B------:R-:W-:-:S02]  /*7540*/  IABS R15, R10 ;  /* 0x0000000a000f7213 */ /* 0x000fc40000000000 */
[----:B------:R-:W-:Y:S01]  /*7550*/  IABS R26, R11 ;  /* 0x0000000b001a7213 */ /* 0x000fe20000000000 */
[--C-:B------:R-:W-:Y:S01]  /*7560*/  @!P0 IMAD.IADD R8, R8, 0x1, -R12.reuse ;  /* 0x0000000108088824 */ /* 0x100fe200078e0a0c */
[----:B------:R1:W-:Y:S01]  /*7570*/  STL [R1+0x344], R2 ;  /* 0x0003440201007387 */ /* 0x0003e20000100800 */
[--C-:B------:R-:W-:Y:S02]  /*7580*/  @!P3 IMAD.IADD R6, R6, 0x1, -R12.reuse ;  /* 0x000000010606b824 */ /* 0x100fe400078e0a0c */
[----:B------:R-:W-:Y:S01]  /*7590*/  @!P5 IMAD.IADD R7, R7, 0x1, -R12 ;  /* 0x000000010707d824 */ /* 0x000fe200078e0a0c */
[C---:B------:R-:W-:Y:S01]  /*75a0*/  ISETP.GT.U32.AND P0, PT, R12.reuse, R8, PT ;  /* 0x000000080c00720c */ /* 0x040fe20003f04070 */
[----:B------:R-:W-:Y:S01]  /*75b0*/  IMAD.MOV R14, RZ, RZ, -R14 ;  /* 0x000000ffff0e7224 */ /* 0x000fe200078e0a0e */
[----:B------:R-:W-:Y:S01]  /*75c0*/  ISETP.GT.U32.AND P3, PT, R12, R6, PT ;  /* 0x000000060c00720c */ /* 0x000fe20003f64070 */
[----:B------:R-:W-:Y:S01]  /*75d0*/  IMAD.MOV.U32 R9, RZ, RZ, R15 ;  /* 0x000000ffff097224 */ /* 0x000fe200078e000f */
[----:B------:R-:W-:Y:S01]  /*75e0*/  ISETP.GE.AND P5, PT, R11, RZ, PT ;  /* 0x000000ff0b00720c */ /* 0x000fe20003fa6270 */
[----:B------:R-:W-:-:S04]  /*75f0*/  IMAD.HI.U32 R15, R21, R26, RZ ;  /* 0x0000001a150f7227 */ /* 0x000fc800078e00ff */
[C---:B------:R-:W-:Y:S02]  /*7600*/  IMAD R23, R12.reuse, R14, R23 ;  /* 0x0000000e0c177224 */ /* 0x040fe400078e0217 */
[----:B0-----:R-:W-:Y:S02]  /*7610*/  IMAD.MOV.U32 R4, RZ, RZ, R7 ;  /* 0x000000ffff047224 */ /* 0x001fe400078e0007 */
[----:B------:R-:W-:Y:S02]  /*7620*/  IMAD.MOV R11, RZ, RZ, -R15 ;  /* 0x000000ffff0b7224 */ /* 0x000fe400078e0a0f */
[----:B------:R-:W-:Y:S01]  /*7630*/  @!P4 IMAD.MOV R4, RZ, RZ, -R4 ;  /* 0x000000ffff04c224 */ /* 0x000fe200078e0a04 */
[C---:B------:R-:W-:Y:S01]  /*7640*/  ISETP.GT.U32.AND P4, PT, R12.reuse, R23, PT ;  /* 0x000000170c00720c */ /* 0x040fe20003f84070 */
[----:B------:R-:W-:Y:S02]  /*7650*/  IMAD R26, R12, R11, R26 ;  /* 0x0000000b0c1a7224 */ /* 0x000fe400078e021a */
[--C-:B------:R-:W-:Y:S01]  /*7660*/  @!P0 IMAD.IADD R8, R8, 0x1, -R12.reuse ;  /* 0x0000000108088824 */ /* 0x100fe200078e0a0c */
[----:B------:R-:W-:Y:S01]  /*7670*/  STL [R1+0x348], R4 ;  /* 0x0003480401007387 */ /* 0x000fe20000100800 */
[----:B------:R-:W-:Y:S01]  /*7680*/  @!P3 IMAD.IADD R6, R6, 0x1, -R12 ;  /* 0x000000010606b824 */ /* 0x000fe200078e0a0c */
[----:B------:R-:W-:Y:S01]  /*7690*/  ISETP.GT.U32.AND P0, PT, R12, R26, PT ;  /* 0x0000001a0c00720c */ /* 0x000fe20003f04070 */
[----:B------:R-:W-:Y:S01]  /*76a0*/  IMAD.HI.U32 R3, R21, R9, RZ ;  /* 0x0000000915037227 */ /* 0x000fe200078e00ff */
[----:B------:R-:W-:-:S03]  /*76b0*/  ISETP.GE.AND P3, PT, R10, RZ, PT ;  /* 0x000000ff0a00720c */ /* 0x000fc60003f66270 */
[----:B-1----:R-:W-:Y:S02]  /*76c0*/  IMAD.MOV.U32 R2, RZ, RZ, R6 ;  /* 0x000000ffff027224 */ /* 0x002fe400078e0006 */
[----:B------:R-:W-:Y:S02]  /*76d0*/  @!P4 IMAD.IADD R23, R23, 0x1, -R12 ;  /* 0x000000011717c824 */ /* 0x000fe400078e0a0c */
[----:B------:R-:W-:Y:S02]  /*76e0*/  IMAD.MOV R3, RZ, RZ, -R3 ;  /* 0x000000ffff037224 */ /* 0x000fe400078e0a03 */
[----:B------:R-:W-:Y:S01]  /*76f0*/  VIADD R11, R13, 0x10c ;  /* 0x0000010c0d0b7836 */ /* 0x000fe20000000000 */
[C---:B------:R-:W-:Y:S01]  /*7700*/  ISETP.GT.U32.AND P4, PT, R12.reuse, R23, PT ;  /* 0x000000170c00720c */ /* 0x040fe20003f84070 */
[----:B------:R-:W-:Y:S02]  /*7710*/  @!P2 IMAD.MOV R2, RZ, RZ, -R2 ;  /* 0x000000ffff02a224 */ /* 0x000fe400078e0a02 */
[----:B------:R-:W-:Y:S01]  /*7720*/  IMAD R3, R12, R3, R9 ;  /* 0x000000030c037224 */ /* 0x000fe200078e0209 */
[----:B------:R-:W-:Y:S01]  /*7730*/  ISETP.GE.AND P2, PT, R11, RZ, PT ;  /* 0x000000ff0b00720c */ /* 0x000fe20003f46270 */
[C---:B------:R-:W-:Y:S01]  /*7740*/  VIADD R9, R13.reuse, 0x10a ;  /* 0x0000010a0d097836 */ /* 0x040fe20000000000 */
[----:B------:R-:W-:Y:S01]  /*7750*/  IABS R11, R11 ;  /* 0x0000000b000b7213 */ /* 0x000fe20000000000 */
[----:B------:R-:W-:Y:S01]  /*7760*/  @!P0 IMAD.IADD R26, R26, 0x1, -R12 ;  /* 0x000000011a1a8824 */ /* 0x000fe200078e0a0c */
[----:B------:R0:W-:Y:S01]  /*7770*/  STL [R1+0x34c], R2 ;  /* 0x00034c0201007387 */ /* 0x0001e20000100800 */
[----:B------:R-:W-:Y:S01]  /*7780*/  VIADD R19, R13, 0x108 ;  /* 0x000001080d137836 */ /* 0x000fe20000000000 */
[----:B------:R-:W-:Y:S01]  /*7790*/  IABS R15, R9 ;  /* 0x00000009000f7213 */ /* 0x000fe20000000000 */
[----:B------:R-:W-:Y:S01]  /*77a0*/  IMAD.HI.U32 R14, R21, R11, RZ ;  /* 0x0000000b150e7227 */ /* 0x000fe200078e00ff */
[----:B------:R-:W-:-:S02]  /*77b0*/  ISETP.GT.U32.AND P0, PT, R12, R26, PT ;  /* 0x0000001a0c00720c */ /* 0x000fc40003f04070 */
[----:B------:R-:W-:Y:S01]  /*77c0*/  IABS R17, R19 ;  /* 0x0000001300117213 */ /* 0x000fe20000000000 */
[----:B------:R-:W-:-:S04]  /*77d0*/  IMAD.HI.U32 R10, R21, R15, RZ ;  /* 0x0000000f150a7227 */ /* 0x000fc800078e00ff */
[----:B0-----:R-:W-:Y:S02]  /*77e0*/  IMAD.MOV.U32 R2, RZ, RZ, R8 ;  /* 0x000000ffff027224 */ /* 0x001fe400078e0008 */
[----:B------:R-:W-:Y:S02]  /*77f0*/  IMAD.MOV R14, RZ, RZ, -R14 ;  /* 0x000000ffff0e7224 */ /* 0x000fe400078e0a0e */
[----:B------:R-:W-:Y:S01]  /*7800*/  @!P6 IMAD.MOV R2, RZ, RZ, -R2 ;  /* 0x000000ffff02e224 */ /* 0x000fe200078e0a02 */
[----:B------:R-:W-:Y:S01]  /*7810*/  ISETP.GT.U32.AND P6, PT, R12, R3, PT ;  /* 0x000000030c00720c */ /* 0x000fe20003fc4070 */
[----:B------:R-:W-:Y:S01]  /*7820*/  @!P4 IMAD.IADD R23, R23, 0x1, -R12 ;  /* 0x000000011717c824 */ /* 0x000fe200078e0a0c */
[----:B------:R-:W-:Y:S01]  /*7830*/  ISETP.GE.AND P4, PT, R9, RZ, PT ;  /* 0x000000ff0900720c */ /* 0x000fe20003f86270 */
[----:B------:R-:W-:Y:S01]  /*7840*/  VIADD R7, R13, 0x106 ;  /* 0x000001060d077836 */ /* 0x000fe20000000000 */
[----:B------:R0:W-:Y:S01]  /*7850*/  STL [R1+0x340], R2 ;  /* 0x0003400201007387 */ /* 0x0001e20000100800 */
[----:B------:R-:W-:-:S02]  /*7860*/  IMAD.MOV R10, RZ, RZ, -R10 ;  /* 0x000000ffff0a7224 */ /* 0x000fc400078e0a0a */
[C---:B------:R-:W-:Y:S01]  /*7870*/  IMAD R9, R12.reuse, R14, R11 ;  /* 0x0000000e0c097224 */ /* 0x040fe200078e020b */
[----:B------:R-:W-:Y:S01]  /*7880*/  IABS R18, R7 ;  /* 0x0000000700127213 */ /* 0x000fe20000000000 */
[----:B------:R-:W-:Y:S02]  /*7890*/  IMAD R15, R12, R10, R15 ;  /* 0x0000000a0c0f7224 */ /* 0x000fe400078e020f */
[----:B------:R-:W-:Y:S01]  /*78a0*/  @!P0 IMAD.IADD R26, R26, 0x1, -R12 ;  /* 0x000000011a1a8824 */ /* 0x000fe200078e0a0c */
[----:B------:R-:W-:Y:S01]  /*78b0*/  ISETP.GT.U32.AND P0, PT, R12, R9, PT ;  /* 0x000000090c00720c */ /* 0x000fe20003f04070 */
[----:B------:R-:W-:-:S04]  /*78c0*/  IMAD.HI.U32 R16, R21, R17, RZ ;  /* 0x0000001115107227 */ /* 0x000fc800078e00ff */
[----:B------:R-:W-:Y:S01]  /*78d0*/  @!P6 IMAD.IADD R3, R3, 0x1, -R12 ;  /* 0x000000010303e824 */ /* 0x000fe200078e0a0c */
[----:B------:R-:W-:Y:S01]  /*78e0*/  ISETP.GT.U32.AND P6, PT, R12, R15, PT ;  /* 0x0000000f0c00720c */ /* 0x000fe20003fc4070 */
[----:B------:R-:W-:Y:S02]  /*78f0*/  IMAD.MOV R8, RZ, RZ, -R16 ;  /* 0x000000ffff087224 */ /* 0x000fe400078e0a10 */
[----:B------:R-:W-:-:S04]  /*7900*/  IMAD.HI.U32 R6, R21, R18, RZ ;  /* 0x0000001215067227 */ /* 0x000fc800078e00ff */
[C---:B------:R-:W-:Y:S02]  /*7910*/  IMAD R17, R12.reuse, R8, R17 ;  /* 0x000000080c117224 */ /* 0x040fe400078e0211 */
[----:B------:R-:W-:Y:S02]  /*7920*/  IMAD.MOV R6, RZ, RZ, -R6 ;  /* 0x000000ffff067224 */ /* 0x000fe400078e0a06 */
[C---:B------:R-:W-:Y:S02]  /*7930*/  VIADD R8, R13.reuse, 0x104 ;  /* 0x000001040d087836 */ /* 0x040fe40000000000 */
[C---:B------:R-:W-:Y:S02]  /*7940*/  IMAD R18, R12.reuse, R6, R18 ;  /* 0x000000060c127224 */ /* 0x040fe400078e0212 */
[----:B------:R-:W-:Y:S01]  /*7950*/  VIADD R16, R13, 0x102 ;  /* 0x000001020d107836 */ /* 0x000fe20000000000 */
[----:B------:R-:W-:Y:S01]  /*7960*/  IABS R6, R8 ;  /* 0x0000000800067213 */ /* 0x000fe20000000000 */
[--C-:B------:R-:W-:Y:S01]  /*7970*/  @!P0 IMAD.IADD R9, R9, 0x1, -R12.reuse ;  /* 0x0000000109098824 */ /* 0x100fe200078e0a0c */
[----:B------:R-:W-:Y:S01]  /*7980*/  ISETP.GT.U32.AND P0, PT, R12, R3, PT ;  /* 0x000000030c00720c */ /* 0x000fe20003f04070 */
[----:B0-----:R-:W-:Y:S01]  /*7990*/  IMAD.MOV.U32 R2, RZ, RZ, R23 ;  /* 0x000000ffff027224 */ /* 0x001fe200078e0017 */
[----:B------:R-:W-:Y:S01]  /*79a0*/  IABS R20, R16 ;  /* 0x0000001000147213 */ /* 0x000fe20000000000 */
[----:B------:R-:W-:-:S02]  /*79b0*/  @!P6 IMAD.IADD R15, R15, 0x1, -R12 ;  /* 0x000000010f0fe824 */ /* 0x000fc400078e0a0c */
[----:B------:R-:W-:Y:S01]  /*79c0*/  @!P1 IMAD.MOV R2, RZ, RZ, -R2 ;  /* 0x000000ffff029224 */ /* 0x000fe200078e0a02 */
[C---:B------:R-:W-:Y:S01]  /*79d0*/  ISETP.GT.U32.AND P1, PT, R12.reuse, R9, PT ;  /* 0x000000090c00720c */ /* 0x040fe20003f24070 */
[C---:B------:R-:W-:Y:S01]  /*79e0*/  IMAD.HI.U32 R27, R21.reuse, R6, RZ ;  /* 0x00000006151b7227 */ /* 0x040fe200078e00ff */
[----:B------:R-:W-:Y:S02]  /*79f0*/  ISETP.GT.U32.AND P6, PT, R12, R15, PT ;  /* 0x0000000f0c00720c */ /* 0x000fe40003fc4070 */
[----:B------:R0:W-:Y:S01]  /*7a00*/  STL [R1+0x330], R2 ;  /* 0x0003300201007387 */ /* 0x0001e20000100800 */
[----:B------:R-:W-:-:S04]  /*7a10*/  IMAD.HI.U32 R23, R21, R20, RZ ;  /* 0x0000001415177227 */ /* 0x000fc800078e00ff */
[----:B------:R-:W-:Y:S02]  /*7a20*/  IMAD.MOV R27, RZ, RZ, -R27 ;  /* 0x000000ffff1b7224 */ /* 0x000fe400078e0a1b */
[----:B------:R-:W-:Y:S02]  /*7a30*/  IMAD.MOV R23, RZ, RZ, -R23 ;  /* 0x000000ffff177224 */ /* 0x000fe400078e0a17 */
[C---:B------:R-:W-:Y:S02]  /*7a40*/  IMAD R6, R12.reuse, R27, R6 ;  /* 0x0000001b0c067224 */ /* 0x040fe400078e0206 */
[----:B0-----:R-:W-:Y:S02]  /*7a50*/  IMAD.MOV.U32 R2, RZ, RZ, R26 ;  /* 0x000000ffff027224 */ /* 0x001fe400078e001a */
[----:B------:R-:W-:Y:S01]  /*7a60*/  @!P0 IMAD.IADD R3, R3, 0x1, -R12 ;  /* 0x0000000103038824 */ /* 0x000fe200078e0a0c */
[C---:B------:R-:W-:Y:S01]  /*7a70*/  ISETP.GT.U32.AND P0, PT, R12.reuse, R18, PT ;  /* 0x000000120c00720c */ /* 0x040fe20003f04070 */
[----:B------:R-:W-:Y:S01]  /*7a80*/  @!P5 IMAD.MOV R2, RZ, RZ, -R2 ;  /* 0x000000ffff02d224 */ /* 0x000fe200078e0a02 */
[C---:B------:R-:W-:Y:S01]  /*7a90*/  ISETP.GT.U32.AND P5, PT, R12.reuse, R17, PT ;  /* 0x000000110c00720c */ /* 0x040fe20003fa4070 */
[----:B------:R-:W-:-:S02]  /*7aa0*/  IMAD R20, R12, R23, R20 ;  /* 0x000000170c147224 */ /* 0x000fc400078e0214 */
[--C-:B------:R-:W-:Y:S01]  /*7ab0*/  @!P1 IMAD.IADD R9, R9, 0x1, -R12.reuse ;  /* 0x0000000109099824 */ /* 0x100fe200078e0a0c */
[C---:B------:R-:W-:Y:S01]  /*7ac0*/  ISETP.GT.U32.AND P1, PT, R12.reuse, R6, PT ;  /* 0x000000060c00720c */ /* 0x040fe20003f24070 */
[----:B------:R-:W-:Y:S01]  /*7ad0*/  VIADD R10, R13, 0x100 ;  /* 0x000001000d0a7836 */ /* 0x000fe20000000000 */
[----:B------:R0:W-:Y:S01]  /*7ae0*/  STL [R1+0x32c], R2 ;  /* 0x00032c0201007387 */ /* 0x0001e20000100800 */
[--C-:B------:R-:W-:Y:S01]  /*7af0*/  @!P6 IMAD.IADD R15, R15, 0x1, -R12.reuse ;  /* 0x000000010f0fe824 */ /* 0x100fe200078e0a0c */
[----:B------:R-:W-:Y:S01]  /*7b00*/  ISETP.GT.U32.AND P6, PT, R12, R20, PT ;  /* 0x000000140c00720c */ /* 0x000fe20003fc4070 */
[----:B------:R-:W-:Y:S01]  /*7b10*/  IMAD.MOV.U32 R4, RZ, RZ, R3 ;  /* 0x000000ffff047224 */ /* 0x000fe200078e0003 */
[----:B------:R-:W-:Y:S01]  /*7b20*/  IABS R22, R10 ;  /* 0x0000000a00167213 */ /* 0x000fe20000000000 */
[----:B------:R-:W-:Y:S02]  /*7b30*/  VIADD R14, R13, 0xfe ;  /* 0x000000fe0d0e7836 */ /* 0x000fe40000000000 */
[----:B------:R-:W-:Y:S01]  /*7b40*/  @!P5 IMAD.IADD R17, R17, 0x1, -R12 ;  /* 0x000000011111d824 */ /* 0x000fe200078e0a0c */
[----:B------:R-:W-:Y:S01]  /*7b50*/  ISETP.GE.AND P5, PT, R19, RZ, PT ;  /* 0x000000ff1300720c */ /* 0x000fe20003fa6270 */
[----:B------:R-:W-:Y:S01]  /*7b60*/  IMAD.HI.U32 R26, R21, R22, RZ ;  /* 0x00000016151a7227 */ /* 0x000fe200078e00ff */
[----:B------:R-:W-:-:S03]  /*7b70*/  IABS R11, R14 ;  /* 0x0000000e000b7213 */ /* 0x000fc60000000000 */
[----:B0-----:R-:W-:Y:S02]  /*7b80*/  IMAD.MOV.U32 R2, RZ, RZ, R9 ;  /* 0x000000ffff027224 */ /* 0x001fe400078e0009 */
[----:B------:R-:W-:Y:S02]  /*7b90*/  @!P3 IMAD.MOV R4, RZ, RZ, -R4 ;  /* 0x000000ffff04b224 */ /* 0x000fe400078e0a04 */
[--C-:B------:R-:W-:Y:S01]  /*7ba0*/  @!P0 IMAD.IADD R18, R18, 0x1, -R12.reuse ;  /* 0x0000000112128824 */ /* 0x100fe200078e0a0c */
[----:B------:R-:W-:Y:S01]  /*7bb0*/  ISETP.GE.AND P0, PT, R7, RZ, PT ;  /* 0x000000ff0700720c */ /* 0x000fe20003f06270 */
[----:B------:R-:W-:Y:S01]  /*7bc0*/  @!P1 IMAD.IADD R6, R6, 0x1, -R12 ;  /* 0x0000000106069824 */ /* 0x000fe200078e0a0c */
[C---:B------:R-:W-:Y:S01]  /*7bd0*/  ISETP.GT.U32.AND P1, PT, R12.reuse, R17, PT ;  /* 0x000000110c00720c */ /* 0x040fe20003f24070 */
[----:B------:R-:W-:Y:S01]  /*7be0*/  @!P2 IMAD.MOV R2, RZ, RZ, -R2 ;  /* 0x000000ffff02a224 */ /* 0x000fe200078e0a02 */
[----:B------:R-:W-:Y:S01]  /*7bf0*/  STL [R1+0x328], R4 ;  /* 0x0003280401007387 */ /* 0x000fe20000100800 */
[----:B------:R-:W-:Y:S01]  /*7c00*/  IMAD.MOV R26, RZ, RZ, -R26 ;  /* 0x000000ffff1a7224 */ /* 0x000fe200078e0a1a */
[----:B------:R-:W-:Y:S01]  /*7c10*/  ISETP.GT.U32.AND P2, PT, R12, R6, PT ;  /* 0x000000060c00720c */ /* 0x000fe20003f44070 */
[----:B------:R-:W-:Y:S01]  /*7c20*/  @!P6 IMAD.IADD R20, R20, 0x1, -R12 ;  /* 0x000000011414e824 */ /* 0x000fe200078e0a0c */
[----:B------:R-:W-:Y:S01]  /*7c30*/  ISETP.GT.U32.AND P6, PT, R12, R18, PT ;  /* 0x000000120c00720c */ /* 0x000fe20003fc4070 */
[----:B------:R0:W-:Y:S01]  /*7c40*/  STL [R1+0x324], R2 ;  /* 0x0003240201007387 */ /* 0x0001e20000100800 */
[----:B------:R-:W-:-:S02]  /*7c50*/  IMAD.HI.U32 R27, R21, R11, RZ ;  /* 0x0000000b151b7227 */ /* 0x000fc400078e00ff */
[C---:B------:R-:W-:Y:S02]  /*7c60*/  ISETP.GT.U32.AND P3, PT, R12.reuse, R20, PT ;  /* 0x000000140c00720c */ /* 0x040fe40003f64070 */
[C---:B------:R-:W-:Y:S02]  /*7c70*/  IMAD R22, R12.reuse, R26, R22 ;  /* 0x0000001a0c167224 */ /* 0x040fe400078e0216 */
[----:B------:R-:W-:Y:S02]  /*7c80*/  VIADD R19, R13, 0xfc ;  /* 0x000000fc0d137836 */ /* 0x000fe40000000000 */
[----:B------:R-:W-:Y:S02]  /*7c90*/  IMAD.MOV R27, RZ, RZ, -R27 ;  /* 0x000000ffff1b7224 */ /* 0x000fe400078e0a1b */
[----:B0-----:R-:W-:Y:S01]  /*7ca0*/  IMAD.MOV.U32 R2, RZ, RZ, R15 ;  /* 0x000000ffff027224 */ /* 0x001fe200078e000f */
[----:B------:R-:W-:Y:S01]  /*7cb0*/  IABS R9, R19 ;  /* 0x0000001300097213 */ /* 0x000fe20000000000 */
[----:B------:R-:W-:-:S02]  /*7cc0*/  IMAD R11, R12, R27, R11 ;  /* 0x0000001b0c0b7224 */ /* 0x000fc400078e020b */
[----:B------:R-:W-:Y:S01]  /*7cd0*/  @!P4 IMAD.MOV R2, RZ, RZ, -R2 ;  /* 0x000000ffff02c224 */ /* 0x000fe200078e0a02 */
[----:B------:R-:W-:Y:S01]  /*7ce0*/  ISETP.GT.U32.AND P4, PT, R12, R22, PT ;  /* 0x000000160c00720c */ /* 0x000fe20003f84070 */
[--C-:B------:R-:W-:Y:S01]  /*7cf0*/  @!P1 IMAD.IADD R17, R17, 0x1, -R12.reuse ;  /* 0x0000000111119824 */ /* 0x100fe200078e0a0c */
[----:B------:R-:W-:Y:S01]  /*7d00*/  ISETP.GE.AND P1, PT, R8, RZ, PT ;  /* 0x000000ff0800720c */ /* 0x000fe20003f26270 */
[----:B------:R-:W-:Y:S01]  /*7d10*/  IMAD.MOV.U32 R8, RZ, RZ, R9 ;  /* 0x000000ffff087224 */ /* 0x000fe200078e0009 */
[----:B------:R0:W-:Y:S01]  /*7d20*/  STL [R1+0x320], R2 ;  /* 0x0003200201007387 */ /* 0x0001e20000100800 */
[----:B------:R-:W-:Y:S01]  /*7d30*/  @!P6 IMAD.IADD R18, R18, 0x1, -R12 ;  /* 0x000000011212e824 */ /* 0x000fe200078e0a0c */
[----:B------:R-:W-:Y:S01]  /*7d40*/  ISETP.GT.U32.AND P6, PT, R12, R11, PT ;  /* 0x0000000b0c00720c */ /* 0x000fe20003fc4070 */
[----:B------:R-:W-:Y:S02]  /*7d50*/  IMAD.MOV.U32 R4, RZ, RZ, R17 ;  /* 0x000000ffff047224 */ /* 0x000fe400078e0011 */
[----:B------:R-:W-:-:S02]  /*7d60*/  VIADD R7, R13, 0xfa ;  /* 0x000000fa0d077836 */ /* 0x000fc40000000000 */
[----:B------:R-:W-:-:S03]  /*7d70*/  IMAD.HI.U32 R15, R21, R8, RZ ;  /* 0x00000008150f7227 */ /* 0x000fc600078e00ff */
[----:B------:R-:W-:Y:S01]  /*7d80*/  IABS R3, R7 ;  /* 0x0000000700037213 */ /* 0x000fe20000000000 */
[----:B------:R-:W-:Y:S01]  /*7d90*/  @!P3 IMAD.IADD R20, R20, 0x1, -R12 ;  /* 0x000000011414b824 */ /* 0x000fe200078e0a0c */
[----:B------:R-:W-:Y:S01]  /*7da0*/  ISETP.GE.AND P3, PT, R10, RZ, PT ;  /* 0x000000ff0a00720c */ /* 0x000fe20003f66270 */
[----:B------:R-:W-:Y:S02]  /*7db0*/  @!P5 IMAD.MOV R4, RZ, RZ, -R4 ;  /* 0x000000ffff04d224 */ /* 0x000fe400078e0a04 */
[--C-:B------:R-:W-:Y:S01]  /*7dc0*/  @!P2 IMAD.IADD R6, R6, 0x1, -R12.reuse ;  /* 0x000000010606a824 */ /* 0x100fe200078e0a0c */
[----:B------:R-:W-:Y:S01]  /*7dd0*/  ISETP.GE.AND P2, PT, R16, RZ, PT ;  /* 0x000000ff1000720c */ /* 0x000fe20003f46270 */
[----:B------:R-:W-:Y:S01]  /*7de0*/  @!P4 IMAD.IADD R22, R22, 0x1, -R12 ;  /* 0x000000011616c824 */ /* 0x000fe200078e0a0c */
[----:B------:R1:W-:Y:S01]  /*7df0*/  STL [R1+0x31c], R4 ;  /* 0x00031c0401007387 */ /* 0x0003e20000100800 */
[----:B------:R-:W-:Y:S01]  /*7e00*/  IMAD.MOV R10, RZ, RZ, -R15 ;  /* 0x000000ffff0a7224 */ /* 0x000fe200078e0a0f */
[----:B------:R-:W-:Y:S01]  /*7e10*/  ISETP.GE.AND P4, PT, R14, RZ, PT ;  /* 0x000000ff0e00720c */ /* 0x000fe20003f86270 */
[----:B0-----:R-:W-:Y:S01]  /*7e20*/  IMAD.MOV.U32 R2, RZ, RZ, R18 ;  /* 0x000000ffff027224 */ /* 0x001fe200078e0012 */
[C---:B------:R-:W-:Y:S01]  /*7e30*/  ISETP.GT.U32.AND P5, PT, R12.reuse, R22, PT ;  /* 0x000000160c00720c */ /* 0x040fe20003fa4070 */
[----:B------:R-:W-:-:S02]  /*7e40*/  IMAD R8, R12, R10, R8 ;  /* 0x0000000a0c087224 */ /* 0x000fc400078e0208 */
[----:B------:R-:W-:-:S04]  /*7e50*/  IMAD.HI.U32 R9, R21, R3, RZ ;  /* 0x0000000315097227 */ /* 0x000fc800078e00ff */
[----:B-1----:R-:W-:Y:S02]  /*7e60*/  IMAD.MOV.U32 R4, RZ, RZ, R6 ;  /* 0x000000ffff047224 */ /* 0x002fe400078e0006 */
[----:B------:R-:W-:Y:S02]  /*7e70*/  @!P0 IMAD.MOV R2, RZ, RZ, -R2 ;  /* 0x000000ffff028224 */ /* 0x000fe400078e0a02 */
[----:B------:R-:W-:Y:S01]  /*7e80*/  @!P6 IMAD.IADD R11, R11, 0x1, -R12 ;  /* 0x000000010b0be824 */ /* 0x000fe200078e0a0c */
[----:B------:R-:W-:Y:S01]  /*7e90*/  ISETP.GE.AND P6, PT, R19, RZ, PT ;  /* 0x000000ff1300720c */ /* 0x000fe20003fc6270 */
[----:B------:R-:W-:Y:S01]  /*7ea0*/  @!P1 IMAD.MOV R4, RZ, RZ, -R4 ;  /* 0x000000ffff049224 */ /* 0x000fe200078e0a04 */
[C---:B------:R-:W-:Y:S01]  /*7eb0*/  ISETP.GT.U32.AND P1, PT, R12.reuse, R8, PT ;  /* 0x000000080c00720c */ /* 0x040fe20003f24070 */
[----:B------:R-:W-:Y:S01]  /*7ec0*/  IMAD.MOV R9, RZ, RZ, -R9 ;  /* 0x000000ffff097224 */ /* 0x000fe200078e0a09 */
[----:B------:R0:W-:Y:S01]  /*7ed0*/  STL [R1+0x310], R2 ;  /* 0x0003100201007387 */ /* 0x0001e20000100800 */
[----:B------:R-:W-:Y:S01]  /*7ee0*/  ISETP.GT.U32.AND P0, PT, R12, R11, PT ;  /* 0x0000000b0c00720c */ /* 0x000fe20003f04070 */
[----:B------:R-:W-:Y:S01]  /*7ef0*/  @!P5 IMAD.IADD R22, R22, 0x1, -R12 ;  /* 0x000000011616d824 */ /* 0x000fe200078e0a0c */
[----:B------:R-:W-:Y:S01]  /*7f00*/  ISETP.GE.AND P5, PT, R7, RZ, PT ;  /* 0x000000ff0700720c */ /* 0x000fe20003fa6270 */
[----:B------:R-:W-:Y:S01]  /*7f10*/  IMAD R3, R12, R9, R3 ;  /* 0x000000090c037224 */ /* 0x000fe200078e0203 */
[----:B------:R-:W-:Y:S01]  /*7f20*/  STL [R1+0x30c], R4 ;  /* 0x00030c0401007387 */ /* 0x000fe20000100800 */
[----:B------:R-:W-:-:S02]  /*7f30*/  VIADD R9, R13, 0xf8 ;  /* 0x000000f80d097836 */ /* 0x000fc40000000000 */
[----:B------:R-:W-:Y:S02]  /*7f40*/  VIADD R6, R13, 0xf6 ;  /* 0x000000f60d067836 */ /* 0x000fe40000000000 */
[----:B0-----:R-:W-:Y:S01]  /*7f50*/  IMAD.MOV.U32 R2, RZ, RZ, R20 ;  /* 0x000000ffff027224 */ /* 0x001fe200078e0014 */
[----:B------:R-:W-:Y:S01]  /*7f60*/  IABS R16, R9 ;  /* 0x0000000900107213 */ /* 0x000fe20000000000 */
[----:B------:R-:W-:Y:S01]  /*7f70*/  @!P1 IMAD.IADD R8, R8, 0x1, -R12 ;  /* 0x0000000108089824 */ /* 0x000fe200078e0a0c */
[----:B------:R-:W-:Y:S01]  /*7f80*/  IABS R7, R6 ;  /* 0x0000000600077213 */ /* 0x000fe20000000000 */
[----:B------:R-:W-:Y:S01]  /*7f90*/  @!P2 IMAD.MOV R2, RZ, RZ, -R2 ;  /* 0x000000ffff02a224 */ /* 0x000fe200078e0a02 */
[----:B------:R-:W-:Y:S01]  /*7fa0*/  ISETP.GT.U32.AND P2, PT, R12, R3, PT ;  /* 0x000000030c00720c */ /* 0x000fe20003f44070 */
[----:B------:R-:W-:Y:S01]  /*7fb0*/  @!P0 IMAD.IADD R11, R11, 0x1, -R12 ;  /* 0x000000010b0b8824 */ /* 0x000fe200078e0a0c */
[----:B------:R-:W-:Y:S01]  /*7fc0*/  ISETP.GE.AND P0, PT, R9, RZ, PT ;  /* 0x000000ff0900720c */ /* 0x000fe20003f06270 */
[----:B------:R-:W-:Y:S01]  /*7fd0*/  IMAD.HI.U32 R9, R21, R16, RZ ;  /* 0x0000001015097227 */ /* 0x000fe200078e00ff */
[----:B------:R0:W-:Y:S01]  /*7fe0*/  STL [R1+0x2cc], R2 ;  /* 0x0002cc0201007387 */ /* 0x0001e20000100800 */
[----:B------:R-:W-:-:S02]  /*7ff0*/  ISETP.GE.AND P1, PT, R6, RZ, PT ;  /* 0x000000ff0600720c */ /* 0x000fc40003f26270 */
[----:B------:R-:W-:Y:S02]  /*8000*/  IMAD.MOV R9, RZ, RZ, -R9 ;  /* 0x000000ffff097224 */ /* 0x000fe400078e0a09 */
[----:B------:R-:W-:-:S04]  /*8010*/  IMAD.HI.U32 R6, R21, R7, RZ ;  /* 0x0000000715067227 */ /* 0x000fc800078e00ff */
[----:B------:R-:W-:Y:S02]  /*8020*/  @!P2 IMAD.IADD R3, R3, 0x1, -R12 ;  /* 0x000000010303a824 */ /* 0x000fe400078e0a0c */
[----:B0-----:R-:W-:Y:S02]  /*8030*/  IMAD.MOV.U32 R2, RZ, RZ, R22 ;  /* 0x000000ffff027224 */ /* 0x001fe400078e0016 */
[C---:B------:R-:W-:Y:S01]  /*8040*/  IMAD R16, R12.reuse, R9, R16 ;  /* 0x000000090c107224 */ /* 0x040fe200078e0210 */
[C---:B------:R-:W-:Y:S01]  /*8050*/  ISETP.GT.U32.AND P2, PT, R12.reuse, R3, PT ;  /* 0x000000030c00720c */ /* 0x040fe20003f44070 */
[----:B------:R-:W-:Y:S01]  /*8060*/  @!P3 IMAD.MOV R2, RZ, RZ, -R2 ;  /* 0x000000ffff02b224 */ /* 0x000fe200078e0a02 */
[C---:B------:R-:W-:Y:S01]  /*8070*/  ISETP.GT.U32.AND P3, PT, R12.reuse, R8, PT ;  /* 0x000000080c00720c */ /* 0x040fe20003f64070 */
[----:B------:R-:W-:Y:S02]  /*8080*/  IMAD.MOV R6, RZ, RZ, -R6 ;  /* 0x000000ffff067224 */ /* 0x000fe400078e0a06 */
[----:B------:R-:W-:Y:S01]  /*8090*/  VIADD R15, R13, 0xf4 ;  /* 0x000000f40d0f7836 */ /* 0x000fe20000000000 */
[----:B------:R0:W-:Y:S01]  /*80a0*/  STL [R1+0x2d0], R2 ;  /* 0x0002d00201007387 */ /* 0x0001e20000100800 */
[----:B------:R-:W-:-:S02]  /*80b0*/  IMAD R7, R12, R6, R7 ;  /* 0x000000060c077224 */ /* 0x000fc400078e0207 */
[C---:B------:R-:W-:Y:S02]  /*80c0*/  VIADD R14, R13.reuse, 0xf0 ;  /* 0x000000f00d0e7836 */ /* 0x040fe40000000000 */
[----:B------:R-:W-:Y:S02]  /*80d0*/  VIADD R10, R13, 0xf2 ;  /* 0x000000f20d0a7836 */ /* 0x000fe40000000000 */
[--C-:B------:R-:W-:Y:S02]  /*80e0*/  @!P2 IMAD.IADD R3, R3, 0x1, -R12.reuse ;  /* 0x000000010303a824 */ /* 0x100fe400078e0a0c */
[----:B------:R-:W-:Y:S01]  /*80f0*/  @!P3 IMAD.IADD R8, R8, 0x1, -R12 ;  /* 0x000000010808b824 */ /* 0x000fe200078e0a0c */
[----:B------:R-:W-:Y:S01]  /*8100*/  ISETP.GT.U32.AND P3, PT, R12, R16, PT ;  /* 0x000000100c00720c */ /* 0x000fe20003f64070 */
[----:B0-----:R-:W-:Y:S01]  /*8110*/  IMAD.MOV.U32 R2, RZ, RZ, R11 ;  /* 0x000000ffff027224 */ /* 0x001fe200078e000b */
[----:B------:R-:W-:Y:S01]  /*8120*/  ISETP.GE.AND P2, PT, R10, RZ, PT ;  /* 0x000000ff0a00720c */ /* 0x000fe20003f46270 */
[----:B------:R-:W-:Y:S01]  /*8130*/  IMAD.MOV.U32 R4, RZ, RZ, R8 ;  /* 0x000000ffff047224 */ /* 0x000fe200078e0008 */
[----:B------:R-:W-:Y:S01]  /*8140*/  IABS R10, R10 ;  /* 0x0000000a000a7213 */ /* 0x000fe20000000000 */
[----:B------:R-:W-:Y:S01]  /*8150*/  @!P4 IMAD.MOV R2, RZ, RZ, -R2 ;  /* 0x000000ffff02c224 */ /* 0x000fe200078e0a02 */
[----:B------:R-:W-:Y:S01]  /*8160*/  ISETP.GE.AND P4, PT, R15, RZ, PT ;  /* 0x000000ff0f00720c */ /* 0x000fe20003f86270 */
[----:B------:R-:W-:Y:S01]  /*8170*/  @!P6 IMAD.MOV R4, RZ, RZ, -R4 ;  /* 0x000000ffff04e224 */ /* 0x000fe200078e0a04 */
[----:B------:R-:W-:Y:S01]  /*8180*/  ISETP.GT.U32.AND P6, PT, R12, R7, PT ;  /* 0x000000070c00720c */ /* 0x000fe20003fc4070 */
[C---:B------:R-:W-:Y:S01]  /*8190*/  VIADD R6, R13.reuse, 0xee ;  /* 0x000000ee0d067836 */ /* 0x040fe20000000000 */
[----:B------:R0:W-:Y:S01]  /*81a0*/  STL [R1+0x2d4], R2 ;  /* 0x0002d40201007387 */ /* 0x0001e20000100800 */
[----:B------:R-:W-:Y:S01]  /*81b0*/  IABS R15, R15 ;  /* 0x0000000f000f7213 */ /* 0x000fe20000000000 */
[----:B------:R-:W-:-:S02]  /*81c0*/  VIADD R22, R13, 0xec ;  /* 0x000000ec0d167836 */ /* 0x000fc40000000000 */
[----:B------:R-:W-:Y:S01]  /*81d0*/  @!P3 IMAD.IADD R16, R16, 0x1, -R12 ;  /* 0x000000011010b824 */ /* 0x000fe200078e0a0c */
[----:B------:R-:W-:Y:S01]  /*81e0*/  ISETP.GE.AND P3, PT, R14, RZ, PT ;  /* 0x000000ff0e00720c */ /* 0x000fe20003f66270 */
[----:B------:R-:W-:Y:S01]  /*81f0*/  IMAD.HI.U32 R9, R21, R15, RZ ;  /* 0x0000000f15097227 */ /* 0x000fe200078e00ff */
[----:B------:R-:W-:Y:S01]  /*8200*/  IABS R14, R14 ;  /* 0x0000000e000e7213 */ /* 0x000fe20000000000 */
[----:B------:R-:W-:Y:S01]  /*8210*/  STL [R1+0x2d8], R4 ;  /* 0x0002d80401007387 */ /* 0x000fe20000100800 */
[----:B------:R-:W-:Y:S01]  /*8220*/  IABS R11, R6 ;  /* 0x00000006000b7213 */ /* 0x000fe20000000000 */
[----:B0-----:R-:W-:Y:S02]  /*8230*/  IMAD.MOV.U32 R2, RZ, RZ, R3 ;  /* 0x000000ffff027224 */ /* 0x001fe400078e0003 */
[----:B------:R-:W-:Y:S02]  /*8240*/  IMAD.MOV R8, RZ, RZ, -R9 ;  /* 0x000000ffff087224 */ /* 0x000fe400078e0a09 */
[----:B------:R-:W-:Y:S01]  /*8250*/  @!P5 IMAD.MOV R2, RZ, RZ, -R2 ;  /* 0x000000ffff02d224 */ /* 0x000fe200078e0a02 */
[----:B------:R-:W-:Y:S01]  /*8260*/  ISETP.GT.U32.AND P5, PT, R12, R16, PT ;  /* 0x000000100c00720c */ /* 0x000fe20003fa4070 */
[----:B------:R-:W-:-:S02]  /*8270*/  @!P6 IMAD.IADD R7, R7, 0x1, -R12 ;  /* 0x000000010707e824 */ /* 0x000fc400078e0a0c */
        /* <DEDUP_REMOVED lines=73> */
[----:B------:R-:W-:Y:S01]  /*8710*/  ISETP.GT.U32.AND P2, PT, R12, R20, PT ;  /* 0x000000140c00720c */ /* 0x000fe20003f44070 */
[----:B------:R-:W-:Y:S01]  /*8720*/  @!P5 IMAD.IADD R16, R16, 0x1, -R12 ;  /* 0x000000011010d824 */ /* 0x000fe200078e0a0c */
        /* <DEDUP_REMOVED lines=44> */
[----:B------:R-:W-:Y:S02]  /*89f0*/  VIADD R3, R13, 0xdc ;  /* 0x000000dc0d037836 */ /* 0x000fe40000000000 */
[----:B------:R-:W-:Y:S02]  /*8a00*/  @!P0 IMAD.MOV R4, RZ, RZ, -R4 ;  /* 0x000000ffff048224 */ /* 0x000fe400078e0a04 */
[----:B0-----:R-:W-:Y:S01]  /*8a10*/  IMAD.MOV.U32 R2, RZ, RZ, R20 ;  /* 0x000000ffff027224 */ /* 0x001fe200078e0014 */
[----:B------:R-:W-:Y:S01]  /*8a20*/  IABS R10, R3 ;  /* 0x00000003000a7213 */ /* 0x000fe20000000000 */
[----:B------:R-:W-:Y:S01]  /*8a30*/  @!P1 IMAD.IADD R19, R19, 0x1, -R12 ;  /* 0x0000000113139824 */ /* 0x000fe200078e0a0c */
[----:B------:R0:W-:Y:S01]  /*8a40*/  STL [R1+0x1d8], R4 ;  /* 0x0001d80401007387 */ /* 0x0001e20000100800 */
[----:B------:R-:W-:Y:S01]  /*8a50*/  @!P3 IMAD.MOV R2, RZ, RZ, -R2 ;  /* 0x000000ffff02b224 */ /* 0x000fe200078e0a02 */
[----:B------:R-:W-:Y:S01]  /*8a60*/  ISETP.GT.U32.AND P3, PT, R12, R7, PT ;  /* 0x000000070c00720c */ /* 0x000fe20003f64070 */
[----:B------:R-:W-:Y:S01]  /*8a70*/  @!P6 IMAD.IADD R15, R15, 0x1, -R12 ;  /* 0x000000010f0fe824 */ /* 0x000fe200078e0a0c */
[----:B------:R-:W-:Y:S01]  /*8a80*/  ISETP.GE.AND P1, PT, R6, RZ, PT ;  /* 0x000000ff0600720c */ /* 0x000fe20003f26270 */
[----:B------:R-:W-:Y:S01]  /*8a90*/  IMAD.HI.U32 R16, R21, R14, RZ ;  /* 0x0000000e15107227 */ /* 0x000fe200078e00ff */
[----:B------:R1:W-:Y:S01]  /*8aa0*/  STL [R1+0x1dc], R2 ;  /* 0x0001dc0201007387 */ /* 0x0003e20000100800 */
[----:B------:R-:W-:-:S02]  /*8ab0*/  ISETP.GE.AND P6, PT, R8, RZ, PT ;  /* 0x000000ff0800720c */ /* 0x000fc40003fc6270 */
[----:B------:R-:W-:Y:S01]  /*8ac0*/  IMAD.HI.U32 R22, R21, R17, RZ ;  /* 0x0000001115167227 */ /* 0x000fe200078e00ff */
[----:B------:R-:W-:-:S03]  /*8ad0*/  ISETP.GT.U32.AND P0, PT, R12, R15, PT ;  /* 0x0000000f0c00720c */ /* 0x000fc60003f04070 */
[----:B0-----:R-:W-:Y:S02]  /*8ae0*/  IMAD.MOV.U32 R4, RZ, RZ, R19 ;  /* 0x000000ffff047224 */ /* 0x001fe400078e0013 */
[----:B------:R-:W-:Y:S02]  /*8af0*/  IMAD.MOV R16, RZ, RZ, -R16 ;  /* 0x000000ffff107224 */ /* 0x000fe400078e0a10 */
[----:B------:R-:W-:-:S04]  /*8b00*/  IMAD.HI.U32 R6, R21, R10, RZ ;  /* 0x0000000a15067227 */ /* 0x000fc800078e00ff */
[----:B------:R-:W-:Y:S02]  /*8b10*/  IMAD.MOV R22, RZ, RZ, -R22 ;  /* 0x000000ffff167224 */ /* 0x000fe400078e0a16 */
[----:B------:R-:W-:Y:S01]  /*8b20*/  @!P4 IMAD.MOV R4, RZ, RZ, -R4 ;  /* 0x000000ffff04c224 */ /* 0x000fe200078e0a04 */
[----:B------:R-:W-:Y:S01]  /*8b30*/  ISETP.GE.AND P4, PT, R11, RZ, PT ;  /* 0x000000ff0b00720c */ /* 0x000fe20003f86270 */
[C---:B------:R-:W-:Y:S02]  /*8b40*/  IMAD R11, R12.reuse, R16, R14 ;  /* 0x000000100c0b7224 */ /* 0x040fe400078e020e */
[----:B------:R-:W-:Y:S01]  /*8b50*/  IMAD.MOV R6, RZ, RZ, -R6 ;  /* 0x000000ffff067224 */ /* 0x000fe200078e0a06 */
[----:B------:R-:W-:Y:S01]  /*8b60*/  STL [R1+0x1e0], R4 ;  /* 0x0001e00401007387 */ /* 0x000fe20000100800 */
[----:B------:R-:W-:Y:S02]  /*8b70*/  IMAD R17, R12, R22, R17 ;  /* 0x000000160c117224 */ /* 0x000fe400078e0211 */
[----:B-1----:R-:W-:-:S02]  /*8b80*/  IMAD.MOV.U32 R2, RZ, RZ, R18 ;  /* 0x000000ffff027224 */ /* 0x002fc400078e0012 */
[----:B------:R-:W-:Y:S01]  /*8b90*/  @!P3 IMAD.IADD R7, R7, 0x1, -R12 ;  /* 0x000000010707b824 */ /* 0x000fe200078e0a0c */
[C---:B------:R-:W-:Y:S01]  /*8ba0*/  ISETP.GT.U32.AND P3, PT, R12.reuse, R11, PT ;  /* 0x0000000b0c00720c */ /* 0x040fe20003f64070 */
[C---:B------:R-:W-:Y:S01]  /*8bb0*/  IMAD R10, R12.reuse, R6, R10 ;  /* 0x000000060c0a7224 */ /* 0x040fe200078e020a */
[C---:B------:R-:W-:Y:S01]  /*8bc0*/  ISETP.GT.U32.AND P5, PT, R12.reuse, R17, PT ;  /* 0x000000110c00720c */ /* 0x040fe20003fa4070 */
[----:B------:R-:W-:Y:S02]  /*8bd0*/  @!P2 IMAD.MOV R2, RZ, RZ, -R2 ;  /* 0x000000ffff02a224 */ /* 0x000fe400078e0a02 */
[----:B------:R-:W-:Y:S01]  /*8be0*/  @!P0 IMAD.IADD R15, R15, 0x1, -R12 ;  /* 0x000000010f0f8824 */ /* 0x000fe200078e0a0c */
[----:B------:R-:W-:Y:S01]  /*8bf0*/  ISETP.GT.U32.AND P2, PT, R12, R10, PT ;  /* 0x0000000a0c00720c */ /* 0x000fe20003f44070 */
[----:B------:R-:W-:Y:S01]  /*8c00*/  VIADD R8, R13, 0xd8 ;  /* 0x000000d80d087836 */ /* 0x000fe20000000000 */
[----:B------:R0:W-:Y:S01]  /*8c10*/  STL [R1+0x2a8], R2 ;  /* 0x0002a80201007387 */ /* 0x0001e20000100800 */
[----:B------:R-:W-:Y:S01]  /*8c20*/  ISETP.GE.AND P0, PT, R3, RZ, PT ;  /* 0x000000ff0300720c */ /* 0x000fe20003f06270 */
[----:B------:R-:W-:-:S02]  /*8c30*/  VIADD R3, R13, 0xd6 ;  /* 0x000000d60d037836 */ /* 0x000fc40000000000 */
[----:B------:R-:W-:Y:S01]  /*8c40*/  IABS R6, R8 ;  /* 0x0000000800067213 */ /* 0x000fe20000000000 */
[--C-:B------:R-:W-:Y:S02]  /*8c50*/  @!P3 IMAD.IADD R11, R11, 0x1, -R12.reuse ;  /* 0x000000010b0bb824 */ /* 0x100fe400078e0a0c */
[----:B------:R-:W-:Y:S01]  /*8c60*/  IABS R16, R3 ;  /* 0x0000000300107213 */ /* 0x000fe20000000000 */
[--C-:B------:R-:W-:Y:S01]  /*8c70*/  @!P5 IMAD.IADD R17, R17, 0x1, -R12.reuse ;  /* 0x000000011111d824 */ /* 0x100fe200078e0a0c */
[----:B------:R-:W-:Y:S01]  /*8c80*/  ISETP.GE.AND P5, PT, R9, RZ, PT ;  /* 0x000000ff0900720c */ /* 0x000fe20003fa6270 */
[----:B0-----:R-:W-:Y:S01]  /*8c90*/  IMAD.MOV.U32 R2, RZ, RZ, R15 ;  /* 0x000000ffff027224 */ /* 0x001fe200078e000f */
[----:B------:R-:W-:Y:S01]  /*8ca0*/  ISETP.GT.U32.AND P3, PT, R12, R11, PT ;  /* 0x0000000b0c00720c */ /* 0x000fe20003f64070 */
[----:B------:R-:W-:Y:S01]  /*8cb0*/  @!P2 IMAD.IADD R10, R10, 0x1, -R12 ;  /* 0x000000010a0aa824 */ /* 0x000fe200078e0a0c */
[----:B------:R-:W-:Y:S01]  /*8cc0*/  ISETP.GT.U32.AND P2, PT, R12, R17, PT ;  /* 0x000000110c00720c */ /* 0x000fe20003f44070 */
[----:B------:R-:W-:-:S02]  /*8cd0*/  @!P1 IMAD.MOV R2, RZ, RZ, -R2 ;  /* 0x000000ffff029224 */ /* 0x000fc400078e0a02 */
[----:B------:R-:W-:Y:S01]  /*8ce0*/  IMAD.HI.U32 R14, R21, R6, RZ ;  /* 0x00000006150e7227 */ /* 0x000fe200078e00ff */
[C---:B------:R-:W-:Y:S02]  /*8cf0*/  ISETP.GT.U32.AND P1, PT, R12.reuse, R10, PT ;  /* 0x0000000a0c00720c */ /* 0x040fe40003f24070 */
[----:B------:R0:W-:Y:S01]  /*8d00*/  STL [R1+0x2ac], R2 ;  /* 0x0002ac0201007387 */ /* 0x0001e20000100800 */
[----:B------:R-:W-:Y:S02]  /*8d10*/  IMAD.MOV R14, RZ, RZ, -R14 ;  /* 0x000000ffff0e7224 */ /* 0x000fe400078e0a0e */
[----:B------:R-:W-:Y:S02]  /*8d20*/  VIADD R9, R13, 0xd4 ;  /* 0x000000d40d097836 */ /* 0x000fe40000000000 */
[C---:B------:R-:W-:Y:S02]  /*8d30*/  IMAD R6, R12.reuse, R14, R6 ;  /* 0x0000000e0c067224 */ /* 0x040fe400078e0206 */
[--C-:B------:R-:W-:Y:S01]  /*8d40*/  @!P3 IMAD.IADD R11, R11, 0x1, -R12.reuse ;  /* 0x000000010b0bb824 */ /* 0x100fe200078e0a0c */
[----:B------:R-:W-:Y:S01]  /*8d50*/  IABS R15, R9 ;  /* 0x00000009000f7213 */ /* 0x000fe20000000000 */
[----:B------:R-:W-:Y:S01]  /*8d60*/  @!P2 IMAD.IADD R17, R17, 0x1, -R12 ;  /* 0x000000011111a824 */ /* 0x000fe200078e0a0c */
[----:B------:R-:W-:Y:S01]  /*8d70*/  ISETP.GT.U32.AND P2, PT, R12, R6, PT ;  /* 0x000000060c00720c */ /* 0x000fe20003f44070 */
[----:B0-----:R-:W-:-:S02]  /*8d80*/  IMAD.MOV.U32 R2, RZ, RZ, R7 ;  /* 0x000000ffff027224 */ /* 0x001fc400078e0007 */
[----:B------:R-:W-:-:S04]  /*8d90*/  IMAD.HI.U32 R7, R21, R16, RZ ;  /* 0x0000001015077227 */ /* 0x000fc800078e00ff */
[----:B------:R-:W-:Y:S02]  /*8da0*/  IMAD.MOV R7, RZ, RZ, -R7 ;  /* 0x000000ffff077224 */ /* 0x000fe400078e0a07 */
[----:B------:R-:W-:Y:S01]  /*8db0*/  @!P6 IMAD.MOV R2, RZ, RZ, -R2 ;  /* 0x000000ffff02e224 */ /* 0x000fe200078e0a02 */
[----:B------:R-:W-:Y:S01]  /*8dc0*/  ISETP.GE.AND P6, PT, R8, RZ, PT ;  /* 0x000000ff0800720c */ /* 0x000fe20003fc6270 */
[C---:B------:R-:W-:Y:S02]  /*8dd0*/  IMAD R16, R12.reuse, R7, R16 ;  /* 0x000000070c107224 */ /* 0x040fe400078e0210 */
[----:B------:R-:W-:Y:S01]  /*8de0*/  VIADD R7, R13, 0xd2 ;  /* 0x000000d20d077836 */ /* 0x000fe20000000000 */
[----:B------:R0:W-:Y:S01]  /*8df0*/  STL [R1+0x2b4], R2 ;  /* 0x0002b40201007387 */ /* 0x0001e20000100800 */
[----:B------:R-:W-:Y:S01]  /*8e00*/  IMAD.HI.U32 R18, R21, R15, RZ ;  /* 0x0000000f15127227 */ /* 0x000fe200078e00ff */
[----:B------:R-:W-:-:S03]  /*8e10*/  ISETP.GT.U32.AND P3, PT, R12, R16, PT ;  /* 0x000000100c00720c */ /* 0x000fc60003f64070 */
[----:B------:R-:W-:Y:S01]  /*8e20*/  @!P1 IMAD.IADD R10, R10, 0x1, -R12 ;  /* 0x000000010a0a9824 */ /* 0x000fe200078e0a0c */
[----:B------:R-:W-:Y:S01]  /*8e30*/  ISETP.GE.AND P1, PT, R3, RZ, PT ;  /* 0x000000ff0300720c */ /* 0x000fe20003f26270 */
[----:B------:R-:W-:Y:S01]  /*8e40*/  IMAD.MOV R18, RZ, RZ, -R18 ;  /* 0x000000ffff127224 */ /* 0x000fe200078e0a12 */
[----:B------:R-:W-:Y:S01]  /*8e50*/  IABS R3, R7 ;  /* 0x0000000700037213 */ /* 0x000fe20000000000 */
[--C-:B------:R-:W-:Y:S02]  /*8e60*/  @!P2 IMAD.IADD R6, R6, 0x1, -R12.reuse ;  /* 0x000000010606a824 */ /* 0x100fe400078e0a0c */
[----:B0-----:R-:W-:Y:S02]  /*8e70*/  IMAD.MOV.U32 R2, RZ, RZ, R17 ;  /* 0x000000ffff027224 */ /* 0x001fe400078e0011 */
[C---:B------:R-:W-:Y:S01]  /*8e80*/  IMAD R15, R12.reuse, R18, R15 ;  /* 0x000000120c0f7224 */ /* 0x040fe200078e020f */
[----:B------:R-:W-:Y:S01]  /*8e90*/  ISETP.GT.U32.AND P2, PT, R12, R6, PT ;  /* 0x000000060c00720c */ /* 0x000fe20003f44070 */
[----:B------:R-:W-:-:S02]  /*8ea0*/  @!P3 IMAD.IADD R16, R16, 0x1, -R12 ;  /* 0x000000011010b824 */ /* 0x000fc400078e0a0c */
[----:B------:R-:W-:Y:S01]  /*8eb0*/  @!P4 IMAD.MOV R2, RZ, RZ, -R2 ;  /* 0x000000ffff02c224 */ /* 0x000fe200078e0a02 */
[----:B------:R-:W-:Y:S01]  /*8ec0*/  ISETP.GE.AND P4, PT, R9, RZ, PT ;  /* 0x000000ff0900720c */ /* 0x000fe20003f86270 */
[----:B------:R-:W-:Y:S01]  /*8ed0*/  IMAD.MOV.U32 R4, RZ, RZ, R10 ;  /* 0x000000ffff047224 */ /* 0x000fe200078e000a */
[----:B------:R-:W-:Y:S01]  /*8ee0*/  ISETP.GT.U32.AND P3, PT, R12, R16, PT ;  /* 0x000000100c00720c */ /* 0x000fe20003f64070 */
[----:B------:R-:W-:Y:S01]  /*8ef0*/  VIADD R8, R13, 0xd0 ;  /* 0x000000d00d087836 */ /* 0x000fe20000000000 */
[----:B------:R0:W-:Y:S01]  /*8f00*/  STL [R1+0x2b0], R2 ;  /* 0x0002b00201007387 */ /* 0x0001e20000100800 */
[----:B------:R-:W-:-:S03]  /*8f10*/  IMAD.HI.U32 R9, R21, R3, RZ ;  /* 0x0000000315097227 */ /* 0x000fc600078e00ff */
[----:B------:R-:W-:Y:S01]  /*8f20*/  IABS R14, R8 ;  /* 0x00000008000e7213 */ /* 0x000fe20000000000 */
        /* <DEDUP_REMOVED lines=19> */
[C---:B------:R-:W-:Y:S01]  /*9060*/  ISETP.GT.U32.AND P6, PT, R12.reuse, R14, PT ;  /* 0x0000000e0c00720c */ /* 0x040fe20003fc4070 */
[--C-:B------:R-:W-:Y:S01]  /*9070*/  @!P3 IMAD.IADD R3, R3, 0x1, -R12.reuse ;  /* 0x000000010303b824 */ /* 0x100fe200078e0a0c */
[----:B------:R0:W-:Y:S01]  /*9080*/  STL [R1+0x278], R2 ;  /* 0x0002780201007387 */ /* 0x0001e20000100800 */
[C---:B------:R-:W-:Y:S02]  /*9090*/  VIADD R11, R13.reuse, 0xce ;  /* 0x000000ce0d0b7836 */ /* 0x040fe40000000000 */
[----:B------:R-:W-:Y:S01]  /*90a0*/  VIADD R8, R13, 0xcc ;  /* 0x000000cc0d087836 */ /* 0x000fe20000000000 */
        /* <DEDUP_REMOVED lines=20> */
[C---:B------:R-:W-:Y:S02]  /*91f0*/  IMAD R9, R12.reuse, R16, R9 ;  /* 0x000000100c097224 */ /* 0x040fe400078e0209 */
        /* <DEDUP_REMOVED lines=8> */
[----:B------:R-:W-:Y:S02]  /*9280*/  IMAD R6, R12, R11, R6 ;  /* 0x0000000b0c067224 */ /* 0x000fe400078e0206 */
        /* <DEDUP_REMOVED lines=11> */
[C---:B------:R-:W-:Y:S01]  /*9340*/  VIADD R7, R13.reuse, 0xc4 ;  /* 0x000000c40d077836 */ /* 0x040fe20000000000 */
[----:B------:R-:W-:Y:S01]  /*9350*/  IABS R17, R16 ;  /* 0x0000001000117213 */ /* 0x000fe20000000000 */
[----:B------:R-:W-:Y:S01]  /*9360*/  VIADD R22, R13, 0xae ;  /* 0x000000ae0d167836 */ /* 0x000fe20000000000 */
[----:B------:R-:W-:Y:S01]  /*9370*/  IABS R3, R11 ;  /* 0x0000000b00037213 */ /* 0x000fe20000000000 */
[----:B------:R-:W-:Y:S01]  /*9380*/  IMAD.HI.U32 R19, R21, R18, RZ ;  /* 0x0000001215137227 */ /* 0x000fe200078e00ff */
[----:B------:R-:W-:-:S02]  /*9390*/  IABS R8, R7 ;  /* 0x0000000700087213 */ /* 0x000fc40000000000 */
[----:B------:R-:W-:Y:S01]  /*93a0*/  IABS R23, R22 ;  /* 0x0000001600177213 */ /* 0x000fe20000000000 */
[----:B0-----:R-:W-:Y:S02]  /*93b0*/  IMAD.MOV.U32 R2, RZ, RZ, R14 ;  /* 0x000000ffff027224 */ /* 0x001fe400078e000e */
[----:B------:R-:W-:Y:S02]  /*93c0*/  @!P5 IMAD.IADD R10, R10, 0x1, -R12 ;  /* 0x000000010a0ad824 */ /* 0x000fe400078e0a0c */
[----:B------:R-:W-:Y:S01]  /*93d0*/  @!P2 IMAD.MOV R2, RZ, RZ, -R2 ;  /* 0x000000ffff02a224 */ /* 0x000fe200078e0a02 */
[C---:B------:R-:W-:Y:S01]  /*93e0*/  ISETP.GT.U32.AND P2, PT, R12.reuse, R6, PT ;  /* 0x000000060c00720c */ /* 0x040fe20003f44070 */
[----:B------:R-:W-:Y:S01]  /*93f0*/  IMAD.MOV R19, RZ, RZ, -R19 ;  /* 0x000000ffff137224 */ /* 0x000fe200078e0a13 */
[----:B------:R-:W-:Y:S01]  /*9400*/  ISETP.GT.U32.AND P5, PT, R12, R10, PT ;  /* 0x0000000a0c00720c */ /* 0x000fe20003fa4070 */
[----:B------:R-:W-:Y:S01]  /*9410*/  IMAD.HI.U32 R15, R21, R17, RZ ;  /* 0x00000011150f7227 */ /* 0x000fe200078e00ff */
[----:B------:R0:W-:Y:S03]  /*9420*/  STL [R1+0x27c], R2 ;  /* 0x00027c0201007387 */ /* 0x0001e60000100800 */
[----:B------:R-:W-:Y:S01]  /*9430*/  @!P3 IMAD.IADD R9, R9, 0x1, -R12 ;  /* 0x000000010909b824 */ /* 0x000fe200078e0a0c */
[----:B------:R-:W-:Y:S01]  /*9440*/  ISETP.GE.AND P3, PT, R16, RZ, PT ;  /* 0x000000ff1000720c */ /* 0x000fe20003f66270 */
[----:B------:R-:W-:-:S02]  /*9450*/  IMAD R16, R12, R19, R18 ;  /* 0x000000130c107224 */ /* 0x000fc400078e0212 */
[----:B------:R-:W-:Y:S02]  /*9460*/  IMAD.MOV R15, RZ, RZ, -R15 ;  /* 0x000000ffff0f7224 */ /* 0x000fe400078e0a0f */
[--C-:B------:R-:W-:Y:S02]  /*9470*/  @!P2 IMAD.IADD R6, R6, 0x1, -R12.reuse ;  /* 0x000000010606a824 */ /* 0x100fe400078e0a0c */
[----:B------:R-:W-:Y:S01]  /*9480*/  @!P5 IMAD.IADD R10, R10, 0x1, -R12 ;  /* 0x000000010a0ad824 */ /* 0x000fe200078e0a0c */
[C---:B------:R-:W-:Y:S01]  /*9490*/  ISETP.GT.U32.AND P5, PT, R12.reuse, R16, PT ;  /* 0x000000100c00720c */ /* 0x040fe20003fa4070 */
[----:B------:R-:W-:Y:S01]  /*94a0*/  IMAD.MOV.U32 R4, RZ, RZ, R9 ;  /* 0x000000ffff047224 */ /* 0x000fe200078e0009 */
[C---:B------:R-:W-:Y:S01]  /*94b0*/  ISETP.GT.U32.AND P2, PT, R12.reuse, R6, PT ;  /* 0x000000060c00720c */ /* 0x040fe20003f44070 */
[----:B0-----:R-:W-:Y:S02]  /*94c0*/  IMAD.MOV.U32 R2, RZ, RZ, R10 ;  /* 0x000000ffff027224 */ /* 0x001fe400078e000a */
[----:B------:R-:W-:-:S02]  /*94d0*/  IMAD R17, R12, R15, R17 ;  /* 0x0000000f0c117224 */ /* 0x000fc400078e0211 */
[----:B------:R-:W-:-:S04]  /*94e0*/  IMAD.HI.U32 R15, R21, R3, RZ ;  /* 0x00000003150f7227 */ /* 0x000fc800078e00ff */
[----:B------:R-:W-:Y:S01]  /*94f0*/  @!P1 IMAD.MOV R4, RZ, RZ, -R4 ;  /* 0x000000ffff049224 */ /* 0x000fe200078e0a04 */
[----:B------:R-:W-:Y:S01]  /*9500*/  ISETP.GT.U32.AND P1, PT, R12, R17, PT ;  /* 0x000000110c00720c */ /* 0x000fe20003f24070 */
[----:B------:R-:W-:Y:S01]  /*9510*/  @!P0 IMAD.MOV R2, RZ, RZ, -R2 ;  /* 0x000000ffff028224 */ /* 0x000fe200078e0a02 */
[----:B------:R-:W-:Y:S01]  /*9520*/  ISETP.GE.AND P0, PT, R7, RZ, PT ;  /* 0x000000ff0700720c */ /* 0x000fe20003f06270 */
[----:B------:R-:W-:Y:S01]  /*9530*/  IMAD.MOV R9, RZ, RZ, -R15 ;  /* 0x000000ffff097224 */ /* 0x000fe200078e0a0f */
[----:B------:R-:W-:Y:S01]  /*9540*/  STL [R1+0x270], R4 ;  /* 0x0002700401007387 */ /* 0x000fe20000100800 */
[----:B------:R-:W-:Y:S02]  /*9550*/  @!P2 IMAD.IADD R6, R6, 0x1, -R12 ;  /* 0x000000010606a824 */ /* 0x000fe400078e0a0c */
[----:B------:R-:W-:Y:S01]  /*9560*/  IMAD R3, R12, R9, R3 ;  /* 0x000000090c037224 */ /* 0x000fe200078e0203 */
[----:B------:R0:W-:Y:S01]  /*9570*/  STL [R1+0x250], R2 ;  /* 0x0002500201007387 */ /* 0x0001e20000100800 */
[----:B------:R-:W-:-:S04]  /*9580*/  IMAD.HI.U32 R14, R21, R8, RZ ;  /* 0x00000008150e7227 */ /* 0x000fc800078e00ff */
[----:B------:R-:W-:Y:S02]  /*9590*/  @!P5 IMAD.IADD R16, R16, 0x1, -R12 ;  /* 0x000000011010d824 */ /* 0x000fe400078e0a0c */
[----:B------:R-:W-:Y:S02]  /*95a0*/  IMAD.MOV R14, RZ, RZ, -R14 ;  /* 0x000000ffff0e7224 */ /* 0x000fe400078e0a0e */
[C---:B------:R-:W-:Y:S01]  /*95b0*/  VIADD R9, R13.reuse, 0xbe ;  /* 0x000000be0d097836 */ /* 0x040fe20000000000 */
[C---:B------:R-:W-:Y:S01]  /*95c0*/  ISETP.GT.U32.AND P5, PT, R12.reuse, R16, PT ;  /* 0x000000100c00720c */ /* 0x040fe20003fa4070 */
[----:B0-----:R-:W-:Y:S02]  /*95d0*/  IMAD.MOV.U32 R2, RZ, RZ, R6 ;  /* 0x000000ffff027224 */ /* 0x001fe400078e0006 */
[C---:B------:R-:W-:Y:S01]  /*95e0*/  IMAD R7, R12.reuse, R14, R8 ;  /* 0x0000000e0c077224 */ /* 0x040fe200078e0208 */
[----:B------:R-:W-:Y:S01]  /*95f0*/  IABS R14, R9 ;  /* 0x00000009000e7213 */ /* 0x000fe20000000000 */
[----:B------:R-:W-:Y:S01]  /*9600*/  @!P4 IMAD.MOV R2, RZ, RZ, -R2 ;  /* 0x000000ffff02c224 */ /* 0x000fe200078e0a02 */
[C---:B------:R-:W-:Y:S01]  /*9610*/  ISETP.GT.U32.AND P4, PT, R12.reuse, R3, PT ;  /* 0x000000030c00720c */ /* 0x040fe20003f84070 */
[----:B------:R-:W-:Y:S01]  /*9620*/  VIADD R8, R13, 0xc0 ;  /* 0x000000c00d087836 */ /* 0x000fe20000000000 */
[----:B------:R-:W-:Y:S01]  /*9630*/  ISETP.GT.U32.AND P2, PT, R12, R7, PT ;  /* 0x000000070c00720c */ /* 0x000fe20003f44070 */
[--C-:B------:R-:W-:Y:S01]  /*9640*/  @!P1 IMAD.IADD R17, R17, 0x1, -R12.reuse ;  /* 0x0000000111119824 */ /* 0x100fe200078e0a0c */
[----:B------:R0:W-:Y:S01]  /*9650*/  STL [R1+0x26c], R2 ;  /* 0x00026c0201007387 */ /* 0x0001e20000100800 */
[C---:B------:R-:W-:Y:S01]  /*9660*/  VIADD R10, R13.reuse, 0xbc ;  /* 0x000000bc0d0a7836 */ /* 0x040fe20000000000 */
[----:B------:R-:W-:Y:S01]  /*9670*/  IABS R15, R8 ;  /* 0x00000008000f7213 */ /* 0x000fe20000000000 */
[----:B------:R-:W-:Y:S01]  /*9680*/  @!P5 IMAD.IADD R16, R16, 0x1, -R12 ;  /* 0x000000011010d824 */ /* 0x000fe200078e0a0c */
[----:B------:R-:W-:Y:S01]  /*9690*/  ISETP.GT.U32.AND P1, PT, R12, R17, PT ;  /* 0x000000110c00720c */ /* 0x000fe20003f24070 */
[----:B------:R-:W-:Y:S01]  /*96a0*/  VIADD R19, R13, 0xb2 ;  /* 0x000000b20d137836 */ /* 0x000fe20000000000 */
[----:B------:R-:W-:Y:S01]  /*96b0*/  ISETP.GE.AND P5, PT, R11, RZ, PT ;  /* 0x000000ff0b00720c */ /* 0x000fe20003fa6270 */
[----:B------:R-:W-:Y:S01]  /*96c0*/  IMAD.HI.U32 R18, R21, R15, RZ ;  /* 0x0000000f15127227 */ /* 0x000fe200078e00ff */
[----:B------:R-:W-:-:S03]  /*96d0*/  IABS R6, R10 ;  /* 0x0000000a00067213 */ /* 0x000fc60000000000 */
[----:B------:R-:W-:Y:S02]  /*96e0*/  @!P4 IMAD.IADD R3, R3, 0x1, -R12 ;  /* 0x000000010303c824 */ /* 0x000fe400078e0a0c */
[----:B------:R-:W-:Y:S02]  /*96f0*/  IMAD.MOV R18, RZ, RZ, -R18 ;  /* 0x000000ffff127224 */ /* 0x000fe400078e0a12 */
[----:B------:R-:W-:Y:S01]  /*9700*/  IMAD.HI.U32 R11, R21, R14, RZ ;  /* 0x0000000e150b7227 */ /* 0x000fe200078e00ff */
[----:B------:R-:W-:-:S03]  /*9710*/  ISETP.GT.U32.AND P4, PT, R12, R3, PT ;  /* 0x000000030c00720c */ /* 0x000fc60003f84070 */
[--C-:B------:R-:W-:Y:S02]  /*9720*/  @!P2 IMAD.IADD R7, R7, 0x1, -R12.reuse ;  /* 0x000000010707a824 */ /* 0x100fe400078e0a0c */
[C---:B------:R-:W-:Y:S02]  /*9730*/  IMAD R15, R12.reuse, R18, R15 ;  /* 0x000000120c0f7224 */ /* 0x040fe400078e020f */
[----:B------:R-:W-:Y:S01]  /*9740*/  IMAD.MOV R11, RZ, RZ, -R11 ;  /* 0x000000ffff0b7224 */ /* 0x000fe200078e0a0b */
[C---:B------:R-:W-:Y:S01]  /*9750*/  ISETP.GT.U32.AND P2, PT, R12.reuse, R7, PT ;  /* 0x000000070c00720c */ /* 0x040fe20003f44070 */
[----:B------:R-:W-:Y:S01]  /*9760*/  @!P1 IMAD.IADD R17, R17, 0x1, -R12 ;  /* 0x0000000111119824 */ /* 0x000fe200078e0a0c */
[C---:B------:R-:W-:Y:S01]  /*9770*/  ISETP.GT.U32.AND P1, PT, R12.reuse, R15, PT ;  /* 0x0000000f0c00720c */ /* 0x040fe20003f24070 */
[----:B------:R-:W-:Y:S02]  /*9780*/  IMAD R14, R12, R11, R14 ;  /* 0x0000000b0c0e7224 */ /* 0x000fe400078e020e */
[----:B------:R-:W-:-:S02]  /*9790*/  @!P4 IMAD.IADD R3, R3, 0x1, -R12 ;  /* 0x000000010303c824 */ /* 0x000fc400078e0a0c */
[----:B------:R-:W-:Y:S01]  /*97a0*/  IMAD.MOV.U32 R4, RZ, RZ, R16 ;  /* 0x000000ffff047224 */ /* 0x000fe200078e0010 */
[----:B------:R-:W-:Y:S01]  /*97b0*/  ISETP.GT.U32.AND P4, PT, R12, R14, PT ;  /* 0x0000000e0c00720c */ /* 0x000fe20003f84070 */
[----:B0-----:R-:W-:Y:S02]  /*97c0*/  IMAD.MOV.U32 R2, RZ, RZ, R17 ;  /* 0x000000ffff027224 */ /* 0x001fe400078e0011 */
[----:B------:R-:W-:Y:S01]  /*97d0*/  @!P6 IMAD.MOV R4, RZ, RZ, -R4 ;  /* 0x000000ffff04e224 */ /* 0x000fe200078e0a04 */
[----:B------:R-:W-:Y:S01]  /*97e0*/  ISETP.GE.AND P6, PT, R8, RZ, PT ;  /* 0x000000ff0800720c */ /* 0x000fe20003fc6270 */
[--C-:B------:R-:W-:Y:S01]  /*97f0*/  @!P2 IMAD.IADD R7, R7, 0x1, -R12.reuse ;  /* 0x000000010707a824 */ /* 0x100fe200078e0a0c */
[----:B------:R-:W-:Y:S01]  /*9800*/  ISETP.GE.AND P2, PT, R10, RZ, PT ;  /* 0x000000ff0a00720c */ /* 0x000fe20003f46270 */
[----:B------:R-:W-:Y:S01]  /*9810*/  @!P1 IMAD.IADD R15, R15, 0x1, -R12 ;  /* 0x000000010f0f9824 */ /* 0x000fe200078e0a0c */
[----:B------:R0:W-:Y:S01]  /*9820*/  STL [R1+0x254], R4 ;  /* 0x0002540401007387 */ /* 0x0001e20000100800 */
[----:B------:R-:W-:-:S02]  /*9830*/  VIADD R8, R13, 0xba ;  /* 0x000000ba0d087836 */ /* 0x000fc40000000000 */
[----:B------:R-:W-:Y:S01]  /*9840*/  @!P3 IMAD.MOV R2, RZ, RZ, -R2 ;  /* 0x000000ffff02b224 */ /* 0x000fe200078e0a02 */
[----:B------:R-:W-:Y:S01]  /*9850*/  ISETP.GE.AND P3, PT, R9, RZ, PT ;  /* 0x000000ff0900720c */ /* 0x000fe20003f66270 */
[----:B------:R-:W-:Y:S01]  /*9860*/  @!P4 IMAD.IADD R14, R14, 0x1, -R12 ;  /* 0x000000010e0ec824 */ /* 0x000fe200078e0a0c */
[C---:B------:R-:W-:Y:S01]  /*9870*/  ISETP.GT.U32.AND P1, PT, R12.reuse, R15, PT ;  /* 0x0000000f0c00720c */ /* 0x040fe20003f24070 */
[----:B------:R-:W-:Y:S01]  /*9880*/  IMAD.HI.U32 R16, R21, R6, RZ ;  /* 0x0000000615107227 */ /* 0x000fe200078e00ff */
[----:B------:R-:W-:Y:S01]  /*9890*/  IABS R9, R8 ;  /* 0x0000000800097213 */ /* 0x000fe20000000000 */
[----:B------:R1:W-:Y:S01]  /*98a0*/  STL [R1+0x260], R2 ;  /* 0x0002600201007387 */ /* 0x0003e20000100800 */
[----:B------:R-:W-:Y:S01]  /*98b0*/  ISETP.GT.U32.AND P4, PT, R12, R14, PT ;  /* 0x0000000e0c00720c */ /* 0x000fe20003f84070 */
[----:B0-----:R-:W-:Y:S02]  /*98c0*/  IMAD.MOV.U32 R4, RZ, RZ, R7 ;  /* 0x000000ffff047224 */ /* 0x001fe400078e0007 */
[----:B------:R-:W-:-:S02]  /*98d0*/  VIADD R7, R13, 0xb8 ;  /* 0x000000b80d077836 */ /* 0x000fc40000000000 */
[----:B------:R-:W-:-:S03]  /*98e0*/  IMAD.HI.U32 R11, R21, R9, RZ ;  /* 0x00000009150b7227 */ /* 0x000fc600078e00ff */
[----:B------:R-:W-:Y:S01]  /*98f0*/  IABS R18, R7 ;  /* 0x0000000700127213 */ /* 0x000fe20000000000 */
[----:B-1----:R-:W-:Y:S02]  /*9900*/  IMAD.MOV.U32 R2, RZ, RZ, R3 ;  /* 0x000000ffff027224 */ /* 0x002fe400078e0003 */
[----:B------:R-:W-:Y:S02]  /*9910*/  IMAD.MOV R11, RZ, RZ, -R11 ;  /* 0x000000ffff0b7224 */ /* 0x000fe400078e0a0b */
[----:B------:R-:W-:Y:S01]  /*9920*/  @!P5 IMAD.MOV R2, RZ, RZ, -R2 ;  /* 0x000000ffff02d224 */ /* 0x000fe200078e0a02 */
[----:B------:R-:W-:Y:S01]  /*9930*/  ISETP.GE.AND P5, PT, R7, RZ, PT ;  /* 0x000000ff0700720c */ /* 0x000fe20003fa6270 */
[----:B------:R-:W-:-:S04]  /*9940*/  IMAD.HI.U32 R7, R21, R18, RZ ;  /* 0x0000001215077227 */ /* 0x000fc800078e00ff */
[----:B------:R-:W-:Y:S01]  /*9950*/  @!P0 IMAD.MOV R4, RZ, RZ, -R4 ;  /* 0x000000ffff048224 */ /* 0x000fe200078e0a04 */
[----:B------:R-:W-:Y:S01]  /*9960*/  ISETP.GE.AND P0, PT, R8, RZ, PT ;  /* 0x000000ff0800720c */ /* 0x000fe20003f06270 */
[----:B------:R-:W-:Y:S02]  /*9970*/  @!P1 IMAD.IADD R15, R15, 0x1, -R12 ;  /* 0x000000010f0f9824 */ /* 0x000fe400078e0a0c */
[----:B------:R-:W-:Y:S01]  /*9980*/  IMAD.MOV R7, RZ, RZ, -R7 ;  /* 0x000000ffff077224 */ /* 0x000fe200078e0a07 */
[----:B------:R0:W-:Y:S01]  /*9990*/  STL [R1+0x264], R4 ;  /* 0x0002640401007387 */ /* 0x0001e20000100800 */
[C---:B------:R-:W-:Y:S02]  /*99a0*/  IMAD R9, R12.reuse, R11, R9 ;  /* 0x0000000b0c097224 */ /* 0x040fe400078e0209 */
[----:B------:R-:W-:Y:S01]  /*99b0*/  IMAD R18, R12, R7, R18 ;  /* 0x000000070c127224 */ /* 0x000fe200078e0212 */
[----:B------:R1:W-:Y:S01]  /*99c0*/  STL [R1+0x268], R2 ;  /* 0x0002680201007387 */ /* 0x0003e20000100800 */
[----:B------:R-:W-:Y:S01]  /*99d0*/  @!P4 IMAD.IADD R14, R14, 0x1, -R12 ;  /* 0x000000010e0ec824 */ /* 0x000fe200078e0a0c */
[----:B------:R-:W-:Y:S01]  /*99e0*/  ISETP.GT.U32.AND P4, PT, R12, R9, PT ;  /* 0x000000090c00720c */ /* 0x000fe20003f84070 */
[----:B------:R-:W-:-:S02]  /*99f0*/  IMAD.MOV R16, RZ, RZ, -R16 ;  /* 0x000000ffff107224 */ /* 0x000fc400078e0a10 */
[C---:B------:R-:W-:Y:S02]  /*9a00*/  VIADD R10, R13.reuse, 0xb4 ;  /* 0x000000b40d0a7836 */ /* 0x040fe40000000000 */
[----:B0-----:R-:W-:Y:S02]  /*9a10*/  IMAD.MOV.U32 R4, RZ, RZ, R15 ;  /* 0x000000ffff047224 */ /* 0x001fe400078e000f */
[C---:B------:R-:W-:Y:S01]  /*9a20*/  IMAD R6, R12.reuse, R16, R6 ;  /* 0x000000100c067224 */ /* 0x040fe200078e0206 */
[----:B------:R-:W-:Y:S01]  /*9a30*/  IABS R16, R10 ;  /* 0x0000000a00107213 */ /* 0x000fe20000000000 */
[----:B------:R-:W-:Y:S01]  /*9a40*/  @!P6 IMAD.MOV R4, RZ, RZ, -R4 ;  /* 0x000000ffff04e224 */ /* 0x000fe200078e0a04 */
[C---:B------:R-:W-:Y:S01]  /*9a50*/  ISETP.GT.U32.AND P6, PT, R12.reuse, R18, PT ;  /* 0x000000120c00720c */ /* 0x040fe20003fc4070 */
[----:B------:R-:W-:Y:S01]  /*9a60*/  VIADD R3, R13, 0xb6 ;  /* 0x000000b60d037836 */ /* 0x000fe20000000000 */
[----:B------:R-:W-:Y:S01]  /*9a70*/  ISETP.GT.U32.AND P1, PT, R12, R6, PT ;  /* 0x000000060c00720c */ /* 0x000fe20003f24070 */
[----:B------:R-:W-:Y:S01]  /*9a80*/  @!P4 IMAD.IADD R9, R9, 0x1, -R12 ;  /* 0x000000010909c824 */ /* 0x000fe200078e0a0c */
[----:B------:R-:W-:Y:S01]  /*9a90*/  STL [R1+0x258], R4 ;  /* 0x0002580401007387 */ /* 0x000fe20000100800 */
[----:B------:R-:W-:Y:S01]  /*9aa0*/  IMAD.HI.U32 R7, R21, R16, RZ ;  /* 0x0000001015077227 */ /* 0x000fe200078e00ff */
[----:B------:R-:W-:-:S02]  /*9ab0*/  IABS R8, R3 ;  /* 0x0000000300087213 */ /* 0x000fc40000000000 */
[----:B------:R-:W-:Y:S01]  /*9ac0*/  ISETP.GT.U32.AND P4, PT, R12, R9, PT ;  /* 0x000000090c00720c */ /* 0x000fe20003f84070 */
[----:B-1----:R-:W-:Y:S02]  /*9ad0*/  IMAD.MOV.U32 R2, RZ, RZ, R14 ;  /* 0x000000ffff027224 */ /* 0x002fe400078e000e */
[----:B------:R-:W-:-:S04]  /*9ae0*/  IMAD.HI.U32 R11, R21, R8, RZ ;  /* 0x00000008150b7227 */ /* 0x000fc800078e00ff */
[----:B------:R-:W-:Y:S02]  /*9af0*/  @!P6 IMAD.IADD R18, R18, 0x1, -R12 ;  /* 0x000000011212e824 */ /* 0x000fe400078e0a0c */
[----:B------:R-:W-:Y:S02]  /*9b00*/  IMAD.MOV R7, RZ, RZ, -R7 ;  /* 0x000000ffff077224 */ /* 0x000fe400078e0a07 */
[----:B------:R-:W-:Y:S01]  /*9b10*/  IMAD.MOV R11, RZ, RZ, -R11 ;  /* 0x000000ffff0b7224 */ /* 0x000fe200078e0a0b */
[----:B------:R-:W-:Y:S01]  /*9b20*/  ISETP.GT.U32.AND P6, PT, R12, R18, PT ;  /* 0x000000120c00720c */ /* 0x000fe20003fc4070 */
[----:B------:R-:W-:Y:S01]  /*9b30*/  @!P3 IMAD.MOV R2, RZ, RZ, -R2 ;  /* 0x000000ffff02b224 */ /* 0x000fe200078e0a02 */
[----:B------:R-:W-:Y:S01]  /*9b40*/  ISETP.GE.AND P3, PT, R3, RZ, PT ;  /* 0x000000ff0300720c */ /* 0x000fe20003f66270 */
[----:B------:R-:W-:Y:S02]  /*9b50*/  @!P1 IMAD.IADD R6, R6, 0x1, -R12 ;  /* 0x0000000106069824 */ /* 0x000fe400078e0a0c */
[C---:B------:R-:W-:Y:S01]  /*9b60*/  IMAD R16, R12.reuse, R7, R16 ;  /* 0x000000070c107224 */ /* 0x040fe200078e0210 */
[----:B------:R0:W-:Y:S01]  /*9b70*/  STL [R1+0x25c], R2 ;  /* 0x00025c0201007387 */ /* 0x0001e20000100800 */
[C---:B------:R-:W-:Y:S01]  /*9b80*/  IMAD R3, R12.reuse, R11, R8 ;  /* 0x0000000b0c037224 */ /* 0x040fe200078e0208 */
[----:B------:R-:W-:Y:S01]  /*9b90*/  IABS R11, R19 ;  /* 0x00000013000b7213 */ /* 0x000fe20000000000 */
[----:B------:R-:W-:Y:S01]  /*9ba0*/  VIADD R7, R13, 0xb0 ;  /* 0x000000b00d077836 */ /* 0x000fe20000000000 */
[C---:B------:R-:W-:Y:S01]  /*9bb0*/  ISETP.GT.U32.AND P1, PT, R12.reuse, R6, PT ;  /* 0x000000060c00720c */ /* 0x040fe20003f24070 */
[----:B------:R-:W-:Y:S01]  /*9bc0*/  @!P4 IMAD.IADD R9, R9, 0x1, -R12 ;  /* 0x000000010909c824 */ /* 0x000fe200078e0a0c */
[----:B------:R-:W-:Y:S01]  /*9bd0*/  ISETP.GT.U32.AND P4, PT, R12, R3, PT ;  /* 0x000000030c00720c */ /* 0x000fe20003f84070 */
[----:B------:R-:W-:Y:S01]  /*9be0*/  IMAD.HI.U32 R17, R21, R11, RZ ;  /* 0x0000000b15117227 */ /* 0x000fe200078e00ff */
[----:B------:R-:W-:-:S03]  /*9bf0*/  IABS R27, R7 ;  /* 0x00000007001b7213 */ /* 0x000fc60000000000 */
[----:B------:R-:W-:Y:S01]  /*9c00*/  @!P6 IMAD.IADD R18, R18, 0x1, -R12 ;  /* 0x000000011212e824 */ /* 0x000fe200078e0a0c */
[----:B------:R-:W-:Y:S01]  /*9c10*/  ISETP.GT.U32.AND P6, PT, R12, R16, PT ;  /* 0x000000100c00720c */ /* 0x000fe20003fc4070 */
[----:B------:R-:W-:Y:S02]  /*9c20*/  IMAD.MOV R17, RZ, RZ, -R17 ;  /* 0x000000ffff117224 */ /* 0x000fe400078e0a11 */
[----:B------:R-:W-:-:S04]  /*9c30*/  IMAD.HI.U32 R26, R21, R27, RZ ;  /* 0x0000001b151a7227 */ /* 0x000fc800078e00ff */
[----:B------:R-:W-:Y:S02]  /*9c40*/  IMAD R11, R12, R17, R11 ;  /* 0x000000110c0b7224 */ /* 0x000fe400078e020b */
[----:B------:R-:W-:Y:S02]  /*9c50*/  IMAD.MOV R26, RZ, RZ, -R26 ;  /* 0x000000ffff1a7224 */ /* 0x000fe400078e0a1a */
[--C-:B------:R-:W-:Y:S01]  /*9c60*/  @!P1 IMAD.IADD R6, R6, 0x1, -R12.reuse ;  /* 0x0000000106069824 */ /* 0x100fe200078e0a0c */
[----:B------:R-:W-:Y:S01]  /*9c70*/  ISETP.GE.AND P1, PT, R10, RZ, PT ;  /* 0x000000ff0a00720c */ /* 0x000fe20003f26270 */
[----:B------:R-:W-:Y:S01]  /*9c80*/  @!P4 IMAD.IADD R3, R3, 0x1, -R12 ;  /* 0x000000010303c824 */ /* 0x000fe200078e0a0c */
[C---:B------:R-:W-:Y:S01]  /*9c90*/  ISETP.GT.U32.AND P4, PT, R12.reuse, R11, PT ;  /* 0x0000000b0c00720c */ /* 0x040fe20003f84070 */
[----:B------:R-:W-:Y:S02]  /*9ca0*/  IMAD R26, R12, R26, R27 ;  /* 0x0000001a0c1a7224 */ /* 0x000fe400078e021b */
[----:B0-----:R-:W-:-:S02]  /*9cb0*/  IMAD.MOV.U32 R2, RZ, RZ, R6 ;  /* 0x000000ffff027224 */ /* 0x001fc400078e0006 */
[----:B------:R-:W-:Y:S01]  /*9cc0*/  @!P6 IMAD.IADD R16, R16, 0x1, -R12 ;  /* 0x000000011010e824 */ /* 0x000fe200078e0a0c */
[C---:B------:R-:W-:Y:S01]  /*9cd0*/  ISETP.GT.U32.AND P6, PT, R12.reuse, R26, PT ;  /* 0x0000001a0c00720c */ /* 0x040fe20003fc4070 */
[C---:B------:R-:W-:Y:S02]  /*9ce0*/  VIADD R8, R13.reuse, 0xac ;  /* 0x000000ac0d087836 */ /* 0x040fe40000000000 */
[----:B------:R-:W-:Y:S01]  /*9cf0*/  @!P2 IMAD.MOV R2, RZ, RZ, -R2 ;  /* 0x000000ffff02a224 */ /* 0x000fe200078e0a02 */
[----:B------:R-:W-:Y:S01]  /*9d00*/  ISETP.GT.U32.AND P2, PT, R12, R3, PT ;  /* 0x000000030c00720c */ /* 0x000fe20003f44070 */
[----:B------:R-:W-:Y:S01]  /*9d10*/  VIADD R15, R13, 0xaa ;  /* 0x000000aa0d0f7836 */ /* 0x000fe20000000000 */
[----:B------:R-:W-:Y:S01]  /*9d20*/  IABS R10, R8 ;  /* 0x00000008000a7213 */ /* 0x000fe20000000000 */
[----:B------:R-:W-:Y:S01]  /*9d30*/  @!P4 IMAD.IADD R11, R11, 0x1, -R12 ;  /* 0x000000010b0bc824 */ /* 0x000fe200078e0a0c */
[----:B------:R0:W-:Y:S01]  /*9d40*/  STL [R1+0x230], R2 ;  /* 0x0002300201007387 */ /* 0x0001e20000100800 */
[----:B------:R-:W-:Y:S01]  /*9d50*/  IMAD.HI.U32 R28, R21, R23, RZ ;  /* 0x00000017151c7227 */ /* 0x000fe200078e00ff */
[----:B------:R-:W-:-:S02]  /*9d60*/  IABS R14, R15 ;  /* 0x0000000f000e7213 */ /* 0x000fc40000000000 */
[----:B------:R-:W-:Y:S01]  /*9d70*/  ISETP.GT.U32.AND P4, PT, R12, R16, PT ;  /* 0x000000100c00720c */ /* 0x000fe20003f84070 */
[----:B------:R-:W-:-:S04]  /*9d80*/  IMAD.HI.U32 R20, R21, R10, RZ ;  /* 0x0000000a15147227 */ /* 0x000fc800078e00ff */
[----:B------:R-:W-:Y:S01]  /*9d90*/  @!P6 IMAD.IADD R26, R26, 0x1, -R12 ;  /* 0x000000011a1ae824 */ /* 0x000fe200078e0a0c */
[C---:B------:R-:W-:Y:S01]  /*9da0*/  ISETP.GT.U32.AND P6, PT, R12.reuse, R11, PT ;  /* 0x0000000b0c00720c */ /* 0x040fe20003fc4070 */
[----:B0-----:R-:W-:Y:S02]  /*9db0*/  IMAD.MOV.U32 R2, RZ, RZ, R9 ;  /* 0x000000ffff027224 */ /* 0x001fe400078e0009 */
[----:B------:R-:W-:Y:S02]  /*9dc0*/  IMAD.MOV R28, RZ, RZ, -R28 ;  /* 0x000000ffff1c7224 */ /* 0x000fe400078e0a1c */
[----:B------:R-:W-:Y:S01]  /*9dd0*/  @!P0 IMAD.MOV R2, RZ, RZ, -R2 ;  /* 0x000000ffff028224 */ /* 0x000fe200078e0a02 */
[----:B------:R-:W-:Y:S01]  /*9de0*/  ISETP.GT.U32.AND P0, PT, R12, R26, PT ;  /* 0x0000001a0c00720c */ /* 0x000fe20003f04070 */
[----:B------:R-:W-:-:S03]  /*9df0*/  IMAD.HI.U32 R17, R21, R14, RZ ;  /* 0x0000000e15117227 */ /* 0x000fc600078e00ff */
[----:B------:R0:W-:Y:S01]  /*9e00*/  STL [R1+0x1f8], R2 ;  /* 0x0001f80201007387 */ /* 0x0001e20000100800 */
[----:B------:R-:W-:Y:S02]  /*9e10*/  IMAD.MOV R20, RZ, RZ, -R20 ;  /* 0x000000ffff147224 */ /* 0x000fe400078e0a14 */
[C---:B------:R-:W-:Y:S02]  /*9e20*/  IMAD R23, R12.reuse, R28, R23 ;  /* 0x0000001c0c177224 */ /* 0x040fe400078e0217 */
[----:B------:R-:W-:Y:S02]  /*9e30*/  IMAD.MOV R17, RZ, RZ, -R17 ;  /* 0x000000ffff117224 */ /* 0x000fe400078e0a11 */
[C---:B------:R-:W-:Y:S02]  /*9e40*/  IMAD R10, R12.reuse, R20, R10 ;  /* 0x000000140c0a7224 */ /* 0x040fe400078e020a */
[----:B------:R-:W-:Y:S02]  /*9e50*/  IMAD R14, R12, R17, R14 ;  /* 0x000000110c0e7224 */ /* 0x000fe400078e020e */
[----:B0-----:R-:W-:-:S02]  /*9e60*/  IMAD.MOV.U32 R2, RZ, RZ, R18 ;  /* 0x000000ffff027224 */ /* 0x001fc400078e0012 */
[----:B------:R-:W-:Y:S01]  /*9e70*/  @!P2 IMAD.IADD R3, R3, 0x1, -R12 ;  /* 0x000000010303a824 */ /* 0x000fe200078e0a0c */
[C---:B------:R-:W-:Y:S01]  /*9e80*/  ISETP.GT.U32.AND P2, PT, R12.reuse, R10, PT ;  /* 0x0000000a0c00720c */ /* 0x040fe20003f44070 */
[----:B------:R-:W-:Y:S01]  /*9e90*/  @!P5 IMAD.MOV R2, RZ, RZ, -R2 ;  /* 0x000000ffff02d224 */ /* 0x000fe200078e0a02 */
[C---:B------:R-:W-:Y:S01]  /*9ea0*/  ISETP.GT.U32.AND P5, PT, R12.reuse, R23, PT ;  /* 0x000000170c00720c */ /* 0x040fe20003fa4070 */
[--C-:B------:R-:W-:Y:S01]  /*9eb0*/  @!P6 IMAD.IADD R11, R11, 0x1, -R12.reuse ;  /* 0x000000010b0be824 */ /* 0x100fe200078e0a0c */
[----:B------:R-:W-:Y:S01]  /*9ec0*/  ISETP.GT.U32.AND P6, PT, R12, R14, PT ;  /* 0x0000000e0c00720c */ /* 0x000fe20003fc4070 */
[C---:B------:R-:W-:Y:S01]  /*9ed0*/  VIADD R20, R13.reuse, 0xa8 ;  /* 0x000000a80d147836 */ /* 0x040fe20000000000 */
[----:B------:R0:W-:Y:S01]  /*9ee0*/  STL [R1+0x1e4], R2 ;  /* 0x0001e40201007387 */ /* 0x0001e20000100800 */
[----:B------:R-:W-:Y:S02]  /*9ef0*/  VIADD R17, R13, 0xa6 ;  /* 0x000000a60d117836 */ /* 0x000fe40000000000 */
[--C-:B------:R-:W-:Y:S01]  /*9f00*/  @!P4 IMAD.IADD R16, R16, 0x1, -R12.reuse ;  /* 0x000000011010c824 */ /* 0x100fe200078e0a0c */
[----:B------:R-:W-:Y:S01]  /*9f10*/  IABS R6, R20 ;  /* 0x0000001400067213 */ /* 0x000fe20000000000 */
[----:B------:R-:W-:Y:S01]  /*9f20*/  IMAD.MOV.U32 R4, RZ, RZ, R3 ;  /* 0x000000ffff047224 */ /* 0x000fe200078e0003 */
[----:B------:R-:W-:Y:S01]  /*9f30*/  IABS R9, R17 ;  /* 0x0000001100097213 */ /* 0x000fe20000000000 */
[--C-:B------:R-:W-:Y:S01]  /*9f40*/  @!P2 IMAD.IADD R10, R10, 0x1, -R12.reuse ;  /* 0x000000010a0aa824 */ /* 0x100fe200078e0a0c */
[----:B------:R-:W-:Y:S01]  /*9f50*/  ISETP.GE.AND P4, PT, R19, RZ, PT ;  /* 0x000000ff1300720c */ /* 0x000fe20003f86270 */
[--C-:B------:R-:W-:Y:S01]  /*9f60*/  @!P5 IMAD.IADD R23, R23, 0x1, -R12.reuse ;  /* 0x000000011717d824 */ /* 0x100fe200078e0a0c */
[----:B------:R-:W-:Y:S01]  /*9f70*/  ISETP.GE.AND P5, PT, R22, RZ, PT ;  /* 0x000000ff1600720c */ /* 0x000fe20003fa6270 */
[----:B------:R-:W-:Y:S01]  /*9f80*/  @!P0 IMAD.IADD R26, R26, 0x1, -R12 ;  /* 0x000000011a1a8824 */ /* 0x000fe200078e0a0c */
[----:B------:R-:W-:Y:S01]  /*9f90*/  ISETP.GE.AND P0, PT, R7, RZ, PT ;  /* 0x000000ff0700720c */ /* 0x000fe20003f06270 */
[----:B0-----:R-:W-:Y:S01]  /*9fa0*/  IMAD.MOV.U32 R2, RZ, RZ, R16 ;  /* 0x000000ffff027224 */ /* 0x001fe200078e0010 */
[----:B------:R-:W-:Y:S01]  /*9fb0*/  ISETP.GE.AND P2, PT, R8, RZ, PT ;  /* 0x000000ff0800720c */ /* 0x000fe20003f46270 */
[----:B------:R-:W-:Y:S01]  /*9fc0*/  @!P3 IMAD.MOV R4, RZ, RZ, -R4 ;  /* 0x000000ffff04b224 */ /* 0x000fe200078e0a04 */
[----:B------:R-:W-:Y:S01]  /*9fd0*/  ISETP.GT.U32.AND P3, PT, R12, R23, PT ;  /* 0x000000170c00720c */ /* 0x000fe20003f64070 */
[----:B------:R-:W-:-:S03]  /*9fe0*/  IMAD.HI.U32 R19, R21, R6, RZ ;  /* 0x0000000615137227 */ /* 0x000fc600078e00ff */
[----:B------:R0:W-:Y:S01]  /*9ff0*/  STL [R1+0x1d4], R4 ;  /* 0x0001d40401007387 */ /* 0x0001e20000100800 */
[----:B------:R-:W-:Y:S01]  /*a000*/  @!P6 IMAD.IADD R14, R14, 0x1, -R12 ;  /* 0x000000010e0ee824 */ /* 0x000fe200078e0a0c */
[----:B------:R-:W-:Y:S01]  /*a010*/  ISETP.GT.U32.AND P6, PT, R12, R10, PT ;  /* 0x0000000a0c00720c */ /* 0x000fe20003fc4070 */
[----:B------:R-:W-:-:S04]  /*a020*/  IMAD.HI.U32 R18, R21, R9, RZ ;  /* 0x0000000915127227 */ /* 0x000fc800078e00ff */
[----:B------:R-:W-:Y:S01]  /*a030*/  @!P1 IMAD.MOV R2, RZ, RZ, -R2 ;  /* 0x000000ffff029224 */ /* 0x000fe200078e0a02 */
[C---:B------:R-:W-:Y:S01]  /*a040*/  ISETP.GT.U32.AND P1, PT, R12.reuse, R14, PT ;  /* 0x0000000e0c00720c */ /* 0x040fe20003f24070 */
[----:B------:R-:W-:Y:S02]  /*a050*/  IMAD.MOV R19, RZ, RZ, -R19 ;  /* 0x000000ffff137224 */ /* 0x000fe400078e0a13 */
[----:B------:R-:W-:Y:S01]  /*a060*/  IMAD.MOV R18, RZ, RZ, -R18 ;  /* 0x000000ffff127224 */ /* 0x000fe200078e0a12 */
[----:B------:R1:W-:Y:S01]  /*a070*/  STL [R1+0x1d0], R2 ;  /* 0x0001d00201007387 */ /* 0x0003e20000100800 */
[----:B0-----:R-:W-:Y:S02]  /*a080*/  IMAD.MOV.U32 R4, RZ, RZ, R11 ;  /* 0x000000ffff047224 */ /* 0x001fe400078e000b */
[C---:B------:R-:W-:Y:S02]  /*a090*/  IMAD R7, R12.reuse, R19, R6 ;  /* 0x000000130c077224 */ /* 0x040fe400078e0206 */
[----:B------:R-:W-:-:S02]  /*a0a0*/  IMAD R6, R12, R18, R9 ;  /* 0x000000120c067224 */ /* 0x000fc400078e0209 */
[----:B------:R-:W-:Y:S02]  /*a0b0*/  VIADD R3, R13, 0xa4 ;  /* 0x000000a40d037836 */ /* 0x000fe40000000000 */
[----:B------:R-:W-:Y:S01]  /*a0c0*/  @!P4 IMAD.MOV R4, RZ, RZ, -R4 ;  /* 0x000000ffff04c224 */ /* 0x000fe200078e0a04 */
[C---:B------:R-:W-:Y:S01]  /*a0d0*/  ISETP.GT.U32.AND P4, PT, R12.reuse, R7, PT ;  /* 0x000000070c00720c */ /* 0x040fe20003f84070 */
[----:B-1----:R-:W-:Y:S01]  /*a0e0*/  IMAD.MOV.U32 R2, RZ, RZ, R26 ;  /* 0x000000ffff027224 */ /* 0x002fe200078e001a */
[----:B------:R-:W-:Y:S01]  /*a0f0*/  IABS R16, R3 ;  /* 0x0000000300107213 */ /* 0x000fe20000000000 */
[----:B------:R-:W-:Y:S01]  /*a100*/  @!P3 IMAD.IADD R23, R23, 0x1, -R12 ;  /* 0x000000011717b824 */ /* 0x000fe200078e0a0c */
[----:B------:R-:W-:Y:S01]  /*a110*/  ISETP.GT.U32.AND P3, PT, R12, R6, PT ;  /* 0x000000060c00720c */ /* 0x000fe20003f64070 */
[----:B------:R-:W-:Y:S01]  /*a120*/  @!P0 IMAD.MOV R2, RZ, RZ, -R2 ;  /* 0x000000ffff028224 */ /* 0x000fe200078e0a02 */
[----:B------:R0:W-:Y:S01]  /*a130*/  STL [R1+0x1cc], R4 ;  /* 0x0001cc0401007387 */ /* 0x0001e20000100800 */
[----:B------:R-:W-:Y:S01]  /*a140*/  @!P6 IMAD.IADD R10, R10, 0x1, -R12 ;  /* 0x000000010a0ae824 */ /* 0x000fe200078e0a0c */
[----:B------:R-:W-:Y:S01]  /*a150*/  ISETP.GE.AND P0, PT, R15, RZ, PT ;  /* 0x000000ff0f00720c */ /* 0x000fe20003f06270 */
[----:B------:R-:W-:Y:S01]  /*a160*/  IMAD.HI.U32 R9, R21, R16, RZ ;  /* 0x0000001015097227 */ /* 0x000fe200078e00ff */
[----:B------:R1:W-:Y:S01]  /*a170*/  STL [R1+0x1c8], R2 ;  /* 0x0001c80201007387 */ /* 0x0003e20000100800 */
[----:B------:R-:W-:-:S02]  /*a180*/  ISETP.GE.AND P6, PT, R20, RZ, PT ;  /* 0x000000ff1400720c */ /* 0x000fc40003fc6270 */
[----:B------:R-:W-:Y:S02]  /*a190*/  VIADD R8, R13, 0xa2 ;  /* 0x000000a20d087836 */ /* 0x000fe40000000000 */
[----:B------:R-:W-:Y:S01]  /*a1a0*/  @!P1 IMAD.IADD R14, R14, 0x1, -R12 ;  /* 0x000000010e0e9824 */ /* 0x000fe200078e0a0c */
[----:B------:R-:W-:Y:S01]  /*a1b0*/  ISETP.GE.AND P1, PT, R17, RZ, PT ;  /* 0x000000ff1100720c */ /* 0x000fe20003f26270 */
[----:B0-----:R-:W-:Y:S01]  /*a1c0*/  IMAD.MOV.U32 R4, RZ, RZ, R23 ;  /* 0x000000ffff047224 */ /* 0x001fe200078e0017 */
[----:B------:R-:W-:Y:S01]  /*a1d0*/  IABS R19, R8 ;  /* 0x0000000800137213 */ /* 0x000fe20000000000 */
[----:B------:R-:W-:Y:S02]  /*a1e0*/  IMAD.MOV R9, RZ, RZ, -R9 ;  /* 0x000000ffff097224 */ /* 0x000fe400078e0a09 */
[----:B-1----:R-:W-:Y:S02]  /*a1f0*/  IMAD.MOV.U32 R2, RZ, RZ, R10 ;  /* 0x000000ffff027224 */ /* 0x002fe400078e000a */
[----:B------:R-:W-:Y:S01]  /*a200*/  @!P5 IMAD.MOV R4, RZ, RZ, -R4 ;  /* 0x000000ffff04d224 */ /* 0x000fe200078e0a04 */
[----:B------:R-:W-:Y:S01]  /*a210*/  ISETP.GE.AND P5, PT, R8, RZ, PT ;  /* 0x000000ff0800720c */ /* 0x000fe20003fa6270 */
[----:B------:R-:W-:-:S02]  /*a220*/  @!P2 IMAD.MOV R2, RZ, RZ, -R2 ;  /* 0x000000ffff02a224 */ /* 0x000fc400078e0a02 */
[--C-:B------:R-:W-:Y:S01]  /*a230*/  @!P4 IMAD.IADD R7, R7, 0x1, -R12.reuse ;  /* 0x000000010707c824 */ /* 0x100fe200078e0a0c */
[----:B------:R-:W-:Y:S01]  /*a240*/  STL [R1+0x88], R4 ;  /* 0x0000880401007387 */ /* 0x000fe20000100800 */
[----:B------:R-:W-:Y:S01]  /*a250*/  @!P3 IMAD.IADD R6, R6, 0x1, -R12 ;  /* 0x000000010606b824 */ /* 0x000fe200078e0a0c */
[----:B------:R-:W-:Y:S01]  /*a260*/  ISETP.GE.AND P4, PT, R3, RZ, PT ;  /* 0x000000ff0300720c */ /* 0x000fe20003f86270 */
[C---:B------:R-:W-:Y:S01]  /*a270*/  IMAD R16, R12.reuse, R9, R16 ;  /* 0x000000090c107224 */ /* 0x040fe200078e0210 */
[----:B------:R0:W-:Y:S01]  /*a280*/  STL [R1+0x60], R2 ;  /* 0x0000600201007387 */ /* 0x0001e20000100800 */
[C---:B------:R-:W-:Y:S01]  /*a290*/  ISETP.GT.U32.AND P3, PT, R12.reuse, R7, PT ;  /* 0x000000070c00720c */ /* 0x040fe20003f64070 */
[----:B------:R-:W-:Y:S01]  /*a2a0*/  IMAD.HI.U32 R3, R21, R19, RZ ;  /* 0x0000001315037227 */ /* 0x000fe200078e00ff */
[----:B------:R-:W-:-:S03]  /*a2b0*/  ISETP.GT.U32.AND P2, PT, R12, R6, PT ;  /* 0x000000060c00720c */ /* 0x000fc60003f44070 */
[----:B------:R-:W-:Y:S02]  /*a2c0*/  IMAD.MOV R3, RZ, RZ, -R3 ;  /* 0x000000ffff037224 */ /* 0x000fe400078e0a03 */
[----:B------:R-:W-:Y:S02]  /*a2d0*/  VIADD R17, R13, 0xa0 ;  /* 0x000000a00d117836 */ /* 0x000fe40000000000 */
[----:B0-----:R-:W-:Y:S02]  /*a2e0*/  IMAD.MOV.U32 R2, RZ, RZ, R14 ;  /* 0x000000ffff027224 */ /* 0x001fe400078e000e */
[C---:B------:R-:W-:Y:S02]  /*a2f0*/  IMAD R19, R12.reuse, R3, R19 ;  /* 0x000000030c137224 */ /* 0x040fe400078e0213 */
[----:B------:R-:W-:Y:S01]  /*a300*/  @!P0 IMAD.MOV R2, RZ, RZ, -R2 ;  /* 0x000000ffff028224 */ /* 0x000fe200078e0a02 */
[----:B------:R-:W-:Y:S01]  /*a310*/  ISETP.GT.U32.AND P0, PT, R12, R16, PT ;  /* 0x000000100c00720c */ /* 0x000fe20003f04070 */
[--C-:B------:R-:W-:Y:S01]  /*a320*/  @!P3 IMAD.IADD R7, R7, 0x1, -R12.reuse ;  /* 0x000000010707b824 */ /* 0x100fe200078e0a0c */
[----:B------:R-:W-:Y:S01]  /*a330*/  ISETP.GE.AND P3, PT, R17, RZ, PT ;  /* 0x000000ff1100720c */ /* 0x000fe20003f66270 */
[----:B------:R-:W-:Y:S01]  /*a340*/  @!P2 IMAD.IADD R6, R6, 0x1, -R12 ;  /* 0x000000010606a824 */ /* 0x000fe200078e0a0c */
[----:B------:R-:W-:Y:S01]  /*a350*/  ISETP.GT.U32.AND P2, PT, R12, R19, PT ;  /* 0x000000130c00720c */ /* 0x000fe20003f44070 */
[----:B------:R0:W-:Y:S01]  /*a360*/  STL [R1+0x5c], R2 ;  /* 0x00005c0201007387 */ /* 0x0001e20000100800 */
[----:B------:R-:W-:Y:S01]  /*a370*/  IABS R17, R17 ;  /* 0x0000001100117213 */ /* 0x000fe20000000000 */
[----:B------:R-:W-:-:S02]  /*a380*/  VIADD R8, R13, 0x9e ;  /* 0x0000009e0d087836 */ /* 0x000fc40000000000 */
[----:B------:R-:W-:Y:S02]  /*a390*/  VIADD R3, R13, 0x9c ;  /* 0x0000009c0d037836 */ /* 0x000fe40000000000 */
[----:B------:R-:W-:Y:S01]  /*a3a0*/  IMAD.HI.U32 R10, R21, R17, RZ ;  /* 0x00000011150a7227 */ /* 0x000fe200078e00ff */
[----:B------:R-:W-:Y:S02]  /*a3b0*/  IABS R9, R8 ;  /* 0x0000000800097213 */ /* 0x000fe40000000000 */
[----:B------:R-:W-:Y:S01]  /*a3c0*/  IABS R11, R3 ;  /* 0x00000003000b7213 */ /* 0x000fe20000000000 */
[----:B------:R-:W-:Y:S02]  /*a3d0*/  @!P0 IMAD.IADD R16, R16, 0x1, -R12 ;  /* 0x0000000110108824 */ /* 0x000fe400078e0a0c */
[----:B0-----:R-:W-:Y:S02]  /*a3e0*/  IMAD.MOV.U32 R2, RZ, RZ, R7 ;  /* 0x000000ffff027224 */ /* 0x001fe400078e0007 */
[----:B------:R-:W-:Y:S01]  /*a3f0*/  IMAD.MOV R10, RZ, RZ, -R10 ;  /* 0x000000ffff0a7224 */ /* 0x000fe200078e0a0a */
[----:B------:R-:W-:Y:S01]  /*a400*/  ISETP.GT.U32.AND P0, PT, R12, R16, PT ;  /* 0x000000100c00720c */ /* 0x000fe20003f04070 */
[----:B------:R-:W-:Y:S01]  /*a410*/  @!P6 IMAD.MOV R2, RZ, RZ, -R2 ;  /* 0x000000ffff02e224 */ /* 0x000fe200078e0a02 */
[----:B------:R-:W-:Y:S01]  /*a420*/  ISETP.GE.AND P6, PT, R8, RZ, PT ;  /* 0x000000ff0800720c */ /* 0x000fe20003fc6270 */
[----:B------:R-:W-:-:S02]  /*a430*/  @!P2 IMAD.IADD R19, R19, 0x1, -R12 ;  /* 0x000000011313a824 */ /* 0x000fc400078e0a0c */
[C---:B------:R-:W-:Y:S01]  /*a440*/  IMAD R17, R12.reuse, R10, R17 ;  /* 0x0000000a0c117224 */ /* 0x040fe200078e0211 */
[----:B------:R0:W-:Y:S01]  /*a450*/  STL [R1+0x110], R2 ;  /* 0x0001100201007387 */ /* 0x0001e20000100800 */
[----:B------:R-:W-:Y:S01]  /*a460*/  IMAD.MOV.U32 R7, RZ, RZ, R9 ;  /* 0x000000ffff077224 */ /* 0x000fe200078e0009 */
[----:B------:R-:W-:Y:S01]  /*a470*/  ISETP.GT.U32.AND P2, PT, R12, R19, PT ;  /* 0x000000130c00720c */ /* 0x000fe20003f44070 */
[----:B------:R-:W-:-:S04]  /*a480*/  IMAD.HI.U32 R8, R21, R11, RZ ;  /* 0x0000000b15087227 */ /* 0x000fc800078e00ff */
[----:B------:R-:W-:Y:S01]  /*a490*/  @!P0 IMAD.IADD R16, R16, 0x1, -R12 ;  /* 0x0000000110108824 */ /* 0x000fe200078e0a0c */
[----:B------:R-:W-:Y:S01]  /*a4a0*/  ISETP.GT.U32.AND P0, PT, R12, R17, PT ;  /* 0x000000110c00720c */ /* 0x000fe20003f04070 */
[----:B------:R-:W-:-:S04]  /*a4b0*/  IMAD.HI.U32 R9, R21, R7, RZ ;  /* 0x0000000715097227 */ /* 0x000fc800078e00ff */
[----:B0-----:R-:W-:Y:S02]  /*a4c0*/  IMAD.MOV.U32 R2, RZ, RZ, R6 ;  /* 0x000000ffff027224 */ /* 0x001fe400078e0006 */
[----:B------:R-:W-:Y:S02]  /*a4d0*/  IMAD.MOV R8, RZ, RZ, -R8 ;  /* 0x000000ffff087224 */ /* 0x000fe400078e0a08 */
[----:B------:R-:W-:Y:S01]  /*a4e0*/  @!P1 IMAD.MOV R2, RZ, RZ, -R2 ;  /* 0x000000ffff029224 */ /* 0x000fe200078e0a02 */
[----:B------:R-:W-:Y:S01]  /*a4f0*/  ISETP.GE.AND P1, PT, R3, RZ, PT ;  /* 0x000000ff0300720c */ /* 0x000fe20003f26270 */
[----:B------:R-:W-:Y:S02]  /*a500*/  IMAD.MOV R9, RZ, RZ, -R9 ;  /* 0x000000ffff097224 */ /* 0x000fe400078e0a09 */
[C---:B------:R-:W-:Y:S01]  /*a510*/  IMAD R11, R12.reuse, R8, R11 ;  /* 0x000000080c0b7224 */ /* 0x040fe200078e020b */
[----:B------:R0:W-:Y:S01]  /*a520*/  STL [R1+0x1c4], R2 ;  /* 0x0001c40201007387 */ /* 0x0001e20000100800 */
[----:B------:R-:W-:-:S02]  /*a530*/  IMAD R7, R12, R9, R7 ;  /* 0x000000090c077224 */ /* 0x000fc400078e0207 */
[----:B------:R-:W-:Y:S02]  /*a540*/  VIADD R3, R13, 0x9a ;  /* 0x0000009a0d037836 */ /* 0x000fe40000000000 */
[--C-:B------:R-:W-:Y:S01]  /*a550*/  @!P2 IMAD.IADD R19, R19, 0x1, -R12.reuse ;  /* 0x000000011313a824 */ /* 0x100fe200078e0a0c */
[C---:B------:R-:W-:Y:S01]  /*a560*/  ISETP.GT.U32.AND P2, PT, R12.reuse, R7, PT ;  /* 0x000000070c00720c */ /* 0x040fe20003f44070 */
[----:B------:R-:W-:Y:S01]  /*a570*/  @!P0 IMAD.IADD R17, R17, 0x1, -R12 ;  /* 0x0000000111118824 */ /* 0x000fe200078e0a0c */
[----:B------:R-:W-:Y:S01]  /*a580*/  IABS R9, R3 ;  /* 0x0000000300097213 */ /* 0x000fe20000000000 */
[----:B------:R-:W-:Y:S02]  /*a590*/  VIADD R6, R13, 0x94 ;  /* 0x000000940d067836 */ /* 0x000fe40000000000 */
[----:B0-----:R-:W-:Y:S01]  /*a5a0*/  IMAD.MOV.U32 R2, RZ, RZ, R16 ;  /* 0x000000ffff027224 */ /* 0x001fe200078e0010 */
[----:B------:R-:W-:Y:S01]  /*a5b0*/  ISETP.GT.U32.AND P0, PT, R12, R17, PT ;  /* 0x000000110c00720c */ /* 0x000fe20003f04070 */
[----:B------:R-:W-:Y:S01]  /*a5c0*/  IMAD.HI.U32 R16, R21, R9, RZ ;  /* 0x0000000915107227 */ /* 0x000fe200078e00ff */
[----:B------:R-:W-:-:S03]  /*a5d0*/  IABS R8, R6 ;  /* 0x0000000600087213 */ /* 0x000fc60000000000 */
[----:B------:R-:W-:Y:S01]  /*a5e0*/  @!P4 IMAD.MOV R2, RZ, RZ, -R2 ;  /* 0x000000ffff02c224 */ /* 0x000fe200078e0a02 */
[C---:B------:R-:W-:Y:S01]  /*a5f0*/  ISETP.GT.U32.AND P4, PT, R12.reuse, R11, PT ;  /* 0x0000000b0c00720c */ /* 0x040fe20003f84070 */
[----:B------:R-:W-:Y:S02]  /*a600*/  IMAD.MOV R16, RZ, RZ, -R16 ;  /* 0x000000ffff107224 */ /* 0x000fe400078e0a10 */
[--C-:B------:R-:W-:Y:S01]  /*a610*/  @!P2 IMAD.IADD R7, R7, 0x1, -R12.reuse ;  /* 0x000000010707a824 */ /* 0x100fe200078e0a0c */
[----:B------:R0:W-:Y:S01]  /*a620*/  STL [R1+0x1bc], R2 ;  /* 0x0001bc0201007387 */ /* 0x0001e20000100800 */
[C---:B------:R-:W-:Y:S02]  /*a630*/  VIADD R14, R13.reuse, 0x98 ;  /* 0x000000980d0e7836 */ /* 0x040fe40000000000 */
[----:B------:R-:W-:Y:S01]  /*a640*/  VIADD R10, R13, 0x96 ;  /* 0x000000960d0a7836 */ /* 0x000fe20000000000 */
[----:B------:R-:W-:Y:S01]  /*a650*/  ISETP.GT.U32.AND P2, PT, R12, R7, PT ;  /* 0x000000070c00720c */ /* 0x000fe20003f44070 */
[----:B------:R-:W-:Y:S01]  /*a660*/  @!P0 IMAD.IADD R17, R17, 0x1, -R12 ;  /* 0x0000000111118824 */ /* 0x000fe200078e0a0c */
[----:B------:R-:W-:-:S02]  /*a670*/  IABS R18, R14 ;  /* 0x0000000e00127213 */ /* 0x000fc40000000000 */
[----:B------:R-:W-:Y:S01]  /*a680*/  IABS R15, R10 ;  /* 0x0000000a000f7213 */ /* 0x000fe20000000000 */
[----:B------:R-:W-:Y:S02]  /*a690*/  @!P4 IMAD.IADD R11, R11, 0x1, -R12 ;  /* 0x000000010b0bc824 */ /* 0x000fe400078e0a0c */
[----:B0-----:R-:W-:Y:S02]  /*a6a0*/  IMAD.MOV.U32 R2, RZ, RZ, R19 ;  /* 0x000000ffff027224 */ /* 0x001fe400078e0013 */
        /* <DEDUP_REMOVED lines=10> */
[----:B------:R-:W-:Y:S02]  /*a750*/  @!P4 IMAD.IADD R11, R11, 0x1, -R12 ;  /* 0x000000010b0bc824 */ /* 0x000fe400078e0a0c */
[----:B0-----:R-:W-:Y:S02]  /*a760*/  IMAD.MOV.U32 R2, RZ, RZ, R17 ;  /* 0x000000ffff027224 */ /* 0x001fe400078e0011 */
[----:B------:R-:W-:Y:S02]  /*a770*/  IMAD.MOV R19, RZ, RZ, -R19 ;  /* 0x000000ffff137224 */ /* 0x000fe400078e0a13 */
[----:B------:R-:W-:Y:S02]  /*a780*/  @!P3 IMAD.MOV R2, RZ, RZ, -R2 ;  /* 0x000000ffff02b224 */ /* 0x000fe400078e0a02 */
[----:B------:R-:W-:Y:S01]  /*a790*/  @!P2 IMAD.IADD R7, R7, 0x1, -R12 ;  /* 0x000000010707a824 */ /* 0x000fe200078e0a0c */
[----:B------:R-:W-:Y:S01]  /*a7a0*/  ISETP.GE.AND P2, PT, R14, RZ, PT ;  /* 0x000000ff0e00720c */ /* 0x000fe20003f46270 */
[----:B------:R-:W-:Y:S01]  /*a7b0*/  IMAD.MOV R9, RZ, RZ, -R9 ;  /* 0x000000ffff097224 */ /* 0x000fe200078e0a09 */
[----:B------:R0:W-:Y:S01]  /*a7c0*/  STL [R1+0x170], R2 ;  /* 0x0001700201007387 */ /* 0x0001e20000100800 */
[----:B------:R-:W-:-:S02]  /*a7d0*/  IMAD R8, R12, R16, R8 ;  /* 0x000000100c087224 */ /* 0x000fc400078e0208 */
[C---:B------:R-:W-:Y:S02]  /*a7e0*/  IMAD R14, R12.reuse, R19, R18 ;  /* 0x000000130c0e7224 */ /* 0x040fe400078e0212 */
[----:B------:R-:W-:Y:S02]  /*a7f0*/  @!P0 IMAD.IADD R3, R3, 0x1, -R12 ;  /* 0x0000000103038824 */ /* 0x000fe400078e0a0c */
[C---:B------:R-:W-:Y:S01]  /*a800*/  IMAD R15, R12.reuse, R9, R15 ;  /* 0x000000090c0f7224 */ /* 0x040fe200078e020f */
[C---:B------:R-:W-:Y:S01]  /*a810*/  ISETP.GT.U32.AND P3, PT, R12.reuse, R14, PT ;  /* 0x0000000e0c00720c */ /* 0x040fe20003f64070 */
[----:B------:R-:W-:Y:S01]  /*a820*/  VIADD R9, R13, 0x92 ;  /* 0x000000920d097836 */ /* 0x000fe20000000000 */
[C---:B------:R-:W-:Y:S01]  /*a830*/  ISETP.GT.U32.AND P0, PT, R12.reuse, R3, PT ;  /* 0x000000030c00720c */ /* 0x040fe20003f04070 */
[----:B0-----:R-:W-:Y:S01]  /*a840*/  IMAD.MOV.U32 R2, RZ, RZ, R11 ;  /* 0x000000ffff027224 */ /* 0x001fe200078e000b */
[C---:B------:R-:W-:Y:S01]  /*a850*/  ISETP.GT.U32.AND P4, PT, R12.reuse, R15, PT ;  /* 0x0000000f0c00720c */ /* 0x040fe20003f84070 */
[----:B------:R-:W-:Y:S01]  /*a860*/  IMAD.MOV.U32 R4, RZ, RZ, R7 ;  /* 0x000000ffff047224 */ /* 0x000fe200078e0007 */
[----:B------:R-:W-:Y:S01]  /*a870*/  IABS R16, R9 ;  /* 0x0000000900107213 */ /* 0x000fe20000000000 */
[----:B------:R-:W-:Y:S01]  /*a880*/  @!P1 IMAD.MOV R2, RZ, RZ, -R2 ;  /* 0x000000ffff029224 */ /* 0x000fe200078e0a02 */
[----:B------:R-:W-:Y:S01]  /*a890*/  ISETP.GT.U32.AND P1, PT, R12, R8, PT ;  /* 0x000000080c00720c */ /* 0x000fe20003f24070 */
[----:B------:R-:W-:Y:S01]  /*a8a0*/  @!P6 IMAD.MOV R4, RZ, RZ, -R4 ;  /* 0x000000ffff04e224 */ /* 0x000fe200078e0a04 */
[----:B------:R-:W-:Y:S01]  /*a8b0*/  ISETP.GE.AND P6, PT, R10, RZ, PT ;  /* 0x000000ff0a00720c */ /* 0x000fe20003fc6270 */
[----:B------:R-:W-:-:S02]  /*a8c0*/  IMAD.MOV.U32 R7, RZ, RZ, R16 ;  /* 0x000000ffff077224 */ /* 0x000fc400078e0010 */
[----:B------:R-:W-:Y:S01]  /*a8d0*/  VIADD R11, R13, 0x90 ;  /* 0x000000900d0b7836 */ /* 0x000fe20000000000 */
[----:B------:R-:W-:Y:S01]  /*a8e0*/  STL [R1+0x1a8], R4 ;  /* 0x0001a80401007387 */ /* 0x000fe20000100800 */
[----:B------:R-:W-:-:S03]  /*a8f0*/  IMAD.HI.U32 R10, R21, R7, RZ ;  /* 0x00000007150a7227 */ /* 0x000fc600078e00ff */
[----:B------:R0:W-:Y:S01]  /*a900*/  STL [R1+0x1b0], R2 ;  /* 0x0001b00201007387 */ /* 0x0001e20000100800 */
[--C-:B------:R-:W-:Y:S01]  /*a910*/  @!P0 IMAD.IADD R3, R3, 0x1, -R12.reuse ;  /* 0x0000000103038824 */ /* 0x100fe200078e0a0c */
[----:B------:R-:W-:Y:S01]  /*a920*/  IABS R16, R11 ;  /* 0x0000000b00107213 */ /* 0x000fe20000000000 */
[--C-:B------:R-:W-:Y:S01]  /*a930*/  @!P1 IMAD.IADD R8, R8, 0x1, -R12.reuse ;  /* 0x0000000108089824 */ /* 0x100fe200078e0a0c */
[----:B------:R-:W-:Y:S01]  /*a940*/  ISETP.GE.AND P0, PT, R6, RZ, PT ;  /* 0x000000ff0600720c */ /* 0x000fe20003f06270 */
[----:B------:R-:W-:Y:S01]  /*a950*/  @!P3 IMAD.IADD R14, R14, 0x1, -R12 ;  /* 0x000000010e0eb824 */ /* 0x000fe200078e0a0c */
[----:B------:R-:W-:Y:S01]  /*a960*/  ISETP.GE.AND P3, PT, R9, RZ, PT ;  /* 0x000000ff0900720c */ /* 0x000fe20003f66270 */
[----:B------:R-:W-:Y:S01]  /*a970*/  IMAD.MOV R10, RZ, RZ, -R10 ;  /* 0x000000ffff0a7224 */ /* 0x000fe200078e0a0a */
[C---:B------:R-:W-:Y:S01]  /*a980*/  ISETP.GT.U32.AND P1, PT, R12.reuse, R8, PT ;  /* 0x000000080c00720c */ /* 0x040fe20003f24070 */
[----:B------:R-:W-:Y:S01]  /*a990*/  @!P4 IMAD.IADD R15, R15, 0x1, -R12 ;  /* 0x000000010f0fc824 */ /* 0x000fe200078e0a0c */
[----:B------:R-:W-:Y:S01]  /*a9a0*/  ISETP.GT.U32.AND P4, PT, R12, R14, PT ;  /* 0x0000000e0c00720c */ /* 0x000fe20003f84070 */
[----:B0-----:R-:W-:-:S02]  /*a9b0*/  IMAD.MOV.U32 R2, RZ, RZ, R3 ;  /* 0x000000ffff027224 */ /* 0x001fc400078e0003 */
[C---:B------:R-:W-:Y:S02]  /*a9c0*/  IMAD R7, R12.reuse, R10, R7 ;  /* 0x0000000a0c077224 */ /* 0x040fe400078e0207 */
[----:B------:R-:W-:Y:S01]  /*a9d0*/  @!P5 IMAD.MOV R2, RZ, RZ, -R2 ;  /* 0x000000ffff02d224 */ /* 0x000fe200078e0a02 */
[----:B------:R-:W-:Y:S01]  /*a9e0*/  ISETP.GT.U32.AND P5, PT, R12, R15, PT ;  /* 0x0000000f0c00720c */ /* 0x000fe20003fa4070 */
[----:B------:R-:W-:Y:S02]  /*a9f0*/  VIADD R10, R13, 0x8a ;  /* 0x0000008a0d0a7836 */ /* 0x000fe40000000000 */
[----:B------:R-:W-:Y:S01]  /*aa00*/  IMAD.HI.U32 R9, R21, R16, RZ ;  /* 0x0000001015097227 */ /* 0x000fe200078e00ff */
[----:B------:R0:W-:Y:S02]  /*aa10*/  STL [R1+0x1b4], R2 ;  /* 0x0001b40201007387 */ /* 0x0001e40000100800 */
[----:B------:R-:W-:Y:S01]  /*aa20*/  IABS R18, R10 ;  /* 0x0000000a00127213 */ /* 0x000fe20000000000 */
[----:B------:R-:W-:-:S02]  /*aa30*/  VIADD R6, R13, 0x8e ;  /* 0x0000008e0d067836 */ /* 0x000fc40000000000 */
[----:B------:R-:W-:Y:S02]  /*aa40*/  VIADD R3, R13, 0x8c ;  /* 0x0000008c0d037836 */ /* 0x000fe40000000000 */
[----:B------:R-:W-:Y:S01]  /*aa50*/  IMAD.MOV R9, RZ, RZ, -R9 ;  /* 0x000000ffff097224 */ /* 0x000fe200078e0a09 */
[----:B------:R-:W-:Y:S01]  /*aa60*/  IABS R17, R6 ;  /* 0x0000000600117213 */ /* 0x000fe20000000000 */
[--C-:B------:R-:W-:Y:S01]  /*aa70*/  @!P1 IMAD.IADD R8, R8, 0x1, -R12.reuse ;  /* 0x0000000108089824 */ /* 0x100fe200078e0a0c */
[----:B------:R-:W-:Y:S01]  /*aa80*/  ISETP.GE.AND P1, PT, R11, RZ, PT ;  /* 0x000000ff0b00720c */ /* 0x000fe20003f26270 */
[----:B------:R-:W-:Y:S01]  /*aa90*/  @!P4 IMAD.IADD R14, R14, 0x1, -R12 ;  /* 0x000000010e0ec824 */ /* 0x000fe200078e0a0c */
[C---:B------:R-:W-:Y:S01]  /*aaa0*/  ISETP.GT.U32.AND P4, PT, R12.reuse, R7, PT ;  /* 0x000000070c00720c */ /* 0x040fe20003f84070 */
[----:B------:R-:W-:Y:S01]  /*aab0*/  IMAD R16, R12, R9, R16 ;  /* 0x000000090c107224 */ /* 0x000fe200078e0210 */
[----:B------:R-:W-:Y:S01]  /*aac0*/  IABS R9, R3 ;  /* 0x0000000300097213 */ /* 0x000fe20000000000 */
[----:B------:R-:W-:-:S02]  /*aad0*/  IMAD.MOV.U32 R11, RZ, RZ, R18 ;  /* 0x000000ffff0b7224 */ /* 0x000fc400078e0012 */
[----:B------:R-:W-:-:S04]  /*aae0*/  IMAD.HI.U32 R18, R21, R17, RZ ;  /* 0x0000001115127227 */ /* 0x000fc800078e00ff */
[----:B------:R-:W-:Y:S01]  /*aaf0*/  @!P5 IMAD.IADD R15, R15, 0x1, -R12 ;  /* 0x000000010f0fd824 */ /* 0x000fe200078e0a0c */
[----:B------:R-:W-:Y:S01]  /*ab00*/  ISETP.GT.U32.AND P5, PT, R12, R16, PT ;  /* 0x000000100c00720c */ /* 0x000fe20003fa4070 */
[----:B0-----:R-:W-:Y:S02]  /*ab10*/  IMAD.MOV.U32 R2, RZ, RZ, R14 ;  /* 0x000000ffff027224 */ /* 0x001fe400078e000e */
[----:B------:R-:W-:-:S04]  /*ab20*/  IMAD.HI.U32 R19, R21, R9, RZ ;  /* 0x0000000915137227 */ /* 0x000fc800078e00ff */
[----:B------:R-:W-:Y:S02]  /*ab30*/  IMAD.MOV R18, RZ, RZ, -R18 ;  /* 0x000000ffff127224 */ /* 0x000fe400078e0a12 */
[----:B------:R-:W-:Y:S02]  /*ab40*/  @!P2 IMAD.MOV R2, RZ, RZ, -R2 ;  /* 0x000000ffff02a224 */ /* 0x000fe400078e0a02 */
[----:B------:R-:W-:Y:S02]  /*ab50*/  IMAD.MOV R14, RZ, RZ, -R19 ;  /* 0x000000ffff0e7224 */ /* 0x000fe400078e0a13 */
[----:B------:R-:W-:Y:S01]  /*ab60*/  IMAD R17, R12, R18, R17 ;  /* 0x000000120c117224 */ /* 0x000fe200078e0211 */
[----:B------:R0:W-:Y:S01]  /*ab70*/  STL [R1+0x1ac], R2 ;  /* 0x0001ac0201007387 */ /* 0x0001e20000100800 */
[----:B------:R-:W-:Y:S02]  /*ab80*/  IMAD.MOV.U32 R4, RZ, RZ, R15 ;  /* 0x000000ffff047224 */ /* 0x000fe400078e000f */
[----:B------:R-:W-:Y:S01]  /*ab90*/  @!P4 IMAD.IADD R7, R7, 0x1, -R12 ;  /* 0x000000010707c824 */ /* 0x000fe200078e0a0c */
[----:B------:R-:W-:Y:S01]  /*aba0*/  ISETP.GE.AND P4, PT, R6, RZ, PT ;  /* 0x000000ff0600720c */ /* 0x000fe20003f86270 */
[----:B------:R-:W-:-:S02]  /*abb0*/  IMAD R9, R12, R14, R9 ;  /* 0x0000000e0c097224 */ /* 0x000fc400078e0209 */
[----:B------:R-:W-:Y:S01]  /*abc0*/  @!P6 IMAD.MOV R4, RZ, RZ, -R4 ;  /* 0x000000ffff04e224 */ /* 0x000fe200078e0a04 */
[----:B------:R-:W-:Y:S01]  /*abd0*/  ISETP.GT.U32.AND P6, PT, R12, R17, PT ;  /* 0x000000110c00720c */ /* 0x000fe20003fc4070 */
[----:B------:R-:W-:Y:S01]  /*abe0*/  @!P5 IMAD.IADD R16, R16, 0x1, -R12 ;  /* 0x000000011010d824 */ /* 0x000fe200078e0a0c */
[C---:B------:R-:W-:Y:S01]  /*abf0*/  ISETP.GT.U32.AND P5, PT, R12.reuse, R7, PT ;  /* 0x000000070c00720c */ /* 0x040fe20003fa4070 */
[----:B0-----:R-:W-:Y:S01]  /*ac00*/  IMAD.MOV.U32 R2, RZ, RZ, R8 ;  /* 0x000000ffff027224 */ /* 0x001fe200078e0008 */
[----:B------:R-:W-:Y:S01]  /*ac10*/  STL [R1+0x174], R4 ;  /* 0x0001740401007387 */ /* 0x000fe20000100800 */
[----:B------:R-:W-:Y:S01]  /*ac20*/  IMAD.HI.U32 R6, R21, R11, RZ ;  /* 0x0000000b15067227 */ /* 0x000fe200078e00ff */
[----:B------:R-:W-:-:S03]  /*ac30*/  ISETP.GT.U32.AND P2, PT, R12, R16, PT ;  /* 0x000000100c00720c */ /* 0x000fc60003f44070 */
[----:B------:R-:W-:Y:S01]  /*ac40*/  @!P0 IMAD.MOV R2, RZ, RZ, -R2 ;  /* 0x000000ffff028224 */ /* 0x000fe200078e0a02 */
[C---:B------:R-:W-:Y:S01]  /*ac50*/  ISETP.GT.U32.AND P0, PT, R12.reuse, R9, PT ;  /* 0x000000090c00720c */ /* 0x040fe20003f04070 */
[----:B------:R-:W-:Y:S02]  /*ac60*/  IMAD.MOV R6, RZ, RZ, -R6 ;  /* 0x000000ffff067224 */ /* 0x000fe400078e0a06 */
[----:B------:R-:W-:Y:S01]  /*ac70*/  VIADD R18, R13, 0x88 ;  /* 0x000000880d127836 */ /* 0x000fe20000000000 */
[----:B------:R0:W-:Y:S01]  /*ac80*/  STL [R1+0x178], R2 ;  /* 0x0001780201007387 */ /* 0x0001e20000100800 */
[----:B------:R-:W-:Y:S02]  /*ac90*/  IMAD R11, R12, R6, R11 ;  /* 0x000000060c0b7224 */ /* 0x000fe400078e020b */
[--C-:B------:R-:W-:Y:S01]  /*aca0*/  @!P6 IMAD.IADD R17, R17, 0x1, -R12.reuse ;  /* 0x000000011111e824 */ /* 0x100fe200078e0a0c */
[----:B------:R-:W-:Y:S01]  /*acb0*/  IABS R6, R18 ;  /* 0x0000001200067213 */ /* 0x000fe20000000000 */
[--C-:B------:R-:W-:Y:S01]  /*acc0*/  @!P5 IMAD.IADD R7, R7, 0x1, -R12.reuse ;  /* 0x000000010707d824 */ /* 0x100fe200078e0a0c */
[----:B------:R-:W-:Y:S01]  /*acd0*/  ISETP.GE.AND P5, PT, R3, RZ, PT ;  /* 0x000000ff0300720c */ /* 0x000fe20003fa6270 */
[----:B------:R-:W-:Y:S01]  /*ace0*/  VIADD R3, R13, 0x86 ;  /* 0x000000860d037836 */ /* 0x000fe20000000000 */
[----:B------:R-:W-:Y:S01]  /*acf0*/  ISETP.GE.AND P6, PT, R10, RZ, PT ;  /* 0x000000ff0a00720c */ /* 0x000fe20003fc6270 */
[----:B------:R-:W-:Y:S01]  /*ad00*/  @!P0 IMAD.IADD R9, R9, 0x1, -R12 ;  /* 0x0000000109098824 */ /* 0x000fe200078e0a0c */
[----:B------:R-:W-:Y:S01]  /*ad10*/  ISETP.GT.U32.AND P0, PT, R12, R17, PT ;  /* 0x000000110c00720c */ /* 0x000fe20003f04070 */
[----:B------:R-:W-:Y:S01]  /*ad20*/  IMAD.HI.U32 R10, R21, R6, RZ ;  /* 0x00000006150a7227 */ /* 0x000fe200078e00ff */
[----:B------:R-:W-:-:S03]  /*ad30*/  IABS R8, R3 ;  /* 0x0000000300087213 */ /* 0x000fc60000000000 */
[----:B------:R-:W-:Y:S01]  /*ad40*/  @!P2 IMAD.IADD R16, R16, 0x1, -R12 ;  /* 0x000000011010a824 */ /* 0x000fe200078e0a0c */
[C---:B------:R-:W-:Y:S01]  /*ad50*/  ISETP.GT.U32.AND P2, PT, R12.reuse, R11, PT ;  /* 0x0000000b0c00720c */ /* 0x040fe20003f44070 */
[----:B0-----:R-:W-:Y:S02]  /*ad60*/  IMAD.MOV.U32 R2, RZ, RZ, R7 ;  /* 0x000000ffff027224 */ /* 0x001fe400078e0007 */
[----:B------:R-:W-:Y:S02]  /*ad70*/  IMAD.MOV R10, RZ, RZ, -R10 ;  /* 0x000000ffff0a7224 */ /* 0x000fe400078e0a0a */
[----:B------:R-:W-:Y:S01]  /*ad80*/  @!P3 IMAD.MOV R2, RZ, RZ, -R2 ;  /* 0x000000ffff02b224 */ /* 0x000fe200078e0a02 */
[C---:B------:R-:W-:Y:S01]  /*ad90*/  ISETP.GT.U32.AND P3, PT, R12.reuse, R9, PT ;  /* 0x000000090c00720c */ /* 0x040fe20003f64070 */
[C---:B------:R-:W-:Y:S02]  /*ada0*/  IMAD R6, R12.reuse, R10, R6 ;  /* 0x0000000a0c067224 */ /* 0x040fe400078e0206 */
[----:B------:R-:W-:Y:S01]  /*adb0*/  IMAD.HI.U32 R7, R21, R8, RZ ;  /* 0x0000000815077227 */ /* 0x000fe200078e00ff */
[----:B------:R0:W-:Y:S03]  /*adc0*/  STL [R1+0x17c], R2 ;  /* 0x00017c0201007387 */ /* 0x0001e60000100800 */
[----:B------:R-:W-:Y:S01]  /*add0*/  @!P0 IMAD.IADD R17, R17, 0x1, -R12 ;  /* 0x0000000111118824 */ /* 0x000fe200078e0a0c */
[----:B------:R-:W-:Y:S01]  /*ade0*/  ISETP.GT.U32.AND P0, PT, R12, R6, PT ;  /* 0x000000060c00720c */ /* 0x000fe20003f04070 */
[----:B------:R-:W-:-:S02]  /*adf0*/  IMAD.MOV R7, RZ, RZ, -R7 ;  /* 0x000000ffff077224 */ /* 0x000fc400078e0a07 */
[----:B------:R-:W-:Y:S02]  /*ae00*/  @!P2 IMAD.IADD R11, R11, 0x1, -R12 ;  /* 0x000000010b0ba824 */ /* 0x000fe400078e0a0c */
[----:B------:R-:W-:Y:S02]  /*ae10*/  VIADD R14, R13, 0x84 ;  /* 0x000000840d0e7836 */ /* 0x000fe40000000000 */
[C---:B------:R-:W-:Y:S01]  /*ae20*/  IMAD R8, R12.reuse, R7, R8 ;  /* 0x000000070c087224 */ /* 0x040fe200078e0208 */
[C---:B------:R-:W-:Y:S01]  /*ae30*/  ISETP.GT.U32.AND P2, PT, R12.reuse, R11, PT ;  /* 0x0000000b0c00720c */ /* 0x040fe20003f44070 */
[--C-:B------:R-:W-:Y:S01]  /*ae40*/  @!P3 IMAD.IADD R9, R9, 0x1, -R12.reuse ;  /* 0x000000010909b824 */ /* 0x100fe200078e0a0c */
[----:B------:R-:W-:Y:S01]  /*ae50*/  IABS R20, R14 ;  /* 0x0000000e00147213 */ /* 0x000fe20000000000 */
[----:B------:R-:W-:Y:S01]  /*ae60*/  VIADD R10, R13, 0x82 ;  /* 0x000000820d0a7836 */ /* 0x000fe20000000000 */
[----:B------:R-:W-:Y:S01]  /*ae70*/  ISETP.GT.U32.AND P3, PT, R12, R8, PT ;  /* 0x000000080c00720c */ /* 0x000fe20003f64070 */
[----:B------:R-:W-:Y:S01]  /*ae80*/  @!P0 IMAD.IADD R6, R6, 0x1, -R12 ;  /* 0x0000000106068824 */ /* 0x000fe200078e0a0c */
[----:B------:R-:W-:Y:S01]  /*ae90*/  ISETP.GE.AND P0, PT, R3, RZ, PT ;  /* 0x000000ff0300720c */ /* 0x000fe20003f06270 */
[----:B------:R-:W-:Y:S01]  /*aea0*/  IMAD.MOV.U32 R4, RZ, RZ, R16 ;  /* 0x000000ffff047224 */ /* 0x000fe200078e0010 */
[----:B------:R-:W-:Y:S01]  /*aeb0*/  IABS R7, R10 ;  /* 0x0000000a00077213 */ /* 0x000fe20000000000 */
[----:B------:R-:W-:-:S04]  /*aec0*/  IMAD.HI.U32 R22, R21, R20, RZ ;  /* 0x0000001415167227 */ /* 0x000fc800078e00ff */
[----:B0-----:R-:W-:Y:S02]  /*aed0*/  IMAD.MOV.U32 R2, RZ, RZ, R17 ;  /* 0x000000ffff027224 */ /* 0x001fe400078e0011 */
[----:B------:R-:W-:Y:S01]  /*aee0*/  @!P1 IMAD.MOV R4, RZ, RZ, -R4 ;  /* 0x000000ffff049224 */ /* 0x000fe200078e0a04 */
[----:B------:R-:W-:Y:S01]  /*aef0*/  ISETP.GT.U32.AND P1, PT, R12, R6, PT ;  /* 0x000000060c00720c */ /* 0x000fe20003f24070 */
[----:B------:R-:W-:Y:S02]  /*af00*/  IMAD.MOV R22, RZ, RZ, -R22 ;  /* 0x000000ffff167224 */ /* 0x000fe400078e0a16 */
[----:B------:R-:W-:Y:S01]  /*af10*/  @!P4 IMAD.MOV R2, RZ, RZ, -R2 ;  /* 0x000000ffff02c224 */ /* 0x000fe200078e0a02 */
[----:B------:R0:W-:Y:S01]  /*af20*/  STL [R1+0x16c], R4 ;  /* 0x00016c0401007387 */ /* 0x0001e20000100800 */
[----:B------:R-:W-:Y:S01]  /*af30*/  @!P2 IMAD.IADD R11, R11, 0x1, -R12 ;  /* 0x000000010b0ba824 */ /* 0x000fe200078e0a0c */
[----:B------:R-:W-:Y:S01]  /*af40*/  ISETP.GE.AND P2, PT, R18, RZ, PT ;  /* 0x000000ff1200720c */ /* 0x000fe20003f46270 */
[----:B------:R-:W-:Y:S01]  /*af50*/  IMAD.HI.U32 R19, R21, R7, RZ ;  /* 0x0000000715137227 */ /* 0x000fe200078e00ff */
[----:B------:R1:W-:Y:S03]  /*af60*/  STL [R1+0x160], R2 ;  /* 0x0001600201007387 */ /* 0x0003e60000100800 */
[----:B------:R-:W-:-:S02]  /*af70*/  IMAD R3, R12, R22, R20 ;  /* 0x000000160c037224 */ /* 0x000fc400078e0214 */
[----:B------:R-:W-:Y:S02]  /*af80*/  @!P3 IMAD.IADD R8, R8, 0x1, -R12 ;  /* 0x000000010808b824 */ /* 0x000fe400078e0a0c */
[----:B0-----:R-:W-:Y:S01]  /*af90*/  IMAD.MOV.U32 R4, RZ, RZ, R9 ;  /* 0x000000ffff047224 */ /* 0x001fe200078e0009 */
[C---:B------:R-:W-:Y:S01]  /*afa0*/  ISETP.GT.U32.AND P4, PT, R12.reuse, R3, PT ;  /* 0x000000030c00720c */ /* 0x040fe20003f84070 */
[----:B------:R-:W-:Y:S01]  /*afb0*/  VIADD R15, R13, 0x80 ;  /* 0x000000800d0f7836 */ /* 0x000fe20000000000 */
[----:B------:R-:W-:Y:S01]  /*afc0*/  ISETP.GT.U32.AND P3, PT, R12, R8, PT ;  /* 0x000000080c00720c */ /* 0x000fe20003f64070 */
[----:B-1----:R-:W-:Y:S02]  /*afd0*/  IMAD.MOV.U32 R2, RZ, RZ, R11 ;  /* 0x000000ffff027224 */ /* 0x002fe400078e000b */
[----:B------:R-:W-:Y:S01]  /*afe0*/  IMAD.MOV R19, RZ, RZ, -R19 ;  /* 0x000000ffff137224 */ /* 0x000fe200078e0a13 */
[----:B------:R-:W-:Y:S01]  /*aff0*/  IABS R18, R15 ;  /* 0x0000000f00127213 */ /* 0x000fe20000000000 */
[----:B------:R-:W-:Y:S01]  /*b000*/  @!P5 IMAD.MOV R4, RZ, RZ, -R4 ;  /* 0x000000ffff04d224 */ /* 0x000fe200078e0a04 */
[----:B------:R-:W-:Y:S01]  /*b010*/  ISETP.GE.AND P5, PT, R14, RZ, PT ;  /* 0x000000ff0e00720c */ /* 0x000fe20003fa6270 */
[----:B------:R-:W-:Y:S01]  /*b020*/  @!P6 IMAD.MOV R2, RZ, RZ, -R2 ;  /* 0x000000ffff02e224 */ /* 0x000fe200078e0a02 */
[----:B------:R-:W-:Y:S01]  /*b030*/  ISETP.GE.AND P6, PT, R10, RZ, PT ;  /* 0x000000ff0a00720c */ /* 0x000fe20003fc6270 */
[----:B------:R-:W-:Y:S01]  /*b040*/  IMAD R9, R12, R19, R7 ;  /* 0x000000130c097224 */ /* 0x000fe200078e0207 */
[----:B------:R-:W-:Y:S01]  /*b050*/  STL [R1+0x14c], R4 ;  /* 0x00014c0401007387 */ /* 0x000fe20000100800 */
[----:B------:R-:W-:-:S02]  /*b060*/  @!P1 IMAD.IADD R6, R6, 0x1, -R12 ;  /* 0x0000000106069824 */ /* 0x000fc400078e0a0c */
[----:B------:R-:W-:Y:S01]  /*b070*/  IMAD.HI.U32 R11, R21, R18, RZ ;  /* 0x00000012150b7227 */ /* 0x000fe200078e00ff */
[----:B------:R0:W-:Y:S01]  /*b080*/  STL [R1+0x128], R2 ;  /* 0x0001280201007387 */ /* 0x0001e20000100800 */
[----:B------:R-:W-:Y:S02]  /*b090*/  ISETP.GT.U32.AND P1, PT, R12, R9, PT ;  /* 0x000000090c00720c */ /* 0x000fe40003f24070 */
[----:B------:R-:W-:Y:S02]  /*b0a0*/  VIADD R7, R13, 0x7e ;  /* 0x0000007e0d077836 */ /* 0x000fe40000000000 */
[----:B------:R-:W-:Y:S02]  /*b0b0*/  IMAD.MOV R11, RZ, RZ, -R11 ;  /* 0x000000ffff0b7224 */ /* 0x000fe400078e0a0b */
[--C-:B------:R-:W-:Y:S01]  /*b0c0*/  @!P3 IMAD.IADD R8, R8, 0x1, -R12.reuse ;  /* 0x000000010808b824 */ /* 0x100fe200078e0a0c */
[----:B------:R-:W-:Y:S01]  /*b0d0*/  IABS R20, R7 ;  /* 0x0000000700147213 */ /* 0x000fe20000000000 */
[----:B------:R-:W-:Y:S01]  /*b0e0*/  @!P4 IMAD.IADD R3, R3, 0x1, -R12 ;  /* 0x000000010303c824 */ /* 0x000fe200078e0a0c */
[----:B------:R-:W-:Y:S01]  /*b0f0*/  ISETP.GE.AND P4, PT, R7, RZ, PT ;  /* 0x000000ff0700720c */ /* 0x000fe20003f86270 */
[----:B0-----:R-:W-:Y:S01]  /*b100*/  IMAD.MOV.U32 R2, RZ, RZ, R6 ;  /* 0x000000ffff027224 */ /* 0x001fe200078e0006 */
[----:B------:R-:W-:Y:S01]  /*b110*/  ISETP.GE.AND P3, PT, R15, RZ, PT ;  /* 0x000000ff0f00720c */ /* 0x000fe20003f66270 */
[----:B------:R-:W-:-:S02]  /*b120*/  IMAD R22, R12, R11, R18 ;  /* 0x0000000b0c167224 */ /* 0x000fc400078e0212 */
[----:B------:R-:W-:Y:S01]  /*b130*/  @!P2 IMAD.MOV R2, RZ, RZ, -R2 ;  /* 0x000000ffff02a224 */ /* 0x000fe200078e0a02 */
[C---:B------:R-:W-:Y:S01]  /*b140*/  ISETP.GT.U32.AND P2, PT, R12.reuse, R3, PT ;  /* 0x000000030c00720c */ /* 0x040fe20003f44070 */
[----:B------:R-:W-:Y:S02]  /*b150*/  @!P1 IMAD.IADD R9, R9, 0x1, -R12 ;  /* 0x0000000109099824 */ /* 0x000fe400078e0a0c */
[----:B------:R-:W-:Y:S01]  /*b160*/  IMAD.HI.U32 R6, R21, R20, RZ ;  /* 0x0000001415067227 */ /* 0x000fe200078e00ff */
[----:B------:R0:W-:Y:S02]  /*b170*/  STL [R1+0x120], R2 ;  /* 0x0001200201007387 */ /* 0x0001e40000100800 */
[----:B------:R-:W-:Y:S01]  /*b180*/  ISETP.GT.U32.AND P1, PT, R12, R9, PT ;  /* 0x000000090c00720c */ /* 0x000fe20003f24070 */
[----:B------:R-:W-:Y:S02]  /*b190*/  IMAD.MOV R6, RZ, RZ, -R6 ;  /* 0x000000ffff067224 */ /* 0x000fe400078e0a06 */
[----:B------:R-:W-:-:S02]  /*b1a0*/  VIADD R11, R13, 0x7c ;  /* 0x0000007c0d0b7836 */ /* 0x000fc40000000000 */
[C---:B------:R-:W-:Y:S02]  /*b1b0*/  IMAD R20, R12.reuse, R6, R20 ;  /* 0x000000060c147224 */ /* 0x040fe400078e0214 */
[----:B------:R-:W-:Y:S01]  /*b1c0*/  VIADD R10, R13, 0x7a ;  /* 0x0000007a0d0a7836 */ /* 0x000fe20000000000 */
[----:B------:R-:W-:Y:S01]  /*b1d0*/  IABS R16, R11 ;  /* 0x0000000b00107213 */ /* 0x000fe20000000000 */
[----:B0-----:R-:W-:Y:S02]  /*b1e0*/  IMAD.MOV.U32 R2, RZ, RZ, R8 ;  /* 0x000000ffff027224 */ /* 0x001fe400078e0008 */
[----:B------:R-:W-:Y:S01]  /*b1f0*/  @!P2 IMAD.IADD R3, R3, 0x1, -R12 ;  /* 0x000000010303a824 */ /* 0x000fe200078e0a0c */
[C---:B------:R-:W-:Y:S01]  /*b200*/  ISETP.GT.U32.AND P2, PT, R12.reuse, R20, PT ;  /* 0x000000140c00720c */ /* 0x040fe20003f44070 */
[----:B------:R-:W-:Y:S01]  /*b210*/  @!P0 IMAD.MOV R2, RZ, RZ, -R2 ;  /* 0x000000ffff028224 */ /* 0x000fe200078e0a02 */
[----:B------:R-:W-:Y:S01]  /*b220*/  ISETP.GT.U32.AND P0, PT, R12, R22, PT ;  /* 0x000000160c00720c */ /* 0x000fe20003f04070 */
[----:B------:R-:W-:Y:S01]  /*b230*/  IMAD.HI.U32 R6, R21, R16, RZ ;  /* 0x0000001015067227 */ /* 0x000fe200078e00ff */
[----:B------:R-:W-:-:S02]  /*b240*/  IABS R19, R10 ;  /* 0x0000000a00137213 */ /* 0x000fc40000000000 */
[----:B------:R0:W-:Y:S01]  /*b250*/  STL [R1+0x11c], R2 ;  /* 0x00011c0201007387 */ /* 0x0001e20000100800 */
[----:B------:R-:W-:Y:S01]  /*b260*/  @!P1 IMAD.IADD R9, R9, 0x1, -R12 ;  /* 0x0000000109099824 */ /* 0x000fe200078e0a0c */
[----:B------:R-:W-:Y:S01]  /*b270*/  ISETP.GE.AND P1, PT, R11, RZ, PT ;  /* 0x000000ff0b00720c */ /* 0x000fe20003f26270 */
[----:B------:R-:W-:-:S04]  /*b280*/  IMAD.HI.U32 R8, R21, R19, RZ ;  /* 0x0000001315087227 */ /* 0x000fc800078e00ff */
[----:B------:R-:W-:Y:S02]  /*b290*/  IMAD.MOV R11, RZ, RZ, -R6 ;  /* 0x000000ffff0b7224 */ /* 0x000fe400078e0a06 */
[----:B------:R-:W-:Y:S01]  /*b2a0*/  @!P0 IMAD.IADD R22, R22, 0x1, -R12 ;  /* 0x0000000116168824 */ /* 0x000fe200078e0a0c */
[----:B------:R-:W-:Y:S01]  /*b2b0*/  ISETP.GE.AND P0, PT, R10, RZ, PT ;  /* 0x000000ff0a00720c */ /* 0x000fe20003f06270 */
[----:B0-----:R-:W-:Y:S02]  /*b2c0*/  IMAD.MOV.U32 R2, RZ, RZ, R3 ;  /* 0x000000ffff027224 */ /* 0x001fe400078e0003 */
[----:B------:R-:W-:Y:S02]  /*b2d0*/  VIADD R7, R13, 0x78 ;  /* 0x000000780d077836 */ /* 0x000fe40000000000 */
[----:B------:R-:W-:Y:S01]  /*b2e0*/  @!P5 IMAD.MOV R2, RZ, RZ, -R2 ;  /* 0x000000ffff02d224 */ /* 0x000fe200078e0a02 */
[C---:B------:R-:W-:Y:S01]  /*b2f0*/  ISETP.GT.U32.AND P5, PT, R12.reuse, R22, PT ;  /* 0x000000160c00720c */ /* 0x040fe20003fa4070 */
[----:B------:R-:W-:Y:S01]  /*b300*/  IMAD.MOV R8, RZ, RZ, -R8 ;  /* 0x000000ffff087224 */ /* 0x000fe200078e0a08 */
[----:B------:R-:W-:Y:S01]  /*b310*/  IABS R18, R7 ;  /* 0x0000000700127213 */ /* 0x000fe20000000000 */
[----:B------:R-:W-:Y:S01]  /*b320*/  IMAD R16, R12, R11, R16 ;  /* 0x0000000b0c107224 */ /* 0x000fe200078e0210 */
[----:B------:R0:W-:Y:S01]  /*b330*/  STL [R1+0x114], R2 ;  /* 0x0001140201007387 */ /* 0x0001e20000100800 */
[----:B------:R-:W-:-:S02]  /*b340*/  @!P2 IMAD.IADD R20, R20, 0x1, -R12 ;  /* 0x000000011414a824 */ /* 0x000fc400078e0a0c */
[C---:B------:R-:W-:Y:S02]  /*b350*/  IMAD R19, R12.reuse, R8, R19 ;  /* 0x000000080c137224 */ /* 0x040fe400078e0213 */
[----:B------:R-:W-:Y:S01]  /*b360*/  IMAD.HI.U32 R6, R21, R18, RZ ;  /* 0x0000001215067227 */ /* 0x000fe200078e00ff */
[----:B------:R-:W-:-:S03]  /*b370*/  ISETP.GT.U32.AND P2, PT, R12, R20, PT ;  /* 0x000000140c00720c */ /* 0x000fc60003f44070 */
[----:B------:R-:W-:Y:S01]  /*b380*/  @!P5 IMAD.IADD R22, R22, 0x1, -R12 ;  /* 0x000000011616d824 */ /* 0x000fe200078e0a0c */
[C---:B------:R-:W-:Y:S01]  /*b390*/  ISETP.GT.U32.AND P5, PT, R12.reuse, R19, PT ;  /* 0x000000130c00720c */ /* 0x040fe20003fa4070 */
[----:B0-----:R-:W-:Y:S02]  /*b3a0*/  IMAD.MOV.U32 R2, RZ, RZ, R9 ;  /* 0x000000ffff027224 */ /* 0x001fe400078e0009 */
[----:B------:R-:W-:Y:S02]  /*b3b0*/  IMAD.MOV R6, RZ, RZ, -R6 ;  /* 0x000000ffff067224 */ /* 0x000fe400078e0a06 */
[----:B------:R-:W-:Y:S01]  /*b3c0*/  @!P6 IMAD.MOV R2, RZ, RZ, -R2 ;  /* 0x000000ffff02e224 */ /* 0x000fe200078e0a02 */
[C---:B------:R-:W-:Y:S01]  /*b3d0*/  ISETP.GT.U32.AND P6, PT, R12.reuse, R16, PT ;  /* 0x000000100c00720c */ /* 0x040fe20003fc4070 */
[C---:B------:R-:W-:Y:S02]  /*b3e0*/  VIADD R10, R13.reuse, 0x76 ;  /* 0x000000760d0a7836 */ /* 0x040fe40000000000 */
[----:B------:R-:W-:Y:S01]  /*b3f0*/  IMAD R18, R12, R6, R18 ;  /* 0x000000060c127224 */ /* 0x000fe200078e0212 */
[----:B------:R0:W-:Y:S01]  /*b400*/  STL [R1+0x118], R2 ;  /* 0x0001180201007387 */ /* 0x0001e20000100800 */
[----:B------:R-:W-:Y:S01]  /*b410*/  VIADD R3, R13, 0x74 ;  /* 0x000000740d037836 */ /* 0x000fe20000000000 */
[----:B------:R-:W-:Y:S01]  /*b420*/  IABS R14, R10 ;  /* 0x0000000a000e7213 */ /* 0x000fe20000000000 */
[--C-:B------:R-:W-:Y:S01]  /*b430*/  @!P2 IMAD.IADD R20, R20, 0x1, -R12.reuse ;  /* 0x000000011414a824 */ /* 0x100fe200078e0a0c */
[----:B------:R-:W-:Y:S01]  /*b440*/  ISETP.GT.U32.AND P2, PT, R12, R18, PT ;  /* 0x000000120c00720c */ /* 0x000fe20003f44070 */
[----:B------:R-:W-:Y:S01]  /*b450*/  @!P5 IMAD.IADD R19, R19, 0x1, -R12 ;  /* 0x000000011313d824 */ /* 0x000fe200078e0a0c */
[----:B------:R-:W-:Y:S01]  /*b460*/  IABS R6, R3 ;  /* 0x0000000300067213 */ /* 0x000fe20000000000 */
[----:B------:R-:W-:-:S02]  /*b470*/  IMAD.MOV.U32 R4, RZ, RZ, R22 ;  /* 0x000000ffff047224 */ /* 0x000fc400078e0016 */
[----:B------:R-:W-:Y:S01]  /*b480*/  @!P6 IMAD.IADD R16, R16, 0x1, -R12 ;  /* 0x000000011010e824 */ /* 0x000fe200078e0a0c */
[----:B------:R-:W-:Y:S01]  /*b490*/  ISETP.GE.AND P6, PT, R7, RZ, PT ;  /* 0x000000ff0700720c */ /* 0x000fe20003fc6270 */
[----:B------:R-:W-:-:S03]  /*b4a0*/  IMAD.HI.U32 R17, R21, R14, RZ ;  /* 0x0000000e15117227 */ /* 0x000fc600078e00ff */
[C---:B------:R-:W-:Y:S01]  /*b4b0*/  ISETP.GT.U32.AND P5, PT, R12.reuse, R16, PT ;  /* 0x000000100c00720c */ /* 0x040fe20003fa4070 */
[----:B------:R-:W-:Y:S01]  /*b4c0*/  @!P3 IMAD.MOV R4, RZ, RZ, -R4 ;  /* 0x000000ffff04b224 */ /* 0x000fe200078e0a04 */
[----:B------:R-:W-:Y:S01]  /*b4d0*/  ISETP.GT.U32.AND P3, PT, R12, R19, PT ;  /* 0x000000130c00720c */ /* 0x000fe20003f64070 */
[----:B------:R-:W-:Y:S02]  /*b4e0*/  VIADD R15, R13, 0x70 ;  /* 0x000000700d0f7836 */ /* 0x000fe40000000000 */
[----:B------:R-:W-:Y:S01]  /*b4f0*/  IMAD.HI.U32 R7, R21, R6, RZ ;  /* 0x0000000615077227 */ /* 0x000fe200078e00ff */
[----:B------:R1:W-:Y:S02]  /*b500*/  STL [R1+0x54], R4 ;  /* 0x0000540401007387 */ /* 0x0003e40000100800 */
[----:B------:R-:W-:Y:S01]  /*b510*/  IABS R8, R15 ;  /* 0x0000000f00087213 */ /* 0x000fe20000000000 */
[----:B------:R-:W-:Y:S02]  /*b520*/  IMAD.MOV R17, RZ, RZ, -R17 ;  /* 0x000000ffff117224 */ /* 0x000fe400078e0a11 */
[----:B------:R-:W-:-:S02]  /*b530*/  IMAD.MOV R7, RZ, RZ, -R7 ;  /* 0x000000ffff077224 */ /* 0x000fc400078e0a07 */
[----:B0-----:R-:W-:Y:S02]  /*b540*/  IMAD.MOV.U32 R2, RZ, RZ, R20 ;  /* 0x000000ffff027224 */ /* 0x001fe400078e0014 */
[----:B------:R-:W-:Y:S02]  /*b550*/  IMAD R14, R12, R17, R14 ;  /* 0x000000110c0e7224 */ /* 0x000fe400078e020e */
[----:B------:R-:W-:Y:S02]  /*b560*/  @!P2 IMAD.IADD R18, R18, 0x1, -R12 ;  /* 0x000000011212a824 */ /* 0x000fe400078e0a0c */
[----:B------:R-:W-:Y:S01]  /*b570*/  @!P4 IMAD.MOV R2, RZ, RZ, -R2 ;  /* 0x000000ffff02c224 */ /* 0x000fe200078e0a02 */
[----:B------:R-:W-:Y:S01]  /*b580*/  ISETP.GE.AND P4, PT, R10, RZ, PT ;  /* 0x000000ff0a00720c */ /* 0x000fe20003f86270 */
[C---:B------:R-:W-:Y:S01]  /*b590*/  IMAD R6, R12.reuse, R7, R6 ;  /* 0x000000070c067224 */ /* 0x040fe200078e0206 */
[----:B------:R-:W-:Y:S01]  /*b5a0*/  ISETP.GT.U32.AND P2, PT, R12, R18, PT ;  /* 0x000000120c00720c */ /* 0x000fe20003f44070 */
[----:B------:R-:W-:Y:S01]  /*b5b0*/  @!P5 IMAD.IADD R16, R16, 0x1, -R12 ;  /* 0x000000011010d824 */ /* 0x000fe200078e0a0c */
[----:B------:R-:W-:Y:S01]  /*b5c0*/  ISETP.GT.U32.AND P5, PT, R12, R14, PT ;  /* 0x0000000e0c00720c */ /* 0x000fe20003fa4070 */
[----:B------:R-:W-:Y:S01]  /*b5d0*/  IMAD.HI.U32 R10, R21, R8, RZ ;  /* 0x00000008150a7227 */ /* 0x000fe200078e00ff */
[----:B------:R0:W-:Y:S03]  /*b5e0*/  STL [R1+0xe4], R2 ;  /* 0x0000e40201007387 */ /* 0x0001e60000100800 */
[----:B------:R-:W-:-:S02]  /*b5f0*/  VIADD R11, R13, 0x72 ;  /* 0x000000720d0b7836 */ /* 0x000fc40000000000 */
[----:B------:R-:W-:Y:S01]  /*b600*/  @!P3 IMAD.IADD R19, R19, 0x1, -R12 ;  /* 0x000000011313b824 */ /* 0x000fe200078e0a0c */
[C---:B------:R-:W-:Y:S01]  /*b610*/  ISETP.GT.U32.AND P3, PT, R12.reuse, R6, PT ;  /* 0x000000060c00720c */ /* 0x040fe20003f64070 */
[----:B------:R-:W-:Y:S01]  /*b620*/  IMAD.MOV R10, RZ, RZ, -R10 ;  /* 0x000000ffff0a7224 */ /* 0x000fe200078e0a0a */
[----:B------:R-:W-:Y:S01]  /*b630*/  IABS R9, R11 ;  /* 0x0000000b00097213 */ /* 0x000fe20000000000 */
[----:B-1----:R-:W-:Y:S02]  /*b640*/  IMAD.MOV.U32 R4, RZ, RZ, R19 ;  /* 0x000000ffff047224 */ /* 0x002fe400078e0013 */
[----:B------:R-:W-:Y:S02]  /*b650*/  IMAD R8, R12, R10, R8 ;  /* 0x0000000a0c087224 */ /* 0x000fe400078e0208 */
[----:B------:R-:W-:-:S04]  /*b660*/  IMAD.HI.U32 R17, R21, R9, RZ ;  /* 0x0000000915117227 */ /* 0x000fc800078e00ff */
[----:B------:R-:W-:Y:S02]  /*b670*/  VIADD R7, R13, 0x6e ;  /* 0x0000006e0d077836 */ /* 0x000fe40000000000 */
[----:B------:R-:W-:Y:S02]  /*b680*/  @!P5 IMAD.IADD R14, R14, 0x1, -R12 ;  /* 0x000000010e0ed824 */ /* 0x000fe400078e0a0c */
[----:B0-----:R-:W-:Y:S02]  /*b690*/  IMAD.MOV.U32 R2, RZ, RZ, R16 ;  /* 0x000000ffff027224 */ /* 0x001fe400078e0010 */
[----:B------:R-:W-:Y:S01]  /*b6a0*/  @!P0 IMAD.MOV R4, RZ, RZ, -R4 ;  /* 0x000000ffff048224 */ /* 0x000fe200078e0a04 */
[----:B------:R-:W-:Y:S01]  /*b6b0*/  ISETP.GT.U32.AND P0, PT, R12, R8, PT ;  /* 0x000000080c00720c */ /* 0x000fe20003f04070 */
[----:B------:R-:W-:Y:S02]  /*b6c0*/  IMAD.MOV R17, RZ, RZ, -R17 ;  /* 0x000000ffff117224 */ /* 0x000fe400078e0a11 */
[--C-:B------:R-:W-:Y:S01]  /*b6d0*/  @!P2 IMAD.IADD R18, R18, 0x1, -R12.reuse ;  /* 0x000000011212a824 */ /* 0x100fe200078e0a0c */
[----:B------:R-:W-:Y:S01]  /*b6e0*/  ISETP.GE.AND P2, PT, R3, RZ, PT ;  /* 0x000000ff0300720c */ /* 0x000fe20003f46270 */
[----:B------:R-:W-:Y:S01]  /*b6f0*/  @!P3 IMAD.IADD R6, R6, 0x1, -R12 ;  /* 0x000000010606b824 */ /* 0x000fe200078e0a0c */
[----:B------:R-:W-:Y:S01]  /*b700*/  IABS R3, R7 ;  /* 0x0000000700037213 */ /* 0x000fe20000000000 */
[----:B------:R-:W-:Y:S01]  /*b710*/  @!P1 IMAD.MOV R2, RZ, RZ, -R2 ;  /* 0x000000ffff029224 */ /* 0x000fe200078e0a02 */
[C---:B------:R-:W-:Y:S01]  /*b720*/  ISETP.GT.U32.AND P1, PT, R12.reuse, R14, PT ;  /* 0x0000000e0c00720c */ /* 0x040fe20003f24070 */
[----:B------:R-:W-:Y:S01]  /*b730*/  VIADD R10, R13, 0x6c ;  /* 0x0000006c0d0a7836 */ /* 0x000fe20000000000 */
[C---:B------:R-:W-:Y:S01]  /*b740*/  ISETP.GT.U32.AND P3, PT, R12.reuse, R6, PT ;  /* 0x000000060c00720c */ /* 0x040fe20003f64070 */
[----:B------:R-:W-:Y:S01]  /*b750*/  IMAD R9, R12, R17, R9 ;  /* 0x000000110c097224 */ /* 0x000fe200078e0209 */
[----:B------:R0:W-:Y:S01]  /*b760*/  STL [R1+0x10c], R2 ;  /* 0x00010c0201007387 */ /* 0x0001e20000100800 */
[----:B------:R-:W-:Y:S01]  /*b770*/  IMAD.HI.U32 R16, R21, R3, RZ ;  /* 0x0000000315107227 */ /* 0x000fe200078e00ff */
[----:B------:R-:W-:-:S02]  /*b780*/  IABS R17, R10 ;  /* 0x0000000a00117213 */ /* 0x000fc40000000000 */
[----:B------:R-:W-:Y:S01]  /*b790*/  ISETP.GT.U32.AND P5, PT, R12, R9, PT ;  /* 0x000000090c00720c */ /* 0x000fe20003fa4070 */
[----:B------:R-:W-:Y:S01]  /*b7a0*/  IMAD.MOV R16, RZ, RZ, -R16 ;  /* 0x000000ffff107224 */ /* 0x000fe200078e0a10 */
[----:B------:R-:W-:Y:S01]  /*b7b0*/  STL [R1+0xec], R4 ;  /* 0x0000ec0401007387 */ /* 0x000fe20000100800 */
[----:B------:R-:W-:Y:S02]  /*b7c0*/  @!P0 IMAD.IADD R8, R8, 0x1, -R12 ;  /* 0x0000000108088824 */ /* 0x000fe400078e0a0c */
[C---:B------:R-:W-:Y:S02]  /*b7d0*/  IMAD R3, R12.reuse, R16, R3 ;  /* 0x000000100c037224 */ /* 0x040fe400078e0203 */
[----:B0-----:R-:W-:Y:S01]  /*b7e0*/  IMAD.MOV.U32 R2, RZ, RZ, R18 ;  /* 0x000000ffff027224 */ /* 0x001fe200078e0012 */
[----:B------:R-:W-:Y:S01]  /*b7f0*/  ISETP.GT.U32.AND P0, PT, R12, R8, PT ;  /* 0x000000080c00720c */ /* 0x000fe20003f04070 */
[----:B------:R-:W-:Y:S01]  /*b800*/  @!P1 IMAD.IADD R14, R14, 0x1, -R12 ;  /* 0x000000010e0e9824 */ /* 0x000fe200078e0a0c */
[----:B------:R-:W-:Y:S01]  /*b810*/  ISETP.GE.AND P1, PT, R15, RZ, PT ;  /* 0x000000ff0f00720c */ /* 0x000fe20003f26270 */
[----:B------:R-:W-:Y:S01]  /*b820*/  @!P6 IMAD.MOV R2, RZ, RZ, -R2 ;  /* 0x000000ffff02e224 */ /* 0x000fe200078e0a02 */
[----:B------:R-:W-:Y:S01]  /*b830*/  ISETP.GE.AND P6, PT, R11, RZ, PT ;  /* 0x000000ff0b00720c */ /* 0x000fe20003fc6270 */
[----:B------:R-:W-:-:S02]  /*b840*/  IMAD.MOV.U32 R11, RZ, RZ, R17 ;  /* 0x000000ffff0b7224 */ /* 0x000fc400078e0011 */
[----:B------:R-:W-:Y:S01]  /*b850*/  @!P3 IMAD.IADD R6, R6, 0x1, -R12 ;  /* 0x000000010606b824 */ /* 0x000fe200078e0a0c */
[----:B------:R0:W-:Y:S01]  /*b860*/  STL [R1+0xf0], R2 ;  /* 0x0000f00201007387 */ /* 0x0001e20000100800 */
[----:B------:R-:W-:Y:S01]  /*b870*/  IMAD.HI.U32 R15, R21, R11, RZ ;  /* 0x0000000b150f7227 */ /* 0x000fe200078e00ff */
[----:B------:R-:W-:-:S03]  /*b880*/  ISETP.GT.U32.AND P3, PT, R12, R3, PT ;  /* 0x000000030c00720c */ /* 0x000fc60003f64070 */
[----:B------:R-:W-:Y:S02]  /*b890*/  IMAD.MOV R15, RZ, RZ, -R15 ;  /* 0x000000ffff0f7224 */ /* 0x000fe400078e0a0f */
[--C-:B------:R-:W-:Y:S02]  /*b8a0*/  @!P5 IMAD.IADD R9, R9, 0x1, -R12.reuse ;  /* 0x000000010909d824 */ /* 0x100fe400078e0a0c */
[----:B------:R-:W-:Y:S02]  /*b8b0*/  @!P0 IMAD.IADD R8, R8, 0x1, -R12 ;  /* 0x0000000108088824 */ /* 0x000fe400078e0a0c */
[----:B0-----:R-:W-:Y:S01]  /*b8c0*/  IMAD.MOV.U32 R2, RZ, RZ, R14 ;  /* 0x000000ffff027224 */ /* 0x001fe200078e000e */
[C---:B------:R-:W-:Y:S01]  /*b8d0*/  ISETP.GT.U32.AND P5, PT, R12.reuse, R9, PT ;  /* 0x000000090c00720c */ /* 0x040fe20003fa4070 */
[----:B------:R-:W-:Y:S02]  /*b8e0*/  VIADD R17, R13, 0x6a ;  /* 0x0000006a0d117836 */ /* 0x000fe40000000000 */
[----:B------:R-:W-:Y:S01]  /*b8f0*/  @!P4 IMAD.MOV R2, RZ, RZ, -R2 ;  /* 0x000000ffff02c224 */ /* 0x000fe200078e0a02 */
[----:B------:R-:W-:Y:S01]  /*b900*/  ISETP.GE.AND P4, PT, R7, RZ, PT ;  /* 0x000000ff0700720c */ /* 0x000fe20003f86270 */
[----:B------:R-:W-:-:S02]  /*b910*/  IMAD R7, R12, R15, R11 ;  /* 0x0000000f0c077224 */ /* 0x000fc400078e020b */
[--C-:B------:R-:W-:Y:S01]  /*b920*/  @!P3 IMAD.IADD R3, R3, 0x1, -R12.reuse ;  /* 0x000000010303b824 */ /* 0x100fe200078e0a0c */
[----:B------:R0:W-:Y:S01]  /*b930*/  STL [R1+0xf4], R2 ;  /* 0x0000f40201007387 */ /* 0x0001e20000100800 */
[----:B------:R-:W-:Y:S01]  /*b940*/  ISETP.GE.AND P3, PT, R17, RZ, PT ;  /* 0x000000ff1100720c */ /* 0x000fe20003f66270 */
[C---:B------:R-:W-:Y:S01]  /*b950*/  VIADD R14, R13.reuse, 0x68 ;  /* 0x000000680d0e7836 */ /* 0x040fe20000000000 */
[----:B------:R-:W-:Y:S01]  /*b960*/  ISETP.GT.U32.AND P0, PT, R12, R7, PT ;  /* 0x000000070c00720c */ /* 0x000fe20003f04070 */
[----:B------:R-:W-:Y:S01]  /*b970*/  VIADD R11, R13, 0x64 ;  /* 0x000000640d0b7836 */ /* 0x000fe20000000000 */
[----:B------:R-:W-:Y:S01]  /*b980*/  IABS R17, R17 ;  /* 0x0000001100117213 */ /* 0x000fe20000000000 */
[----:B------:R-:W-:Y:S01]  /*b990*/  @!P5 IMAD.IADD R9, R9, 0x1, -R12 ;  /* 0x000000010909d824 */ /* 0x000fe200078e0a0c */
[----:B------:R-:W-:Y:S01]  /*b9a0*/  ISETP.GE.AND P5, PT, R10, RZ, PT ;  /* 0x000000ff0a00720c */ /* 0x000fe20003fa6270 */
[----:B------:R-:W-:Y:S02]  /*b9b0*/  VIADD R16, R13, 0x60 ;  /* 0x000000600d107836 */ /* 0x000fe40000000000 */
[----:B0-----:R-:W-:-:S02]  /*b9c0*/  IMAD.MOV.U32 R2, RZ, RZ, R6 ;  /* 0x000000ffff027224 */ /* 0x001fc400078e0006 */
[----:B------:R-:W-:Y:S01]  /*b9d0*/  IMAD.MOV.U32 R4, RZ, RZ, R9 ;  /* 0x000000ffff047224 */ /* 0x000fe200078e0009 */
[----:B------:R-:W-:Y:S01]  /*b9e0*/  IABS R19, R16 ;  /* 0x0000001000137213 */ /* 0x000fe20000000000 */
[----:B------:R-:W-:Y:S01]  /*b9f0*/  @!P2 IMAD.MOV R2, RZ, RZ, -R2 ;  /* 0x000000ffff02a224 */ /* 0x000fe200078e0a02 */
[C---:B------:R-:W-:Y:S01]  /*ba00*/  ISETP.GT.U32.AND P2, PT, R12.reuse, R3, PT ;  /* 0x000000030c00720c */ /* 0x040fe20003f44070 */
[----:B------:R-:W-:Y:S02]  /*ba10*/  @!P0 IMAD.IADD R7, R7, 0x1, -R12 ;  /* 0x0000000107078824 */ /* 0x000fe400078e0a0c */
[----:B------:R-:W-:Y:S01]  /*ba20*/  VIADD R6, R13, 0x66 ;  /* 0x000000660d067836 */ /* 0x000fe20000000000 */
[----:B------:R0:W-:Y:S01]  /*ba30*/  STL [R1+0xf8], R2 ;  /* 0x0000f80201007387 */ /* 0x0001e20000100800 */
[----:B------:R-:W-:Y:S01]  /*ba40*/  @!P6 IMAD.MOV R4, RZ, RZ, -R4 ;  /* 0x000000ffff04e224 */ /* 0x000fe200078e0a04 */
[----:B------:R-:W-:Y:S01]  /*ba50*/  ISETP.GT.U32.AND P0, PT, R12, R7, PT ;  /* 0x000000070c00720c */ /* 0x000fe20003f04070 */
[----:B------:R-:W-:Y:S01]  /*ba60*/  IMAD.HI.U32 R10, R21, R17, RZ ;  /* 0x00000011150a7227 */ /* 0x000fe200078e00ff */
[----:B------:R-:W-:-:S02]  /*ba70*/  ISETP.GE.AND P6, PT, R14, RZ, PT ;  /* 0x000000ff0e00720c */ /* 0x000fc40003fc6270 */
[----:B------:R-:W-:Y:S01]  /*ba80*/  STL [R1+0x104], R4 ;  /* 0x0001040401007387 */ /* 0x000fe20000100800 */
[----:B------:R-:W-:Y:S01]  /*ba90*/  IMAD.MOV R10, RZ, RZ, -R10 ;  /* 0x000000ffff0a7224 */ /* 0x000fe200078e0a0a */
[----:B------:R-:W-:Y:S01]  /*baa0*/  IABS R14, R14 ;  /* 0x0000000e000e7213 */ /* 0x000fe20000000000 */
[----:B------:R-:W-:Y:S01]  /*bab0*/  @!P2 IMAD.IADD R3, R3, 0x1, -R12 ;  /* 0x000000010303a824 */ /* 0x000fe200078e0a0c */
[----:B------:R-:W-:Y:S01]  /*bac0*/  ISETP.GE.AND P2, PT, R11, RZ, PT ;  /* 0x000000ff0b00720c */ /* 0x000fe20003f46270 */
[----:B0-----:R-:W-:Y:S01]  /*bad0*/  IMAD.MOV.U32 R2, RZ, RZ, R8 ;  /* 0x000000ffff027224 */ /* 0x001fe200078e0008 */
[----:B------:R-:W-:Y:S01]  /*bae0*/  IABS R11, R11 ;  /* 0x0000000b000b7213 */ /* 0x000fe20000000000 */
[----:B------:R-:W-:Y:S02]  /*baf0*/  IMAD R17, R12, R10, R17 ;  /* 0x0000000a0c117224 */ /* 0x000fe400078e0211 */
[----:B------:R-:W-:Y:S01]  /*bb00*/  @!P1 IMAD.MOV R2, RZ, RZ, -R2 ;  /* 0x000000ffff029224 */ /* 0x000fe200078e0a02 */
[----:B------:R-:W-:Y:S01]  /*bb10*/  ISETP.GE.AND P1, PT, R6, RZ, PT ;  /* 0x000000ff0600720c */ /* 0x000fe20003f26270 */
[----:B------:R-:W-:Y:S01]  /*bb20*/  @!P0 IMAD.IADD R7, R7, 0x1, -R12 ;  /* 0x0000000107078824 */ /* 0x000fe200078e0a0c */
[----:B------:R-:W-:Y:S01]  /*bb30*/  IABS R6, R6 ;  /* 0x0000000600067213 */ /* 0x000fe20000000000 */
[C---:B------:R-:W-:Y:S01]  /*bb40*/  IMAD.HI.U32 R9, R21.reuse, R14, RZ ;  /* 0x0000000e15097227 */ /* 0x040fe200078e00ff */
[----:B------:R0:W-:Y:S03]  /*bb50*/  STL [R1+0x108], R2 ;  /* 0x0001080201007387 */ /* 0x0001e60000100800 */
[----:B------:R-:W-:-:S04]  /*bb60*/  IMAD.HI.U32 R8, R21, R6, RZ ;  /* 0x0000000615087227 */ /* 0x000fc800078e00ff */
[----:B------:R-:W-:Y:S02]  /*bb70*/  IMAD.MOV R8, RZ, RZ, -R8 ;  /* 0x000000ffff087224 */ /* 0x000fe400078e0a08 */
[----:B------:R-:W-:Y:S02]  /*bb80*/  IMAD.MOV R9, RZ, RZ, -R9 ;  /* 0x000000ffff097224 */ /* 0x000fe400078e0a09 */
[----:B0-----:R-:W-:Y:S02]  /*bb90*/  IMAD.MOV.U32 R2, RZ, RZ, R3 ;  /* 0x000000ffff027224 */ /* 0x001fe400078e0003 */
[C---:B------:R-:W-:Y:S02]  /*bba0*/  IMAD R6, R12.reuse, R8, R6 ;  /* 0x000000080c067224 */ /* 0x040fe400078e0206 */
[----:B------:R-:W-:Y:S01]  /*bbb0*/  @!P4 IMAD.MOV R2, RZ, RZ, -R2 ;  /* 0x000000ffff02c224 */ /* 0x000fe200078e0a02 */
[C---:B------:R-:W-:Y:S01]  /*bbc0*/  ISETP.GT.U32.AND P4, PT, R12.reuse, R17, PT ;  /* 0x000000110c00720c */ /* 0x040fe20003f84070 */
[----:B------:R-:W-:-:S02]  /*bbd0*/  IMAD R14, R12, R9, R14 ;  /* 0x000000090c0e7224 */ /* 0x000fc400078e020e */
[----:B------:R-:W-:Y:S01]  /*bbe0*/  IMAD.HI.U32 R3, R21, R11, RZ ;  /* 0x0000000b15037227 */ /* 0x000fe200078e00ff */
[----:B------:R0:W-:Y:S02]  /*bbf0*/  STL [R1+0xfc], R2 ;  /* 0x0000fc0201007387 */ /* 0x0001e40000100800 */
[C---:B------:R-:W-:Y:S01]  /*bc00*/  ISETP.GT.U32.AND P0, PT, R12.reuse, R14, PT ;  /* 0x0000000e0c00720c */ /* 0x040fe20003f04070 */
[----:B------:R-:W-:Y:S02]  /*bc10*/  IMAD.MOV R3, RZ, RZ, -R3 ;  /* 0x000000ffff037224 */ /* 0x000fe400078e0a03 */
[----:B------:R-:W-:Y:S02]  /*bc20*/  VIADD R22, R13, 0x62 ;  /* 0x000000620d167836 */ /* 0x000fe40000000000 */
[----:B------:R-:W-:Y:S02]  /*bc30*/  IMAD R11, R12, R3, R11 ;  /* 0x000000030c0b7224 */ /* 0x000fe400078e020b */
[----:B------:R-:W-:Y:S01]  /*bc40*/  @!P4 IMAD.IADD R17, R17, 0x1, -R12 ;  /* 0x000000011111c824 */ /* 0x000fe200078e0a0c */
[----:B------:R-:W-:Y:S01]  /*bc50*/  IABS R3, R22 ;  /* 0x0000001600037213 */ /* 0x000fe20000000000 */
[----:B0-----:R-:W-:-:S02]  /*bc60*/  IMAD.MOV.U32 R2, RZ, RZ, R7 ;  /* 0x000000ffff027224 */ /* 0x001fc400078e0007 */
[----:B------:R-:W-:Y:S01]  /*bc70*/  IMAD.HI.U32 R8, R21, R19, RZ ;  /* 0x0000001315087227 */ /* 0x000fe200078e00ff */
[----:B------:R-:W-:-:S03]  /*bc80*/  ISETP.GT.U32.AND P4, PT, R12, R17, PT ;  /* 0x000000110c00720c */ /* 0x000fc60003f84070 */
[----:B------:R-:W-:Y:S01]  /*bc90*/  @!P5 IMAD.MOV R2, RZ, RZ, -R2 ;  /* 0x000000ffff02d224 */ /* 0x000fe200078e0a02 */
[----:B------:R-:W-:Y:S01]  /*bca0*/  ISETP.GT.U32.AND P5, PT, R12, R6, PT ;  /* 0x000000060c00720c */ /* 0x000fe20003fa4070 */
[----:B------:R-:W-:Y:S02]  /*bcb0*/  @!P0 IMAD.IADD R14, R14, 0x1, -R12 ;  /* 0x000000010e0e8824 */ /* 0x000fe400078e0a0c */
[----:B------:R-:W-:Y:S01]  /*bcc0*/  IMAD.MOV R8, RZ, RZ, -R8 ;  /* 0x000000ffff087224 */ /* 0x000fe200078e0a08 */
[----:B------:R0:W-:Y:S01]  /*bcd0*/  STL [R1+0x100], R2 ;  /* 0x0001000201007387 */ /* 0x0001e20000100800 */
[----:B------:R-:W-:Y:S01]  /*bce0*/  IMAD.HI.U32 R15, R21, R3, RZ ;  /* 0x00000003150f7227 */ /* 0x000fe200078e00ff */
[----:B------:R-:W-:-:S03]  /*bcf0*/  ISETP.GT.U32.AND P0, PT, R12, R14, PT ;  /* 0x0000000e0c00720c */ /* 0x000fc60003f04070 */
[--C-:B------:R-:W-:Y:S01]  /*bd00*/  @!P4 IMAD.IADD R17, R17, 0x1, -R12.reuse ;  /* 0x000000011111c824 */ /* 0x100fe200078e0a0c */
[C---:B------:R-:W-:Y:S01]  /*bd10*/  ISETP.GT.U32.AND P4, PT, R12.reuse, R11, PT ;  /* 0x0000000b0c00720c */ /* 0x040fe20003f84070 */
[----:B------:R-:W-:Y:S02]  /*bd20*/  IMAD R19, R12, R8, R19 ;  /* 0x000000080c137224 */ /* 0x000fe400078e0213 */
[----:B------:R-:W-:Y:S02]  /*bd30*/  @!P5 IMAD.IADD R6, R6, 0x1, -R12 ;  /* 0x000000010606d824 */ /* 0x000fe400078e0a0c */
[----:B------:R-:W-:Y:S02]  /*bd40*/  IMAD.MOV R15, RZ, RZ, -R15 ;  /* 0x000000ffff0f7224 */ /* 0x000fe400078e0a0f */
[----:B------:R-:W-:Y:S01]  /*bd50*/  VIADD R10, R13, 0x5e ;  /* 0x0000005e0d0a7836 */ /* 0x000fe20000000000 */
[C---:B------:R-:W-:Y:S01]  /*bd60*/  ISETP.GT.U32.AND P5, PT, R12.reuse, R6, PT ;  /* 0x000000060c00720c */ /* 0x040fe20003fa4070 */
[----:B------:R-:W-:-:S02]  /*bd70*/  IMAD R3, R12, R15, R3 ;  /* 0x0000000f0c037224 */ /* 0x000fc400078e0203 */
[----:B0-----:R-:W-:Y:S01]  /*bd80*/  IMAD.MOV.U32 R2, RZ, RZ, R17 ;  /* 0x000000ffff027224 */ /* 0x001fe200078e0011 */
[----:B------:R-:W-:Y:S01]  /*bd90*/  IABS R7, R10 ;  /* 0x0000000a00077213 */ /* 0x000fe20000000000 */
[--C-:B------:R-:W-:Y:S01]  /*bda0*/  @!P4 IMAD.IADD R11, R11, 0x1, -R12.reuse ;  /* 0x000000010b0bc824 */ /* 0x100fe200078e0a0c */
[----:B------:R-:W-:Y:S01]  /*bdb0*/  ISETP.GE.AND P4, PT, R22, RZ, PT ;  /* 0x000000ff1600720c */ /* 0x000fe20003f86270 */
[C---:B------:R-:W-:Y:S02]  /*bdc0*/  VIADD R9, R13.reuse, 0x5c ;  /* 0x0000005c0d097836 */ /* 0x040fe40000000000 */
[----:B------:R-:W-:Y:S02]  /*bdd0*/  VIADD R8, R13, 0x5a ;  /* 0x0000005a0d087836 */ /* 0x000fe40000000000 */
[--C-:B------:R-:W-:Y:S01]  /*bde0*/  @!P0 IMAD.IADD R14, R14, 0x1, -R12.reuse ;  /* 0x000000010e0e8824 */ /* 0x100fe200078e0a0c */
[----:B------:R-:W-:Y:S01]  /*bdf0*/  ISETP.GT.U32.AND P0, PT, R12, R3, PT ;  /* 0x000000030c00720c */ /* 0x000fe20003f04070 */
[----:B------:R-:W-:Y:S01]  /*be00*/  @!P5 IMAD.IADD R6, R6, 0x1, -R12 ;  /* 0x000000010606d824 */ /* 0x000fe200078e0a0c */
[C---:B------:R-:W-:Y:S01]  /*be10*/  ISETP.GT.U32.AND P5, PT, R12.reuse, R19, PT ;  /* 0x000000130c00720c */ /* 0x040fe20003fa4070 */
[----:B------:R-:W-:Y:S01]  /*be20*/  @!P3 IMAD.MOV R2, RZ, RZ, -R2 ;  /* 0x000000ffff02b224 */ /* 0x000fe200078e0a02 */
[----:B------:R-:W-:Y:S01]  /*be30*/  ISETP.GT.U32.AND P3, PT, R12, R11, PT ;  /* 0x0000000b0c00720c */ /* 0x000fe20003f64070 */
[----:B------:R-:W-:Y:S01]  /*be40*/  IMAD.HI.U32 R20, R21, R7, RZ ;  /* 0x0000000715147227 */ /* 0x000fe200078e00ff */
[----:B------:R-:W-:-:S02]  /*be50*/  IABS R18, R9 ;  /* 0x0000000900127213 */ /* 0x000fc40000000000 */
[----:B------:R-:W-:Y:S01]  /*be60*/  IABS R17, R8 ;  /* 0x0000000800117213 */ /* 0x000fe20000000000 */
[----:B------:R0:W-:Y:S01]  /*be70*/  STL [R1+0xe8], R2 ;  /* 0x0000e80201007387 */ /* 0x0001e20000100800 */
[----:B------:R-:W-:Y:S02]  /*be80*/  IMAD.MOV R20, RZ, RZ, -R20 ;  /* 0x000000ffff147224 */ /* 0x000fe400078e0a14 */
[----:B------:R-:W-:-:S04]  /*be90*/  IMAD.HI.U32 R15, R21, R18, RZ ;  /* 0x00000012150f7227 */ /* 0x000fc800078e00ff */
[----:B------:R-:W-:Y:S02]  /*bea0*/  @!P5 IMAD.IADD R19, R19, 0x1, -R12 ;  /* 0x000000011313d824 */ /* 0x000fe400078e0a0c */
[C---:B------:R-:W-:Y:S02]  /*beb0*/  IMAD R7, R12.reuse, R20, R7 ;  /* 0x000000140c077224 */ /* 0x040fe400078e0207 */
[----:B0-----:R-:W-:Y:S01]  /*bec0*/  IMAD.MOV.U32 R2, RZ, RZ, R14 ;  /* 0x000000ffff027224 */ /* 0x001fe200078e000e */
[----:B------:R-:W-:Y:S01]  /*bed0*/  ISETP.GT.U32.AND P5, PT, R12, R19, PT ;  /* 0x000000130c00720c */ /* 0x000fe20003fa4070 */
[----:B------:R-:W-:-:S04]  /*bee0*/  IMAD.HI.U32 R14, R21, R17, RZ ;  /* 0x00000011150e7227 */ /* 0x000fc800078e00ff */
[----:B------:R-:W-:Y:S02]  /*bef0*/  @!P6 IMAD.MOV R2, RZ, RZ, -R2 ;  /* 0x000000ffff02e224 */ /* 0x000fe400078e0a02 */
[----:B------:R-:W-:Y:S02]  /*bf00*/  IMAD.MOV R15, RZ, RZ, -R15 ;  /* 0x000000ffff0f7224 */ /* 0x000fe400078e0a0f */
[--C-:B------:R-:W-:Y:S01]  /*bf10*/  @!P0 IMAD.IADD R3, R3, 0x1, -R12.reuse ;  /* 0x0000000103038824 */ /* 0x100fe200078e0a0c */
[----:B------:R0:W-:Y:S01]  /*bf20*/  STL [R1+0xe0], R2 ;  /* 0x0000e00201007387 */ /* 0x0001e20000100800 */
[----:B------:R-:W-:Y:S01]  /*bf30*/  @!P3 IMAD.IADD R11, R11, 0x1, -R12 ;  /* 0x000000010b0bb824 */ /* 0x000fe200078e0a0c */
[C---:B------:R-:W-:Y:S01]  /*bf40*/  ISETP.GT.U32.AND P3, PT, R12.reuse, R7, PT ;  /* 0x000000070c00720c */ /* 0x040fe20003f64070 */
[----:B------:R-:W-:Y:S01]  /*bf50*/  IMAD.MOV R14, RZ, RZ, -R14 ;  /* 0x000000ffff0e7224 */ /* 0x000fe200078e0a0e */
[C---:B------:R-:W-:Y:S01]  /*bf60*/  ISETP.GT.U32.AND P6, PT, R12.reuse, R3, PT ;  /* 0x000000030c00720c */ /* 0x040fe20003fc4070 */
[----:B------:R-:W-:Y:S01]  /*bf70*/  IMAD R18, R12, R15, R18 ;  /* 0x0000000f0c127224 */ /* 0x000fe200078e0212 */
[----:B------:R-:W-:Y:S01]  /*bf80*/  ISETP.GE.AND P0, PT, R16, RZ, PT ;  /* 0x000000ff1000720c */ /* 0x000fe20003f06270 */
[----:B------:R-:W-:-:S02]  /*bf90*/  IMAD R17, R12, R14, R17 ;  /* 0x0000000e0c117224 */ /* 0x000fc400078e0211 */
[----:B------:R-:W-:Y:S02]  /*bfa0*/  @!P5 IMAD.IADD R19, R19, 0x1, -R12 ;  /* 0x000000011313d824 */ /* 0x000fe400078e0a0c */
[----:B0-----:R-:W-:Y:S01]  /*bfb0*/  IMAD.MOV.U32 R2, RZ, RZ, R11 ;  /* 0x000000ffff027224 */ /* 0x001fe200078e000b */
[C---:B------:R-:W-:Y:S01]  /*bfc0*/  ISETP.GT.U32.AND P5, PT, R12.reuse, R17, PT ;  /* 0x000000110c00720c */ /* 0x040fe20003fa4070 */
[----:B------:R-:W-:Y:S02]  /*bfd0*/  IMAD.MOV.U32 R4, RZ, RZ, R6 ;  /* 0x000000ffff047224 */ /* 0x000fe400078e0006 */
[----:B------:R-:W-:Y:S01]  /*bfe0*/  @!P2 IMAD.MOV R2, RZ, RZ, -R2 ;  /* 0x000000ffff02a224 */ /* 0x000fe200078e0a02 */
[----:B------:R-:W-:Y:S01]  /*bff0*/  ISETP.GT.U32.AND P2, PT, R12, R18, PT ;  /* 0x000000120c00720c */ /* 0x000fe20003f44070 */
[C---:B------:R-:W-:Y:S02]  /*c000*/  VIADD R6, R13.reuse, 0x58 ;  /* 0x000000580d067836 */ /* 0x040fe40000000000 */
[----:B------:R-:W-:-:S02]  /*c010*/  VIADD R11, R13, 0x56 ;  /* 0x000000560d0b7836 */ /* 0x000fc40000000000 */
[----:B------:R-:W-:Y:S01]  /*c020*/  @!P1 IMAD.MOV R4, RZ, RZ, -R4 ;  /* 0x000000ffff049224 */ /* 0x000fe200078e0a04 */
[----:B------:R-:W-:Y:S01]  /*c030*/  ISETP.GE.AND P1, PT, R10, RZ, PT ;  /* 0x000000ff0a00720c */ /* 0x000fe20003f26270 */
[--C-:B------:R-:W-:Y:S01]  /*c040*/  @!P3 IMAD.IADD R7, R7, 0x1, -R12.reuse ;  /* 0x000000010707b824 */ /* 0x100fe200078e0a0c */
[----:B------:R-:W-:Y:S01]  /*c050*/  ISETP.GE.AND P3, PT, R8, RZ, PT ;  /* 0x000000ff0800720c */ /* 0x000fe20003f66270 */
[--C-:B------:R-:W-:Y:S01]  /*c060*/  @!P6 IMAD.IADD R3, R3, 0x1, -R12.reuse ;  /* 0x000000010303e824 */ /* 0x100fe200078e0a0c */
[----:B------:R-:W-:Y:S01]  /*c070*/  IABS R10, R6 ;  /* 0x00000006000a7213 */ /* 0x000fe20000000000 */
[----:B------:R-:W-:Y:S01]  /*c080*/  STL [R1+0xdc], R4 ;  /* 0x0000dc0401007387 */ /* 0x000fe20000100800 */
[----:B------:R-:W-:Y:S01]  /*c090*/  IABS R8, R11 ;  /* 0x0000000b00087213 */ /* 0x000fe20000000000 */
[--C-:B------:R-:W-:Y:S01]  /*c0a0*/  @!P2 IMAD.IADD R18, R18, 0x1, -R12.reuse ;  /* 0x000000011212a824 */ /* 0x100fe200078e0a0c */
[----:B------:R-:W-:Y:S01]  /*c0b0*/  ISETP.GE.AND P6, PT, R9, RZ, PT ;  /* 0x000000ff0900720c */ /* 0x000fe20003fc6270 */
[----:B------:R0:W-:Y:S01]  /*c0c0*/  STL [R1+0xd8], R2 ;  /* 0x0000d80201007387 */ /* 0x0001e20000100800 */
[----:B------:R-:W-:Y:S01]  /*c0d0*/  @!P5 IMAD.IADD R17, R17, 0x1, -R12 ;  /* 0x000000011111d824 */ /* 0x000fe200078e0a0c */
[C---:B------:R-:W-:Y:S01]  /*c0e0*/  ISETP.GT.U32.AND P2, PT, R12.reuse, R7, PT ;  /* 0x000000070c00720c */ /* 0x040fe20003f44070 */
[----:B------:R-:W-:Y:S01]  /*c0f0*/  IMAD.HI.U32 R9, R21, R10, RZ ;  /* 0x0000000a15097227 */ /* 0x000fe200078e00ff */
[----:B------:R-:W-:-:S03]  /*c100*/  ISETP.GT.U32.AND P5, PT, R12, R18, PT ;  /* 0x000000120c00720c */ /* 0x000fc60003fa4070 */
[----:B------:R-:W-:Y:S02]  /*c110*/  IMAD.MOV R9, RZ, RZ, -R9 ;  /* 0x000000ffff097224 */ /* 0x000fe400078e0a09 */
[----:B------:R-:W-:Y:S02]  /*c120*/  VIADD R16, R13, 0x54 ;  /* 0x000000540d107836 */ /* 0x000fe40000000000 */
[----:B0-----:R-:W-:Y:S02]  /*c130*/  IMAD.MOV.U32 R2, RZ, RZ, R3 ;  /* 0x000000ffff027224 */ /* 0x001fe400078e0003 */
[----:B------:R-:W-:Y:S01]  /*c140*/  IMAD.MOV.U32 R3, RZ, RZ, R8 ;  /* 0x000000ffff037224 */ /* 0x000fe200078e0008 */
[----:B------:R-:W-:Y:S01]  /*c150*/  IABS R15, R16 ;  /* 0x00000010000f7213 */ /* 0x000fe20000000000 */
[----:B------:R-:W-:Y:S01]  /*c160*/  @!P4 IMAD.MOV R2, RZ, RZ, -R2 ;  /* 0x000000ffff02c224 */ /* 0x000fe200078e0a02 */
[----:B------:R-:W-:Y:S01]  /*c170*/  ISETP.GT.U32.AND P4, PT, R12, R17, PT ;  /* 0x000000110c00720c */ /* 0x000fe20003f84070 */
[----:B------:R-:W-:-:S03]  /*c180*/  IMAD.HI.U32 R8, R21, R3, RZ ;  /* 0x0000000315087227 */ /* 0x000fc600078e00ff */
[----:B------:R0:W-:Y:S01]  /*c190*/  STL [R1+0x9c], R2 ;  /* 0x00009c0201007387 */ /* 0x0001e20000100800 */
[C---:B------:R-:W-:Y:S02]  /*c1a0*/  IMAD R10, R12.reuse, R9, R10 ;  /* 0x000000090c0a7224 */ /* 0x040fe400078e020a */
[----:B------:R-:W-:Y:S02]  /*c1b0*/  IMAD.MOV R8, RZ, RZ, -R8 ;  /* 0x000000ffff087224 */ /* 0x000fe400078e0a08 */
[--C-:B------:R-:W-:Y:S01]  /*c1c0*/  @!P2 IMAD.IADD R7, R7, 0x1, -R12.reuse ;  /* 0x000000010707a824 */ /* 0x100fe200078e0a0c */
[C---:B------:R-:W-:Y:S01]  /*c1d0*/  ISETP.GT.U32.AND P2, PT, R12.reuse, R10, PT ;  /* 0x0000000a0c00720c */ /* 0x040fe20003f44070 */
[C---:B------:R-:W-:Y:S02]  /*c1e0*/  IMAD R3, R12.reuse, R8, R3 ;  /* 0x000000080c037224 */ /* 0x040fe400078e0203 */
[----:B------:R-:W-:Y:S02]  /*c1f0*/  @!P4 IMAD.IADD R17, R17, 0x1, -R12 ;  /* 0x000000011111c824 */ /* 0x000fe400078e0a0c */
[----:B------:R-:W-:Y:S01]  /*c200*/  VIADD R14, R13, 0x52 ;  /* 0x000000520d0e7836 */ /* 0x000fe20000000000 */
[----:B------:R-:W-:Y:S01]  /*c210*/  ISETP.GT.U32.AND P4, PT, R12, R3, PT ;  /* 0x000000030c00720c */ /* 0x000fe20003f84070 */
[----:B------:R-:W-:-:S03]  /*c220*/  IMAD.HI.U32 R8, R21, R15, RZ ;  /* 0x0000000f15087227 */ /* 0x000fc600078e00ff */
[----:B------:R-:W-:Y:S01]  /*c230*/  IABS R22, R14 ;  /* 0x0000000e00167213 */ /* 0x000fe20000000000 */
[----:B------:R-:W-:Y:S02]  /*c240*/  IMAD.MOV R8, RZ, RZ, -R8 ;  /* 0x000000ffff087224 */ /* 0x000fe400078e0a08 */
[--C-:B------:R-:W-:Y:S01]  /*c250*/  @!P2 IMAD.IADD R10, R10, 0x1, -R12.reuse ;  /* 0x000000010a0aa824 */ /* 0x100fe200078e0a0c */
[----:B------:R-:W-:Y:S01]  /*c260*/  ISETP.GE.AND P2, PT, R11, RZ, PT ;  /* 0x000000ff0b00720c */ /* 0x000fe20003f46270 */
[----:B------:R-:W-:Y:S02]  /*c270*/  IMAD.MOV.U32 R4, RZ, RZ, R19 ;  /* 0x000000ffff047224 */ /* 0x000fe400078e0013 */
[----:B------:R-:W-:Y:S01]  /*c280*/  @!P5 IMAD.IADD R18, R18, 0x1, -R12 ;  /* 0x000000011212d824 */ /* 0x000fe200078e0a0c */
[----:B------:R-:W-:Y:S01]  /*c290*/  ISETP.GE.AND P5, PT, R6, RZ, PT ;  /* 0x000000ff0600720c */ /* 0x000fe20003fa6270 */
[----:B------:R-:W-:-:S04]  /*c2a0*/  IMAD.HI.U32 R9, R21, R22, RZ ;  /* 0x0000001615097227 */ /* 0x000fc800078e00ff */
[----:B------:R-:W-:Y:S02]  /*c2b0*/  VIADD R6, R13, 0x50 ;  /* 0x000000500d067836 */ /* 0x000fe40000000000 */
[C---:B------:R-:W-:Y:S02]  /*c2c0*/  IMAD R15, R12.reuse, R8, R15 ;  /* 0x000000080c0f7224 */ /* 0x040fe400078e020f */
[----:B------:R-:W-:Y:S01]  /*c2d0*/  @!P4 IMAD.IADD R3, R3, 0x1, -R12 ;  /* 0x000000010303c824 */ /* 0x000fe200078e0a0c */
[----:B------:R-:W-:Y:S01]  /*c2e0*/  IABS R8, R6 ;  /* 0x0000000600087213 */ /* 0x000fe20000000000 */
[----:B0-----:R-:W-:Y:S02]  /*c2f0*/  IMAD.MOV.U32 R2, RZ, RZ, R7 ;  /* 0x000000ffff027224 */ /* 0x001fe400078e0007 */
[----:B------:R-:W-:Y:S01]  /*c300*/  @!P0 IMAD.MOV R4, RZ, RZ, -R4 ;  /* 0x000000ffff048224 */ /* 0x000fe200078e0a04 */
[C---:B------:R-:W-:Y:S01]  /*c310*/  ISETP.GT.U32.AND P0, PT, R12.reuse, R10, PT ;  /* 0x0000000a0c00720c */ /* 0x040fe20003f04070 */
[----:B------:R-:W-:Y:S01]  /*c320*/  IMAD.MOV R9, RZ, RZ, -R9 ;  /* 0x000000ffff097224 */ /* 0x000fe200078e0a09 */
[C---:B------:R-:W-:Y:S01]  /*c330*/  ISETP.GT.U32.AND P4, PT, R12.reuse, R3, PT ;  /* 0x000000030c00720c */ /* 0x040fe20003f84070 */
[----:B------:R-:W-:Y:S01]  /*c340*/  VIADD R11, R13, 0x4e ;  /* 0x0000004e0d0b7836 */ /* 0x000fe20000000000 */
[----:B------:R0:W-:Y:S01]  /*c350*/  STL [R1+0xa4], R4 ;  /* 0x0000a40401007387 */ /* 0x0001e20000100800 */
[----:B------:R-:W-:Y:S01]  /*c360*/  @!P1 IMAD.MOV R2, RZ, RZ, -R2 ;  /* 0x000000ffff029224 */ /* 0x000fe200078e0a02 */
[C---:B------:R-:W-:Y:S01]  /*c370*/  ISETP.GT.U32.AND P1, PT, R12.reuse, R15, PT ;  /* 0x0000000f0c00720c */ /* 0x040fe20003f24070 */
[----:B------:R-:W-:Y:S01]  /*c380*/  IMAD R22, R12, R9, R22 ;  /* 0x000000090c167224 */ /* 0x000fe200078e0216 */
[----:B------:R-:W-:Y:S01]  /*c390*/  IABS R9, R11 ;  /* 0x0000000b00097213 */ /* 0x000fe20000000000 */
[----:B------:R-:W-:Y:S01]  /*c3a0*/  IMAD.HI.U32 R7, R21, R8, RZ ;  /* 0x0000000815077227 */ /* 0x000fe200078e00ff */
[----:B------:R1:W-:Y:S03]  /*c3b0*/  STL [R1+0xd4], R2 ;  /* 0x0000d40201007387 */ /* 0x0003e60000100800 */
[----:B------:R-:W-:Y:S01]  /*c3c0*/  @!P0 IMAD.IADD R10, R10, 0x1, -R12 ;  /* 0x000000010a0a8824 */ /* 0x000fe200078e0a0c */
[----:B------:R-:W-:Y:S01]  /*c3d0*/  ISETP.GE.AND P0, PT, R14, RZ, PT ;  /* 0x000000ff0e00720c */ /* 0x000fe20003f06270 */
[----:B0-----:R-:W-:-:S02]  /*c3e0*/  IMAD.MOV.U32 R4, RZ, RZ, R18 ;  /* 0x000000ffff047224 */ /* 0x001fc400078e0012 */
[----:B------:R-:W-:Y:S02]  /*c3f0*/  IMAD.MOV R7, RZ, RZ, -R7 ;  /* 0x000000ffff077224 */ /* 0x000fe400078e0a07 */
[----:B------:R-:W-:Y:S01]  /*c400*/  @!P6 IMAD.MOV R4, RZ, RZ, -R4 ;  /* 0x000000ffff04e224 */ /* 0x000fe200078e0a04 */
[----:B------:R-:W-:Y:S01]  /*c410*/  ISETP.GT.U32.AND P6, PT, R12, R22, PT ;  /* 0x000000160c00720c */ /* 0x000fe20003fc4070 */
[----:B-1----:R-:W-:Y:S02]  /*c420*/  IMAD.MOV.U32 R2, RZ, RZ, R17 ;  /* 0x000000ffff027224 */ /* 0x002fe400078e0011 */
[----:B------:R-:W-:Y:S01]  /*c430*/  IMAD.HI.U32 R17, R21, R9, RZ ;  /* 0x0000000915117227 */ /* 0x000fe200078e00ff */
[----:B------:R0:W-:Y:S03]  /*c440*/  STL [R1+0xc0], R4 ;  /* 0x0000c00401007387 */ /* 0x0001e60000100800 */
[----:B------:R-:W-:Y:S01]  /*c450*/  @!P3 IMAD.MOV R2, RZ, RZ, -R2 ;  /* 0x000000ffff02b224 */ /* 0x000fe200078e0a02 */
[----:B------:R-:W-:Y:S01]  /*c460*/  ISETP.GE.AND P3, PT, R16, RZ, PT ;  /* 0x000000ff1000720c */ /* 0x000fe20003f66270 */
[----:B------:R-:W-:-:S02]  /*c470*/  IMAD.MOV R17, RZ, RZ, -R17 ;  /* 0x000000ffff117224 */ /* 0x000fc400078e0a11 */
[--C-:B------:R-:W-:Y:S01]  /*c480*/  @!P4 IMAD.IADD R3, R3, 0x1, -R12.reuse ;  /* 0x000000010303c824 */ /* 0x100fe200078e0a0c */
[----:B------:R1:W-:Y:S01]  /*c490*/  STL [R1+0xd0], R2 ;  /* 0x0000d00201007387 */ /* 0x0003e20000100800 */
[----:B------:R-:W-:Y:S01]  /*c4a0*/  @!P1 IMAD.IADD R15, R15, 0x1, -R12 ;  /* 0x000000010f0f9824 */ /* 0x000fe200078e0a0c */
[----:B------:R-:W-:Y:S01]  /*c4b0*/  ISETP.GE.AND P4, PT, R6, RZ, PT ;  /* 0x000000ff0600720c */ /* 0x000fe20003f86270 */
[C---:B------:R-:W-:Y:S02]  /*c4c0*/  IMAD R8, R12.reuse, R7, R8 ;  /* 0x000000070c087224 */ /* 0x040fe400078e0208 */
[----:B0-----:R-:W-:Y:S01]  /*c4d0*/  IMAD.MOV.U32 R4, RZ, RZ, R10 ;  /* 0x000000ffff047224 */ /* 0x001fe200078e000a */
[C---:B------:R-:W-:Y:S01]  /*c4e0*/  ISETP.GT.U32.AND P1, PT, R12.reuse, R15, PT ;  /* 0x0000000f0c00720c */ /* 0x040fe20003f24070 */
[C---:B------:R-:W-:Y:S02]  /*c4f0*/  IMAD R9, R12.reuse, R17, R9 ;  /* 0x000000110c097224 */ /* 0x040fe400078e0209 */
[----:B------:R-:W-:Y:S01]  /*c500*/  @!P5 IMAD.MOV R4, RZ, RZ, -R4 ;  /* 0x000000ffff04d224 */ /* 0x000fe200078e0a04 */
[----:B------:R-:W-:Y:S01]  /*c510*/  ISETP.GT.U32.AND P5, PT, R12, R8, PT ;  /* 0x000000080c00720c */ /* 0x000fe20003fa4070 */
[----:B-1----:R-:W-:-:S02]  /*c520*/  IMAD.MOV.U32 R2, RZ, RZ, R3 ;  /* 0x000000ffff027224 */ /* 0x002fc400078e0003 */
[----:B------:R-:W-:Y:S01]  /*c530*/  @!P6 IMAD.IADD R22, R22, 0x1, -R12 ;  /* 0x000000011616e824 */ /* 0x000fe200078e0a0c */
[----:B------:R-:W-:Y:S01]  /*c540*/  STL [R1+0xc4], R4 ;  /* 0x0000c40401007387 */ /* 0x000fe20000100800 */
[----:B------:R-:W-:Y:S01]  /*c550*/  @!P2 IMAD.MOV R2, RZ, RZ, -R2 ;  /* 0x000000ffff02a224 */ /* 0x000fe200078e0a02 */
[C---:B------:R-:W-:Y:S01]  /*c560*/  ISETP.GT.U32.AND P2, PT, R12.reuse, R9, PT ;  /* 0x000000090c00720c */ /* 0x040fe20003f44070 */
[C---:B------:R-:W-:Y:S01]  /*c570*/  VIADD R6, R13.reuse, 0x4c ;  /* 0x0000004c0d067836 */ /* 0x040fe20000000000 */
[----:B------:R-:W-:Y:S01]  /*c580*/  ISETP.GT.U32.AND P6, PT, R12, R22, PT ;  /* 0x000000160c00720c */ /* 0x000fe20003fc4070 */
[----:B------:R-:W-:Y:S01]  /*c590*/  VIADD R7, R13, 0x4a ;  /* 0x0000004a0d077836 */ /* 0x000fe20000000000 */
[----:B------:R0:W-:Y:S01]  /*c5a0*/  STL [R1+0xcc], R2 ;  /* 0x0000cc0201007387 */ /* 0x0001e20000100800 */
[--C-:B------:R-:W-:Y:S01]  /*c5b0*/  @!P1 IMAD.IADD R15, R15, 0x1, -R12.reuse ;  /* 0x000000010f0f9824 */ /* 0x100fe200078e0a0c */
[----:B------:R-:W-:Y:S01]  /*c5c0*/  IABS R10, R6 ;  /* 0x00000006000a7213 */ /* 0x000fe20000000000 */
[----:B------:R-:W-:Y:S01]  /*c5d0*/  @!P5 IMAD.IADD R8, R8, 0x1, -R12 ;  /* 0x000000010808d824 */ /* 0x000fe200078e0a0c */
[----:B------:R-:W-:Y:S01]  /*c5e0*/  IABS R3, R7 ;  /* 0x0000000700037213 */ /* 0x000fe20000000000 */
[----:B------:R-:W-:Y:S01]  /*c5f0*/  VIADD R17, R13, 0x48 ;  /* 0x000000480d117836 */ /* 0x000fe20000000000 */
[----:B------:R-:W-:Y:S01]  /*c600*/  ISETP.GE.AND P1, PT, R11, RZ, PT ;  /* 0x000000ff0b00720c */ /* 0x000fe20003f26270 */
[----:B------:R-:W-:Y:S01]  /*c610*/  IMAD.HI.U32 R14, R21, R10, RZ ;  /* 0x0000000a150e7227 */ /* 0x000fe200078e00ff */
[----:B------:R-:W-:-:S02]  /*c620*/  ISETP.GT.U32.AND P5, PT, R12, R8, PT ;  /* 0x000000080c00720c */ /* 0x000fc40003fa4070 */
[----:B------:R-:W-:Y:S01]  /*c630*/  IABS R11, R17 ;  /* 0x00000011000b7213 */ /* 0x000fe20000000000 */
[----:B0-----:R-:W-:Y:S02]  /*c640*/  IMAD.MOV.U32 R2, RZ, RZ, R15 ;  /* 0x000000ffff027224 */ /* 0x001fe400078e000f */
[--C-:B------:R-:W-:Y:S01]  /*c650*/  @!P2 IMAD.IADD R9, R9, 0x1, -R12.reuse ;  /* 0x000000010909a824 */ /* 0x100fe200078e0a0c */
[----:B------:R-:W-:Y:S01]  /*c660*/  ISETP.GE.AND P2, PT, R7, RZ, PT ;  /* 0x000000ff0700720c */ /* 0x000fe20003f46270 */
[----:B------:R-:W-:Y:S01]  /*c670*/  @!P6 IMAD.IADD R22, R22, 0x1, -R12 ;  /* 0x000000011616e824 */ /* 0x000fe200078e0a0c */
[----:B------:R-:W-:Y:S01]  /*c680*/  ISETP.GE.AND P6, PT, R6, RZ, PT ;  /* 0x000000ff0600720c */ /* 0x000fe20003fc6270 */
[----:B------:R-:W-:Y:S01]  /*c690*/  @!P3 IMAD.MOV R2, RZ, RZ, -R2 ;  /* 0x000000ffff02b224 */ /* 0x000fe200078e0a02 */
[----:B------:R-:W-:Y:S01]  /*c6a0*/  ISETP.GT.U32.AND P3, PT, R12, R9, PT ;  /* 0x000000090c00720c */ /* 0x000fe20003f64070 */
[----:B------:R-:W-:-:S03]  /*c6b0*/  IMAD.HI.U32 R6, R21, R3, RZ ;  /* 0x0000000315067227 */ /* 0x000fc600078e00ff */
[----:B------:R0:W-:Y:S01]  /*c6c0*/  STL [R1+0xc8], R2 ;  /* 0x0000c80201007387 */ /* 0x0001e20000100800 */
[----:B------:R-:W-:Y:S02]  /*c6d0*/  IMAD.MOV R14, RZ, RZ, -R14 ;  /* 0x000000ffff0e7224 */ /* 0x000fe400078e0a0e */
[----:B------:R-:W-:Y:S02]  /*c6e0*/  IMAD.MOV R6, RZ, RZ, -R6 ;  /* 0x000000ffff067224 */ /* 0x000fe400078e0a06 */
[C---:B------:R-:W-:Y:S02]  /*c6f0*/  IMAD R10, R12.reuse, R14, R10 ;  /* 0x0000000e0c0a7224 */ /* 0x040fe400078e020a */
[----:B------:R-:W-:Y:S02]  /*c700*/  IMAD R3, R12, R6, R3 ;  /* 0x000000060c037224 */ /* 0x000fe400078e0203 */
[--C-:B------:R-:W-:Y:S01]  /*c710*/  @!P5 IMAD.IADD R8, R8, 0x1, -R12.reuse ;  /* 0x000000010808d824 */ /* 0x100fe200078e0a0c */
[C---:B------:R-:W-:Y:S01]  /*c720*/  ISETP.GT.U32.AND P5, PT, R12.reuse, R10, PT ;  /* 0x0000000a0c00720c */ /* 0x040fe20003fa4070 */
[----:B------:R-:W-:Y:S01]  /*c730*/  @!P3 IMAD.IADD R9, R9, 0x1, -R12 ;  /* 0x000000010909b824 */ /* 0x000fe200078e0a0c */
[----:B------:R-:W-:Y:S01]  /*c740*/  ISETP.GT.U32.AND P3, PT, R12, R3, PT ;  /* 0x000000030c00720c */ /* 0x000fe20003f64070 */
[----:B------:R-:W-:-:S02]  /*c750*/  VIADD R14, R13, 0x46 ;  /* 0x000000460d0e7836 */ /* 0x000fc40000000000 */
[----:B0-----:R-:W-:Y:S02]  /*c760*/  IMAD.MOV.U32 R2, RZ, RZ, R22 ;  /* 0x000000ffff027224 */ /* 0x001fe400078e0016 */
[----:B------:R-:W-:Y:S01]  /*c770*/  VIADD R15, R13, 0x44 ;  /* 0x000000440d0f7836 */ /* 0x000fe20000000000 */
[----:B------:R-:W-:Y:S01]  /*c780*/  IABS R19, R14 ;  /* 0x0000000e00137213 */ /* 0x000fe20000000000 */
[----:B------:R-:W-:-:S03]  /*c790*/  IMAD.HI.U32 R6, R21, R11, RZ ;  /* 0x0000000b15067227 */ /* 0x000fc600078e00ff */
[----:B------:R-:W-:Y:S01]  /*c7a0*/  IABS R18, R15 ;  /* 0x0000000f00127213 */ /* 0x000fe20000000000 */
[--C-:B------:R-:W-:Y:S02]  /*c7b0*/  @!P5 IMAD.IADD R10, R10, 0x1, -R12.reuse ;  /* 0x000000010a0ad824 */ /* 0x100fe400078e0a0c */
[----:B------:R-:W-:Y:S02]  /*c7c0*/  @!P3 IMAD.IADD R3, R3, 0x1, -R12 ;  /* 0x000000010303b824 */ /* 0x000fe400078e0a0c */
[----:B------:R-:W-:Y:S01]  /*c7d0*/  @!P0 IMAD.MOV R2, RZ, RZ, -R2 ;  /* 0x000000ffff028224 */ /* 0x000fe200078e0a02 */
[C---:B------:R-:W-:Y:S01]  /*c7e0*/  ISETP.GT.U32.AND P3, PT, R12.reuse, R10, PT ;  /* 0x0000000a0c00720c */ /* 0x040fe20003f64070 */
[----:B------:R-:W-:Y:S01]  /*c7f0*/  IMAD.MOV R6, RZ, RZ, -R6 ;  /* 0x000000ffff067224 */ /* 0x000fe200078e0a06 */
[----:B------:R-:W-:Y:S01]  /*c800*/  ISETP.GE.AND P0, PT, R17, RZ, PT ;  /* 0x000000ff1100720c */ /* 0x000fe20003f06270 */
[----:B------:R-:W-:Y:S01]  /*c810*/  IMAD.HI.U32 R23, R21, R19, RZ ;  /* 0x0000001315177227 */ /* 0x000fe200078e00ff */
[----:B------:R0:W-:Y:S03]  /*c820*/  STL [R1+0xbc], R2 ;  /* 0x0000bc0201007387 */ /* 0x0001e60000100800 */
[----:B------:R-:W-:-:S02]  /*c830*/  IMAD R11, R12, R6, R11 ;  /* 0x000000060c0b7224 */ /* 0x000fc400078e020b */
[----:B------:R-:W-:-:S03]  /*c840*/  IMAD.HI.U32 R20, R21, R18, RZ ;  /* 0x0000001215147227 */ /* 0x000fc600078e00ff */
[C---:B------:R-:W-:Y:S01]  /*c850*/  ISETP.GT.U32.AND P5, PT, R12.reuse, R11, PT ;  /* 0x0000000b0c00720c */ /* 0x040fe20003fa4070 */
[----:B------:R-:W-:Y:S02]  /*c860*/  IMAD.MOV R23, RZ, RZ, -R23 ;  /* 0x000000ffff177224 */ /* 0x000fe400078e0a17 */
[----:B0-----:R-:W-:Y:S02]  /*c870*/  IMAD.MOV.U32 R2, RZ, RZ, R8 ;  /* 0x000000ffff027224 */ /* 0x001fe400078e0008 */
[----:B------:R-:W-:Y:S02]  /*c880*/  IMAD.MOV R20, RZ, RZ, -R20 ;  /* 0x000000ffff147224 */ /* 0x000fe400078e0a14 */
[----:B------:R-:W-:Y:S02]  /*c890*/  @!P4 IMAD.MOV R2, RZ, RZ, -R2 ;  /* 0x000000ffff02c224 */ /* 0x000fe400078e0a02 */
[----:B------:R-:W-:Y:S02]  /*c8a0*/  IMAD R19, R12, R23, R19 ;  /* 0x000000170c137224 */ /* 0x000fe400078e0213 */
[----:B------:R-:W-:Y:S01]  /*c8b0*/  @!P3 IMAD.IADD R10, R10, 0x1, -R12 ;  /* 0x000000010a0ab824 */ /* 0x000fe200078e0a0c */
[----:B------:R0:W-:Y:S01]  /*c8c0*/  STL [R1+0x98], R2 ;  /* 0x0000980201007387 */ /* 0x0001e20000100800 */
[----:B------:R-:W-:Y:S01]  /*c8d0*/  VIADD R7, R13, 0x42 ;  /* 0x000000420d077836 */ /* 0x000fe20000000000 */
[C---:B------:R-:W-:Y:S01]  /*c8e0*/  ISETP.GT.U32.AND P3, PT, R12.reuse, R19, PT ;  /* 0x000000130c00720c */ /* 0x040fe20003f64070 */
[----:B------:R-:W-:-:S02]  /*c8f0*/  IMAD R18, R12, R20, R18 ;  /* 0x000000140c127224 */ /* 0x000fc400078e0212 */
[----:B------:R-:W-:Y:S01]  /*c900*/  @!P5 IMAD.IADD R11, R11, 0x1, -R12 ;  /* 0x000000010b0bd824 */ /* 0x000fe200078e0a0c */
[----:B------:R-:W-:Y:S01]  /*c910*/  IABS R16, R7 ;  /* 0x0000000700107213 */ /* 0x000fe20000000000 */
[----:B------:R-:W-:Y:S01]  /*c920*/  VIADD R6, R13, 0x40 ;  /* 0x000000400d067836 */ /* 0x000fe20000000000 */
[C---:B------:R-:W-:Y:S01]  /*c930*/  ISETP.GT.U32.AND P5, PT, R12.reuse, R3, PT ;  /* 0x000000030c00720c */ /* 0x040fe20003fa4070 */
[----:B------:R-:W-:Y:S01]  /*c940*/  IMAD.MOV.U32 R4, RZ, RZ, R9 ;  /* 0x000000ffff047224 */ /* 0x000fe200078e0009 */
[----:B------:R-:W-:Y:S01]  /*c950*/  ISETP.GT.U32.AND P4, PT, R12, R11, PT ;  /* 0x0000000b0c00720c */ /* 0x000fe20003f84070 */
[----:B0-----:R-:W-:Y:S01]  /*c960*/  IMAD.MOV.U32 R2, RZ, RZ, R10 ;  /* 0x000000ffff027224 */ /* 0x001fe200078e000a */
[----:B------:R-:W-:Y:S01]  /*c970*/  IABS R17, R6 ;  /* 0x0000000600117213 */ /* 0x000fe20000000000 */
[----:B------:R-:W-:-:S04]  /*c980*/  IMAD.HI.U32 R8, R21, R16, RZ ;  /* 0x0000001015087227 */ /* 0x000fc800078e00ff */
[----:B------:R-:W-:Y:S01]  /*c990*/  @!P6 IMAD.MOV R2, RZ, RZ, -R2 ;  /* 0x000000ffff02e224 */ /* 0x000fe200078e0a02 */
[C---:B------:R-:W-:Y:S01]  /*c9a0*/  ISETP.GT.U32.AND P6, PT, R12.reuse, R18, PT ;  /* 0x000000120c00720c */ /* 0x040fe20003fc4070 */
[----:B------:R-:W-:Y:S02]  /*c9b0*/  IMAD.MOV R8, RZ, RZ, -R8 ;  /* 0x000000ffff087224 */ /* 0x000fe400078e0a08 */
[----:B------:R-:W-:Y:S02]  /*c9c0*/  @!P3 IMAD.IADD R19, R19, 0x1, -R12 ;  /* 0x000000011313b824 */ /* 0x000fe400078e0a0c */
[----:B------:R-:W-:Y:S02]  /*c9d0*/  IMAD R8, R12, R8, R16 ;  /* 0x000000080c087224 */ /* 0x000fe400078e0210 */
[----:B------:R-:W-:-:S03]  /*c9e0*/  IMAD.HI.U32 R9, R21, R17, RZ ;  /* 0x0000001115097227 */ /* 0x000fc600078e00ff */
[----:B------:R-:W-:Y:S01]  /*c9f0*/  ISETP.GT.U32.AND P3, PT, R12, R8, PT ;  /* 0x000000080c00720c */ /* 0x000fe20003f64070 */
[----:B------:R-:W-:Y:S01]  /*ca00*/  @!P1 IMAD.MOV R4, RZ, RZ, -R4 ;  /* 0x000000ffff049224 */ /* 0x000fe200078e0a04 */
[----:B------:R-:W-:Y:S01]  /*ca10*/  ISETP.GE.AND P1, PT, R14, RZ, PT ;  /* 0x000000ff0e00720c */ /* 0x000fe20003f26270 */
[--C-:B------:R-:W-:Y:S01]  /*ca20*/  @!P6 IMAD.IADD R18, R18, 0x1, -R12.reuse ;  /* 0x000000011212e824 */ /* 0x100fe200078e0a0c */
[C---:B------:R-:W-:Y:S01]  /*ca30*/  ISETP.GT.U32.AND P6, PT, R12.reuse, R19, PT ;  /* 0x000000130c00720c */ /* 0x040fe20003fc4070 */
[--C-:B------:R-:W-:Y:S01]  /*ca40*/  @!P5 IMAD.IADD R3, R3, 0x1, -R12.reuse ;  /* 0x000000010303d824 */ /* 0x100fe200078e0a0c */
[----:B------:R-:W-:Y:S01]  /*ca50*/  ISETP.GE.AND P5, PT, R15, RZ, PT ;  /* 0x000000ff0f00720c */ /* 0x000fe20003fa6270 */
[----:B------:R-:W-:Y:S01]  /*ca60*/  IMAD.MOV R9, RZ, RZ, -R9 ;  /* 0x000000ffff097224 */ /* 0x000fe200078e0a09 */
[----:B------:R-:W-:Y:S01]  /*ca70*/  STL [R1+0x94], R4 ;  /* 0x0000940401007387 */ /* 0x000fe20000100800 */
[----:B------:R-:W-:Y:S02]  /*ca80*/  VIADD R15, R13, 0x3e ;  /* 0x0000003e0d0f7836 */ /* 0x000fe40000000000 */
[--C-:B------:R-:W-:Y:S01]  /*ca90*/  @!P4 IMAD.IADD R11, R11, 0x1, -R12.reuse ;  /* 0x000000010b0bc824 */ /* 0x100fe200078e0a0c */
[----:B------:R0:W-:Y:S01]  /*caa0*/  STL [R1+0x90], R2 ;  /* 0x0000900201007387 */ /* 0x0001e20000100800 */
[C---:B------:R-:W-:Y:S01]  /*cab0*/  IMAD R16, R12.reuse, R9, R17 ;  /* 0x000000090c107224 */ /* 0x040fe200078e0211 */
[----:B------:R-:W-:Y:S01]  /*cac0*/  ISETP.GE.AND P4, PT, R7, RZ, PT ;  /* 0x000000ff0700720c */ /* 0x000fe20003f86270 */
[----:B------:R-:W-:Y:S01]  /*cad0*/  VIADD R7, R13, 0x3c ;  /* 0x0000003c0d077836 */ /* 0x000fe20000000000 */
[----:B------:R-:W-:Y:S01]  /*cae0*/  IABS R10, R15 ;  /* 0x0000000f000a7213 */ /* 0x000fe20000000000 */
[--C-:B------:R-:W-:Y:S01]  /*caf0*/  @!P6 IMAD.IADD R19, R19, 0x1, -R12.reuse ;  /* 0x000000011313e824 */ /* 0x100fe200078e0a0c */
[----:B------:R-:W-:Y:S01]  /*cb00*/  ISETP.GT.U32.AND P6, PT, R12, R16, PT ;  /* 0x000000100c00720c */ /* 0x000fe20003fc4070 */
[----:B------:R-:W-:Y:S01]  /*cb10*/  @!P3 IMAD.IADD R8, R8, 0x1, -R12 ;  /* 0x000000010808b824 */ /* 0x000fe200078e0a0c */
[----:B------:R-:W-:Y:S01]  /*cb20*/  IABS R22, R7 ;  /* 0x0000000700167213 */ /* 0x000fe20000000000 */
[----:B------:R-:W-:-:S03]  /*cb30*/  IMAD.HI.U32 R20, R21, R10, RZ ;  /* 0x0000000a15147227 */ /* 0x000fc600078e00ff */
[C---:B------:R-:W-:Y:S01]  /*cb40*/  ISETP.GT.U32.AND P3, PT, R12.reuse, R8, PT ;  /* 0x000000080c00720c */ /* 0x040fe20003f64070 */
[----:B0-----:R-:W-:Y:S02]  /*cb50*/  IMAD.MOV.U32 R2, RZ, RZ, R3 ;  /* 0x000000ffff027224 */ /* 0x001fe400078e0003 */
[C---:B------:R-:W-:Y:S02]  /*cb60*/  VIADD R3, R13.reuse, 0x3a ;  /* 0x0000003a0d037836 */ /* 0x040fe40000000000 */
[----:B------:R-:W-:Y:S01]  /*cb70*/  @!P2 IMAD.MOV R2, RZ, RZ, -R2 ;  /* 0x000000ffff02a224 */ /* 0x000fe200078e0a02 */
[----:B------:R-:W-:Y:S01]  /*cb80*/  ISETP.GT.U32.AND P2, PT, R12, R18, PT ;  /* 0x000000120c00720c */ /* 0x000fe20003f44070 */
[----:B------:R-:W-:Y:S01]  /*cb90*/  VIADD R17, R13, 0x38 ;  /* 0x000000380d117836 */ /* 0x000fe20000000000 */
[----:B------:R-:W-:Y:S01]  /*cba0*/  IABS R9, R3 ;  /* 0x0000000300097213 */ /* 0x000fe20000000000 */
[----:B------:R-:W-:Y:S01]  /*cbb0*/  IMAD.MOV R20, RZ, RZ, -R20 ;  /* 0x000000ffff147224 */ /* 0x000fe200078e0a14 */
[----:B------:R0:W-:Y:S01]  /*cbc0*/  STL [R1+0x8c], R2 ;  /* 0x00008c0201007387 */ /* 0x0001e20000100800 */
[----:B------:R-:W-:Y:S01]  /*cbd0*/  IMAD.HI.U32 R23, R21, R22, RZ ;  /* 0x0000001615177227 */ /* 0x000fe200078e00ff */
[----:B------:R-:W-:-:S03]  /*cbe0*/  IABS R14, R17 ;  /* 0x00000011000e7213 */ /* 0x000fc60000000000 */
[----:B------:R-:W-:Y:S02]  /*cbf0*/  IMAD.MOV.U32 R4, RZ, RZ, R11 ;  /* 0x000000ffff047224 */ /* 0x000fe400078e000b */
[----:B------:R-:W-:Y:S02]  /*cc00*/  IMAD R10, R12, R20, R10 ;  /* 0x000000140c0a7224 */ /* 0x000fe400078e020a */
[----:B------:R-:W-:-:S04]  /*cc10*/  IMAD.HI.U32 R20, R21, R9, RZ ;  /* 0x0000000915147227 */ /* 0x000fc800078e00ff */
[----:B------:R-:W-:Y:S02]  /*cc20*/  IMAD.MOV R23, RZ, RZ, -R23 ;  /* 0x000000ffff177224 */ /* 0x000fe400078e0a17 */
[----:B------:R-:W-:Y:S01]  /*cc30*/  @!P6 IMAD.IADD R16, R16, 0x1, -R12 ;  /* 0x000000011010e824 */ /* 0x000fe200078e0a0c */
[----:B------:R-:W-:Y:S01]  /*cc40*/  ISETP.GE.AND P6, PT, R15, RZ, PT ;  /* 0x000000ff0f00720c */ /* 0x000fe20003fc6270 */
[----:B------:R-:W-:Y:S02]  /*cc50*/  @!P0 IMAD.MOV R4, RZ, RZ, -R4 ;  /* 0x000000ffff048224 */ /* 0x000fe400078e0a04 */
[----:B------:R-:W-:Y:S01]  /*cc60*/  @!P2 IMAD.IADD R18, R18, 0x1, -R12 ;  /* 0x000000011212a824 */ /* 0x000fe200078e0a0c */
[----:B------:R-:W-:Y:S01]  /*cc70*/  ISETP.GE.AND P2, PT, R6, RZ, PT ;  /* 0x000000ff0600720c */ /* 0x000fe20003f46270 */
[----:B------:R-:W-:Y:S01]  /*cc80*/  IMAD.MOV R20, RZ, RZ, -R20 ;  /* 0x000000ffff147224 */ /* 0x000fe200078e0a14 */
[----:B------:R1:W-:Y:S01]  /*cc90*/  STL [R1+0x44], R4 ;  /* 0x0000440401007387 */ /* 0x0003e20000100800 */
[C---:B------:R-:W-:Y:S01]  /*cca0*/  IMAD R15, R12.reuse, R23, R22 ;  /* 0x000000170c0f7224 */ /* 0x040fe200078e0216 */
[----:B------:R-:W-:Y:S01]  /*ccb0*/  ISETP.GT.U32.AND P0, PT, R12, R16, PT ;  /* 0x000000100c00720c */ /* 0x000fe20003f04070 */
[----:B0-----:R-:W-:-:S02]  /*ccc0*/  IMAD.MOV.U32 R2, RZ, RZ, R19 ;  /* 0x000000ffff027224 */ /* 0x001fc400078e0013 */
[----:B------:R-:W-:-:S04]  /*ccd0*/  IMAD.HI.U32 R6, R21, R14, RZ ;  /* 0x0000000e15067227 */ /* 0x000fc800078e00ff */
[----:B------:R-:W-:Y:S01]  /*cce0*/  @!P3 IMAD.IADD R8, R8, 0x1, -R12 ;  /* 0x000000010808b824 */ /* 0x000fe200078e0a0c */
[C---:B------:R-:W-:Y:S01]  /*ccf0*/  ISETP.GT.U32.AND P3, PT, R12.reuse, R10, PT ;  /* 0x0000000a0c00720c */ /* 0x040fe20003f64070 */
[C---:B------:R-:W-:Y:S02]  /*cd00*/  IMAD R9, R12.reuse, R20, R9 ;  /* 0x000000140c097224 */ /* 0x040fe400078e0209 */
[----:B------:R-:W-:Y:S01]  /*cd10*/  @!P1 IMAD.MOV R2, RZ, RZ, -R2 ;  /* 0x000000ffff029224 */ /* 0x000fe200078e0a02 */
[C---:B------:R-:W-:Y:S01]  /*cd20*/  ISETP.GT.U32.AND P1, PT, R12.reuse, R15, PT ;  /* 0x0000000f0c00720c */ /* 0x040fe20003f24070 */
[----:B-1----:R-:W-:Y:S02]  /*cd30*/  IMAD.MOV.U32 R4, RZ, RZ, R18 ;  /* 0x000000ffff047224 */ /* 0x002fe400078e0012 */
[----:B------:R-:W-:Y:S01]  /*cd40*/  IMAD.MOV R6, RZ, RZ, -R6 ;  /* 0x000000ffff067224 */ /* 0x000fe200078e0a06 */
[----:B------:R0:W-:Y:S01]  /*cd50*/  STL [R1+0x3c], R2 ;  /* 0x00003c0201007387 */ /* 0x0001e20000100800 */
[----:B------:R-:W-:Y:S01]  /*cd60*/  @!P5 IMAD.MOV R4, RZ, RZ, -R4 ;  /* 0x000000ffff04d224 */ /* 0x000fe200078e0a04 */
[C---:B------:R-:W-:Y:S01]  /*cd70*/  ISETP.GT.U32.AND P5, PT, R12.reuse, R9, PT ;  /* 0x000000090c00720c */ /* 0x040fe20003fa4070 */
[----:B------:R-:W-:-:S02]  /*cd80*/  IMAD R14, R12, R6, R14 ;  /* 0x000000060c0e7224 */ /* 0x000fc400078e020e */
[----:B------:R-:W-:Y:S01]  /*cd90*/  VIADD R6, R13, 0x36 ;  /* 0x000000360d067836 */ /* 0x000fe20000000000 */
[----:B------:R1:W-:Y:S01]  /*cda0*/  STL [R1+0x64], R4 ;  /* 0x0000640401007387 */ /* 0x0003e20000100800 */
[--C-:B------:R-:W-:Y:S02]  /*cdb0*/  @!P3 IMAD.IADD R10, R10, 0x1, -R12.reuse ;  /* 0x000000010a0ab824 */ /* 0x100fe400078e0a0c */
[----:B------:R-:W-:Y:S01]  /*cdc0*/  @!P1 IMAD.IADD R15, R15, 0x1, -R12 ;  /* 0x000000010f0f9824 */ /* 0x000fe200078e0a0c */
[----:B------:R-:W-:Y:S01]  /*cdd0*/  ISETP.GE.AND P1, PT, R17, RZ, PT ;  /* 0x000000ff1100720c */ /* 0x000fe20003f26270 */
[----:B0-----:R-:W-:Y:S01]  /*cde0*/  IMAD.MOV.U32 R2, RZ, RZ, R8 ;  /* 0x000000ffff027224 */ /* 0x001fe200078e0008 */
[----:B------:R-:W-:Y:S01]  /*cdf0*/  IABS R8, R6 ;  /* 0x0000000600087213 */ /* 0x000fe20000000000 */
[----:B------:R-:W-:Y:S01]  /*ce00*/  @!P0 IMAD.IADD R16, R16, 0x1, -R12 ;  /* 0x0000000110108824 */ /* 0x000fe200078e0a0c */
[C---:B------:R-:W-:Y:S01]  /*ce10*/  ISETP.GT.U32.AND P3, PT, R12.reuse, R10, PT ;  /* 0x0000000a0c00720c */ /* 0x040fe20003f64070 */
[----:B------:R-:W-:Y:S01]  /*ce20*/  @!P4 IMAD.MOV R2, RZ, RZ, -R2 ;  /* 0x000000ffff02c224 */ /* 0x000fe200078e0a02 */
[----:B------:R-:W-:Y:S01]  /*ce30*/  ISETP.GE.AND P4, PT, R7, RZ, PT ;  /* 0x000000ff0700720c */ /* 0x000fe20003f86270 */
[----:B------:R-:W-:Y:S01]  /*ce40*/  IMAD.MOV.U32 R7, RZ, RZ, R8 ;  /* 0x000000ffff077224 */ /* 0x000fe200078e0008 */
[C---:B------:R-:W-:Y:S01]  /*ce50*/  ISETP.GT.U32.AND P0, PT, R12.reuse, R14, PT ;  /* 0x0000000e0c00720c */ /* 0x040fe20003f04070 */
[----:B------:R-:W-:Y:S01]  /*ce60*/  @!P5 IMAD.IADD R9, R9, 0x1, -R12 ;  /* 0x000000010909d824 */ /* 0x000fe200078e0a0c */
[----:B------:R-:W-:Y:S01]  /*ce70*/  ISETP.GT.U32.AND P5, PT, R12, R15, PT ;  /* 0x0000000f0c00720c */ /* 0x000fe20003fa4070 */
[----:B------:R-:W-:Y:S01]  /*ce80*/  IMAD.HI.U32 R17, R21, R7, RZ ;  /* 0x0000000715117227 */ /* 0x000fe200078e00ff */
[----:B------:R0:W-:Y:S03]  /*ce90*/  STL [R1+0x68], R2 ;  /* 0x0000680201007387 */ /* 0x0001e60000100800 */
[----:B------:R-:W-:-:S02]  /*cea0*/  IMAD.MOV R17, RZ, RZ, -R17 ;  /* 0x000000ffff117224 */ /* 0x000fc400078e0a11 */
[----:B------:R-:W-:Y:S01]  /*ceb0*/  @!P3 IMAD.IADD R10, R10, 0x1, -R12 ;  /* 0x000000010a0ab824 */ /* 0x000fe200078e0a0c */
[----:B------:R-:W-:Y:S01]  /*cec0*/  ISETP.GE.AND P3, PT, R3, RZ, PT ;  /* 0x000000ff0300720c */ /* 0x000fe20003f66270 */
[C---:B------:R-:W-:Y:S02]  /*ced0*/  IMAD R7, R12.reuse, R17, R7 ;  /* 0x000000110c077224 */ /* 0x040fe400078e0207 */
[----:B-1----:R-:W-:Y:S02]  /*cee0*/  IMAD.MOV.U32 R4, RZ, RZ, R16 ;  /* 0x000000ffff047224 */ /* 0x002fe400078e0010 */
[----:B------:R-:W-:Y:S01]  /*cef0*/  @!P5 IMAD.IADD R15, R15, 0x1, -R12 ;  /* 0x000000010f0fd824 */ /* 0x000fe200078e0a0c */
[----:B------:R-:W-:Y:S01]  /*cf00*/  ISETP.GT.U32.AND P5, PT, R12, R7, PT ;  /* 0x000000070c00720c */ /* 0x000fe20003fa4070 */
[----:B0-----:R-:W-:Y:S02]  /*cf10*/  IMAD.MOV.U32 R2, RZ, RZ, R10 ;  /* 0x000000ffff027224 */ /* 0x001fe400078e000a */
[----:B------:R-:W-:Y:S01]  /*cf20*/  @!P0 IMAD.IADD R14, R14, 0x1, -R12 ;  /* 0x000000010e0e8824 */ /* 0x000fe200078e0a0c */
[----:B------:R-:W-:Y:S01]  /*cf30*/  ISETP.GT.U32.AND P0, PT, R12, R9, PT ;  /* 0x000000090c00720c */ /* 0x000fe20003f04070 */
[----:B------:R-:W-:-:S02]  /*cf40*/  @!P2 IMAD.MOV R4, RZ, RZ, -R4 ;  /* 0x000000ffff04a224 */ /* 0x000fc400078e0a04 */
[----:B------:R-:W-:Y:S01]  /*cf50*/  @!P6 IMAD.MOV R2, RZ, RZ, -R2 ;  /* 0x000000ffff02e224 */ /* 0x000fe200078e0a02 */
[----:B------:R-:W-:Y:S01]  /*cf60*/  ISETP.GT.U32.AND P2, PT, R12, R14, PT ;  /* 0x0000000e0c00720c */ /* 0x000fe20003f44070 */
[C---:B------:R-:W-:Y:S01]  /*cf70*/  VIADD R11, R13.reuse, 0x34 ;  /* 0x000000340d0b7836 */ /* 0x040fe20000000000 */
[----:B------:R0:W-:Y:S01]  /*cf80*/  STL [R1+0x80], R4 ;  /* 0x0000800401007387 */ /* 0x0001e20000100800 */
[----:B------:R-:W-:Y:S01]  /*cf90*/  ISETP.GE.AND P6, PT, R6, RZ, PT ;  /* 0x000000ff0600720c */ /* 0x000fe20003fc6270 */
[----:B------:R-:W-:Y:S02]  /*cfa0*/  VIADD R17, R13, 0x32 ;  /* 0x000000320d117836 */ /* 0x000fe40000000000 */
[----:B------:R1:W-:Y:S01]  /*cfb0*/  STL [R1+0x84], R2 ;  /* 0x0000840201007387 */ /* 0x0003e20000100800 */
[--C-:B------:R-:W-:Y:S01]  /*cfc0*/  @!P5 IMAD.IADD R7, R7, 0x1, -R12.reuse ;  /* 0x000000010707d824 */ /* 0x100fe200078e0a0c */
[----:B------:R-:W-:Y:S01]  /*cfd0*/  IABS R18, R11 ;  /* 0x0000000b00127213 */ /* 0x000fe20000000000 */
[----:B------:R-:W-:Y:S01]  /*cfe0*/  @!P0 IMAD.IADD R9, R9, 0x1, -R12 ;  /* 0x0000000109098824 */ /* 0x000fe200078e0a0c */
[----:B------:R-:W-:Y:S01]  /*cff0*/  ISETP.GE.AND P5, PT, R17, RZ, PT ;  /* 0x000000ff1100720c */ /* 0x000fe20003fa6270 */
[----:B------:R-:W-:-:S02]  /*d000*/  VIADD R10, R13, 0x30 ;  /* 0x000000300d0a7836 */ /* 0x000fc40000000000 */
[----:B------:R-:W-:Y:S01]  /*d010*/  @!P2 IMAD.IADD R14, R14, 0x1, -R12 ;  /* 0x000000010e0ea824 */ /* 0x000fe200078e0a0c */
[----:B------:R-:W-:Y:S01]  /*d020*/  ISETP.GE.AND P2, PT, R11, RZ, PT ;  /* 0x000000ff0b00720c */ /* 0x000fe20003f46270 */
[----:B0-----:R-:W-:Y:S01]  /*d030*/  IMAD.MOV.U32 R4, RZ, RZ, R9 ;  /* 0x000000ffff047224 */ /* 0x001fe200078e0009 */
[----:B------:R-:W-:Y:S01]  /*d040*/  IABS R16, R10 ;  /* 0x0000000a00107213 */ /* 0x000fe20000000000 */
[----:B-1----:R-:W-:Y:S02]  /*d050*/  IMAD.MOV.U32 R2, RZ, RZ, R15 ;  /* 0x000000ffff027224 */ /* 0x002fe400078e000f */
[----:B------:R-:W-:Y:S01]  /*d060*/  @!P3 IMAD.MOV R4, RZ, RZ, -R4 ;  /* 0x000000ffff04b224 */ /* 0x000fe200078e0a04 */
[----:B------:R-:W-:Y:S01]  /*d070*/  ISETP.GE.AND P3, PT, R10, RZ, PT ;  /* 0x000000ff0a00720c */ /* 0x000fe20003f66270 */
[----:B------:R-:W-:Y:S01]  /*d080*/  @!P4 IMAD.MOV R2, RZ, RZ, -R2 ;  /* 0x000000ffff02c224 */ /* 0x000fe200078e0a02 */
[----:B------:R-:W-:Y:S01]  /*d090*/  ISETP.GT.U32.AND P4, PT, R12, R7, PT ;  /* 0x000000070c00720c */ /* 0x000fe20003f84070 */
[----:B------:R-:W-:-:S02]  /*d0a0*/  IMAD.MOV.U32 R8, RZ, RZ, R18 ;  /* 0x000000ffff087224 */ /* 0x000fc400078e0012 */
[----:B------:R-:W-:Y:S01]  /*d0b0*/  VIADD R6, R13, 0x2e ;  /* 0x0000002e0d067836 */ /* 0x000fe20000000000 */
[----:B------:R0:W-:Y:S01]  /*d0c0*/  STL [R1+0x6c], R2 ;  /* 0x00006c0201007387 */ /* 0x0001e20000100800 */
[----:B------:R-:W-:-:S03]  /*d0d0*/  IMAD.HI.U32 R3, R21, R8, RZ ;  /* 0x0000000815037227 */ /* 0x000fc600078e00ff */
[----:B------:R-:W-:Y:S01]  /*d0e0*/  STL [R1+0x70], R4 ;  /* 0x0000700401007387 */ /* 0x000fe20000100800 */
[----:B------:R-:W-:Y:S01]  /*d0f0*/  IMAD.MOV R3, RZ, RZ, -R3 ;  /* 0x000000ffff037224 */ /* 0x000fe200078e0a03 */
[----:B------:R-:W-:Y:S01]  /*d100*/  IABS R23, R6 ;  /* 0x0000000600177213 */ /* 0x000fe20000000000 */
[----:B------:R-:W-:Y:S02]  /*d110*/  VIADD R22, R13, 0x2c ;  /* 0x0000002c0d167836 */ /* 0x000fe40000000000 */
[----:B------:R-:W-:Y:S01]  /*d120*/  @!P4 IMAD.IADD R7, R7, 0x1, -R12 ;  /* 0x000000010707c824 */ /* 0x000fe200078e0a0c */
[----:B------:R-:W-:Y:S01]  /*d130*/  ISETP.GE.AND P4, PT, R6, RZ, PT ;  /* 0x000000ff0600720c */ /* 0x000fe20003f86270 */
[----:B0-----:R-:W-:Y:S02]  /*d140*/  IMAD.MOV.U32 R2, RZ, RZ, R14 ;  /* 0x000000ffff027224 */ /* 0x001fe400078e000e */
[----:B------:R-:W-:Y:S01]  /*d150*/  IMAD R8, R12, R3, R8 ;  /* 0x000000030c087224 */ /* 0x000fe200078e0208 */
[----:B------:R-:W-:Y:S01]  /*d160*/  IABS R3, R17 ;  /* 0x0000001100037213 */ /* 0x000fe20000000000 */
[----:B------:R-:W-:-:S02]  /*d170*/  @!P1 IMAD.MOV R2, RZ, RZ, -R2 ;  /* 0x000000ffff029224 */ /* 0x000fc400078e0a02 */
[C---:B------:R-:W-:Y:S01]  /*d180*/  IMAD.HI.U32 R9, R21.reuse, R23, RZ ;  /* 0x0000001715097227 */ /* 0x040fe200078e00ff */
[----:B------:R-:W-:Y:S02]  /*d190*/  ISETP.GT.U32.AND P0, PT, R12, R8, PT ;  /* 0x000000080c00720c */ /* 0x000fe40003f04070 */
[----:B------:R0:W-:Y:S01]  /*d1a0*/  STL [R1+0x74], R2 ;  /* 0x0000740201007387 */ /* 0x0001e20000100800 */
[----:B------:R-:W-:-:S04]  /*d1b0*/  IMAD.HI.U32 R11, R21, R3, RZ ;  /* 0x00000003150b7227 */ /* 0x000fc800078e00ff */
[----:B------:R-:W-:Y:S02]  /*d1c0*/  IMAD.MOV R15, RZ, RZ, -R11 ;  /* 0x000000ffff0f7224 */ /* 0x000fe400078e0a0b */
[----:B------:R-:W-:-:S04]  /*d1d0*/  IMAD.HI.U32 R11, R21, R16, RZ ;  /* 0x00000010150b7227 */ /* 0x000fc800078e00ff */
[----:B0-----:R-:W-:Y:S02]  /*d1e0*/  IMAD.MOV.U32 R2, RZ, RZ, R7 ;  /* 0x000000ffff027224 */ /* 0x001fe400078e0007 */
[----:B------:R-:W-:Y:S02]  /*d1f0*/  @!P0 IMAD.IADD R8, R8, 0x1, -R12 ;  /* 0x0000000108088824 */ /* 0x000fe400078e0a0c */
[----:B------:R-:W-:Y:S02]  /*d200*/  @!P6 IMAD.MOV R2, RZ, RZ, -R2 ;  /* 0x000000ffff02e224 */ /* 0x000fe400078e0a02 */
[----:B------:R-:W-:Y:S01]  /*d210*/  IMAD.MOV R11, RZ, RZ, -R11 ;  /* 0x000000ffff0b7224 */ /* 0x000fe200078e0a0b */
[C---:B------:R-:W-:Y:S01]  /*d220*/  ISETP.GT.U32.AND P0, PT, R12.reuse, R8, PT ;  /* 0x000000080c00720c */ /* 0x040fe20003f04070 */
[C---:B------:R-:W-:Y:S01]  /*d230*/  IMAD R3, R12.reuse, R15, R3 ;  /* 0x0000000f0c037224 */ /* 0x040fe200078e0203 */
[----:B------:R0:W-:Y:S01]  /*d240*/  STL [R1+0x7c], R2 ;  /* 0x00007c0201007387 */ /* 0x0001e20000100800 */
[C---:B------:R-:W-:Y:S01]  /*d250*/  IMAD R16, R12.reuse, R11, R16 ;  /* 0x0000000b0c107224 */ /* 0x040fe200078e0210 */
[----:B------:R-:W-:Y:S01]  /*d260*/  IABS R11, R24 ;  /* 0x00000018000b7213 */ /* 0x000fe20000000000 */
[----:B------:R-:W-:Y:S01]  /*d270*/  IMAD.MOV R9, RZ, RZ, -R9 ;  /* 0x000000ffff097224 */ /* 0x000fe200078e0a09 */
[----:B------:R-:W2:Y:S01]  /*d280*/  LDL R25, [R1+0x162c] ;  /* 0x00162c0001197983 */ /* 0x000ea20000100800 */
[C---:B------:R-:W-:Y:S01]  /*d290*/  ISETP.GT.U32.AND P1, PT, R12.reuse, R3, PT ;  /* 0x000000030c00720c */ /* 0x040fe20003f24070 */
[----:B------:R-:W1:Y:S01]  /*d2a0*/  I2F.RP R17, R11 ;  /* 0x0000000b00117306 */ /* 0x000e620000209400 */
[----:B------:R-:W-:-:S02]  /*d2b0*/  IMAD R23, R12, R9, R23 ;  /* 0x000000090c177224 */ /* 0x000fc400078e0217 */
[C---:B------:R-:W-:Y:S02]  /*d2c0*/  VIADD R6, R13.reuse, 0x2a ;  /* 0x0000002a0d067836 */ /* 0x040fe40000000000 */
[----:B------:R-:W-:Y:S01]  /*d2d0*/  @!P0 IMAD.IADD R8, R8, 0x1, -R12 ;  /* 0x0000000108088824 */ /* 0x000fe200078e0a0c */
[----:B------:R-:W-:Y:S01]  /*d2e0*/  ISETP.GT.U32.AND P0, PT, R12, R16, PT ;  /* 0x000000100c00720c */ /* 0x000fe20003f04070 */
[----:B------:R-:W-:Y:S02]  /*d2f0*/  VIADD R7, R13, 0x28 ;  /* 0x000000280d077836 */ /* 0x000fe40000000000 */
[----:B0-----:R-:W-:-:S03]  /*d300*/  IMAD.MOV.U32 R2, RZ, RZ, R8 ;  /* 0x000000ffff027224 */ /* 0x001fc600078e0008 */
[----:B------:R-:W-:Y:S01]  /*d310*/  @!P1 IMAD.IADD R3, R3, 0x1, -R12 ;  /* 0x0000000103039824 */ /* 0x000fe200078e0a0c */
[----:B------:R-:W-:Y:S01]  /*d320*/  ISETP.GE.AND P1, PT, R22, RZ, PT ;  /* 0x000000ff1600720c */ /* 0x000fe20003f26270 */
[----:B------:R-:W-:Y:S01]  /*d330*/  @!P2 IMAD.MOV R2, RZ, RZ, -R2 ;  /* 0x000000ffff02a224 */ /* 0x000fe200078e0a02 */
[----:B------:R-:W-:Y:S02]  /*d340*/  IABS R22, R22 ;  /* 0x0000001600167213 */ /* 0x000fe40000000000 */
[----:B------:R-:W-:Y:S02]  /*d350*/  ISETP.GT.U32.AND P6, PT, R12, R3, PT ;  /* 0x000000030c00720c */ /* 0x000fe40003fc4070 */
[----:B------:R-:W-:-:S05]  /*d360*/  @!P0 IMAD.IADD R16, R16, 0x1, -R12 ;  /* 0x0000000110108824 */ /* 0x000fca00078e0a0c */
[----:B------:R-:W-:Y:S01]  /*d370*/  ISETP.GT.U32.AND P2, PT, R12, R16, PT ;  /* 0x000000100c00720c */ /* 0x000fe20003f44070 */
[----:B------:R-:W-:-:S04]  /*d380*/  IMAD.HI.U32 R14, R21, R22, RZ ;  /* 0x00000016150e7227 */ /* 0x000fc800078e00ff */
[----:B------:R-:W-:-:S08]  /*d390*/  IMAD.MOV R14, RZ, RZ, -R14 ;  /* 0x000000ffff0e7224 */ /* 0x000fd000078e0a0e */
[----:B------:R-:W-:Y:S01]  /*d3a0*/  @!P2 IMAD.IADD R16, R16, 0x1, -R12 ;  /* 0x000000011010a824 */ /* 0x000fe200078e0a0c */
[C---:B------:R-:W-:Y:S01]  /*d3b0*/  ISETP.GT.U32.AND P2, PT, R12.reuse, R23, PT ;  /* 0x000000170c00720c */ /* 0x040fe20003f44070 */
[----:B------:R-:W-:Y:S01]  /*d3c0*/  IMAD R22, R12, R14, R22 ;  /* 0x0000000e0c167224 */ /* 0x000fe200078e0216 */
[----:B------:R-:W-:Y:S01]  /*d3d0*/  ISETP.GE.AND P0, PT, R6, RZ, PT ;  /* 0x000000ff0600720c */ /* 0x000fe20003f06270 */
[--C-:B------:R-:W-:Y:S01]  /*d3e0*/  @!P6 IMAD.IADD R3, R3, 0x1, -R12.reuse ;  /* 0x000000010303e824 */ /* 0x100fe200078e0a0c */
[----:B------:R-:W-:Y:S01]  /*d3f0*/  IABS R6, R6 ;  /* 0x0000000600067213 */ /* 0x000fe20000000000 */
[----:B------:R0:W-:Y:S01]  /*d400*/  STL [R1+0x78], R2 ;  /* 0x0000780201007387 */ /* 0x0001e20000100800 */
[----:B-1----:R-:W1:Y:S07]  /*d410*/  MUFU.RCP R17, R17 ;  /* 0x0000001100117308 */ /* 0x002e6e0000001000 */
[----:B------:R-:W-:Y:S01]  /*d420*/  @!P2 IMAD.IADD R23, R23, 0x1, -R12 ;  /* 0x000000011717a824 */ /* 0x000fe200078e0a0c */
[----:B------:R-:W-:Y:S01]  /*d430*/  ISETP.GT.U32.AND P2, PT, R12, R22, PT ;  /* 0x000000160c00720c */ /* 0x000fe20003f44070 */
[----:B0-----:R-:W-:-:S02]  /*d440*/  IMAD.MOV.U32 R2, RZ, RZ, R3 ;  /* 0x000000ffff027224 */ /* 0x001fc400078e0003 */
[----:B------:R-:W-:Y:S01]  /*d450*/  IMAD.HI.U32 R10, R21, R6, RZ ;  /* 0x00000006150a7227 */ /* 0x000fe200078e00ff */
[----:B------:R-:W-:-:S03]  /*d460*/  ISETP.GE.AND P6, PT, R7, RZ, PT ;  /* 0x000000ff0700720c */ /* 0x000fc60003fc6270 */
[----:B------:R-:W-:Y:S01]  /*d470*/  @!P5 IMAD.MOV R2, RZ, RZ, -R2 ;  /* 0x000000ffff02d224 */ /* 0x000fe200078e0a02 */
[----:B------:R-:W-:Y:S01]  /*d480*/  IABS R7, R7 ;  /* 0x0000000700077213 */ /* 0x000fe20000000000 */
[C---:B------:R-:W-:Y:S02]  /*d490*/  VIADD R15, R13.reuse, 0x26 ;  /* 0x000000260d0f7836 */ /* 0x040fe40000000000 */
[----:B------:R-:W-:Y:S02]  /*d4a0*/  VIADD R19, R13, 0x24 ;  /* 0x000000240d137836 */ /* 0x000fe40000000000 */
[----:B------:R-:W-:Y:S01]  /*d4b0*/  IMAD.MOV R10, RZ, RZ, -R10 ;  /* 0x000000ffff0a7224 */ /* 0x000fe200078e0a0a */
[----:B------:R0:W-:Y:S01]  /*d4c0*/  STL [R1+0x34], R2 ;  /* 0x0000340201007387 */ /* 0x0001e20000100800 */
[----:B------:R-:W-:Y:S01]  /*d4d0*/  @!P2 IMAD.IADD R22, R22, 0x1, -R12 ;  /* 0x000000011616a824 */ /* 0x000fe200078e0a0c */
[----:B------:R-:W-:Y:S01]  /*d4e0*/  IABS R8, R15 ;  /* 0x0000000f00087213 */ /* 0x000fe20000000000 */
[C---:B------:R-:W-:Y:S01]  /*d4f0*/  IMAD R6, R12.reuse, R10, R6 ;  /* 0x0000000a0c067224 */ /* 0x040fe200078e0206 */
[----:B------:R-:W-:Y:S01]  /*d500*/  ISETP.GT.U32.AND P5, PT, R12, R23, PT ;  /* 0x000000170c00720c */ /* 0x000fe20003fa4070 */
[----:B------:R-:W-:Y:S01]  /*d510*/  IMAD.HI.U32 R14, R21, R7, RZ ;  /* 0x00000007150e7227 */ /* 0x000fe200078e00ff */
[----:B------:R-:W-:-:S03]  /*d520*/  IABS R9, R19 ;  /* 0x0000001300097213 */ /* 0x000fc60000000000 */
[----:B0-----:R-:W-:Y:S01]  /*d530*/  IMAD.MOV.U32 R2, RZ, RZ, R16 ;  /* 0x000000ffff027224 */ /* 0x001fe200078e0010 */
[----:B------:R-:W-:Y:S01]  /*d540*/  ISETP.GT.U32.AND P2, PT, R12, R22, PT ;  /* 0x000000160c00720c */ /* 0x000fe20003f44070 */
[----:B------:R-:W-:-:S04]  /*d550*/  IMAD.HI.U32 R10, R21, R8, RZ ;  /* 0x00000008150a7227 */ /* 0x000fc800078e00ff */
[----:B------:R-:W-:Y:S01]  /*d560*/  @!P3 IMAD.MOV R2, RZ, RZ, -R2 ;  /* 0x000000ffff02b224 */ /* 0x000fe200078e0a02 */
[----:B------:R-:W-:Y:S01]  /*d570*/  ISETP.GT.U32.AND P3, PT, R12, R6, PT ;  /* 0x000000060c00720c */ /* 0x000fe20003f64070 */
[----:B------:R-:W-:Y:S02]  /*d580*/  IMAD.MOV R14, RZ, RZ, -R14 ;  /* 0x000000ffff0e7224 */ /* 0x000fe400078e0a0e */
[----:B------:R-:W-:-:S04]  /*d590*/  IMAD.HI.U32 R20, R21, R9, RZ ;  /* 0x0000000915147227 */ /* 0x000fc800078e00ff */
[----:B-1----:R-:W-:Y:S02]  /*d5a0*/  VIADD R17, R17, 0xffffffe ;  /* 0x0ffffffe11117836 */ /* 0x002fe40000000000 */
[----:B------:R-:W-:Y:S02]  /*d5b0*/  IMAD.MOV R10, RZ, RZ, -R10 ;  /* 0x000000ffff0a7224 */ /* 0x000fe400078e0a0a */
[C---:B------:R-:W-:Y:S02]  /*d5c0*/  IMAD R7, R12.reuse, R14, R7 ;  /* 0x0000000e0c077224 */ /* 0x040fe400078e0207 */
[----:B------:R-:W-:Y:S01]  /*d5d0*/  IMAD.MOV R20, RZ, RZ, -R20 ;  /* 0x000000ffff147224 */ /* 0x000fe200078e0a14 */
[----:B------:R-:W0:Y:S01]  /*d5e0*/  F2I.FTZ.U32.TRUNC.NTZ R17, R17 ;  /* 0x0000001100117305 */ /* 0x000e22000021f000 */
[C---:B------:R-:W-:Y:S02]  /*d5f0*/  IMAD R8, R12.reuse, R10, R8 ;  /* 0x0000000a0c087224 */ /* 0x040fe400078e0208 */
[----:B------:R-:W-:Y:S01]  /*d600*/  @!P5 IMAD.IADD R23, R23, 0x1, -R12 ;  /* 0x000000011717d824 */ /* 0x000fe200078e0a0c */
[C---:B------:R-:W-:Y:S01]  /*d610*/  ISETP.GT.U32.AND P5, PT, R12.reuse, R7, PT ;  /* 0x000000070c00720c */ /* 0x040fe20003fa4070 */
[----:B------:R-:W-:-:S02]  /*d620*/  IMAD R9, R12, R20, R9 ;  /* 0x000000140c097224 */ /* 0x000fc400078e0209 */
[--C-:B------:R-:W-:Y:S01]  /*d630*/  @!P2 IMAD.IADD R22, R22, 0x1, -R12.reuse ;  /* 0x000000011616a824 */ /* 0x100fe200078e0a0c */
[----:B------:R-:W-:Y:S01]  /*d640*/  ISETP.GT.U32.AND P2, PT, R12, R8, PT ;  /* 0x000000080c00720c */ /* 0x000fe20003f44070 */
[----:B------:R-:W-:Y:S01]  /*d650*/  @!P3 IMAD.IADD R6, R6, 0x1, -R12 ;  /* 0x000000010606b824 */ /* 0x000fe200078e0a0c */
[----:B------:R-:W-:Y:S01]  /*d660*/  ISETP.GT.U32.AND P3, PT, R12, R9, PT ;  /* 0x000000090c00720c */ /* 0x000fe20003f64070 */
[----:B------:R-:W-:Y:S02]  /*d670*/  VIADD R14, R13, 0x20 ;  /* 0x000000200d0e7836 */ /* 0x000fe40000000000 */
[----:B0-----:R-:W-:-:S03]  /*d680*/  IMAD.MOV R29, RZ, RZ, -R17 ;  /* 0x000000ffff1d7224 */ /* 0x001fc600078e0a11 */
[----:B------:R-:W-:Y:S01]  /*d690*/  IABS R3, R14 ;  /* 0x0000000e00037213 */ /* 0x000fe20000000000 */
[--C-:B------:R-:W-:Y:S01]  /*d6a0*/  @!P5 IMAD.IADD R7, R7, 0x1, -R12.reuse ;  /* 0x000000010707d824 */ /* 0x100fe200078e0a0c */
[----:B------:R-:W-:Y:S01]  /*d6b0*/  IABS R20, R13 ;  /* 0x0000000d00147213 */ /* 0x000fe20000000000 */
[----:B------:R-:W-:Y:S02]  /*d6c0*/  VIADD R18, R13, 0x22 ;  /* 0x000000220d127836 */ /* 0x000fe40000000000 */
[--C-:B------:R-:W-:Y:S01]  /*d6d0*/  @!P2 IMAD.IADD R8, R8, 0x1, -R12.reuse ;  /* 0x000000010808a824 */ /* 0x100fe200078e0a0c */
[----:B------:R-:W-:Y:S01]  /*d6e0*/  ISETP.GT.U32.AND P2, PT, R12, R7, PT ;  /* 0x000000070c00720c */ /* 0x000fe20003f44070 */
[----:B------:R-:W-:Y:S02]  /*d6f0*/  @!P3 IMAD.IADD R9, R9, 0x1, -R12 ;  /* 0x000000010909b824 */ /* 0x000fe400078e0a0c */
[----:B------:R-:W-:-:S04]  /*d700*/  IMAD.HI.U32 R27, R21, R3, RZ ;  /* 0x00000003151b7227 */ /* 0x000fc800078e00ff */
[----:B------:R-:W-:Y:S02]  /*d710*/  IMAD R29, R29, R11, RZ ;  /* 0x0000000b1d1d7224 */ /* 0x000fe400078e02ff */
[----:B------:R-:W-:Y:S01]  /*d720*/  IMAD.MOV.U32 R16, RZ, RZ, RZ ;  /* 0x000000ffff107224 */ /* 0x000fe200078e00ff */
[C---:B------:R-:W-:Y:S01]  /*d730*/  ISETP.GT.U32.AND P3, PT, R12.reuse, R9, PT ;  /* 0x000000090c00720c */ /* 0x040fe20003f64070 */
[----:B------:R-:W-:Y:S01]  /*d740*/  IMAD.MOV R27, RZ, RZ, -R27 ;  /* 0x000000ffff1b7224 */ /* 0x000fe200078e0a1b */
[----:B------:R-:W-:Y:S01]  /*d750*/  IABS R10, R18 ;  /* 0x00000012000a7213 */ /* 0x000fe20000000000 */
[----:B------:R-:W-:Y:S01]  /*d760*/  IMAD.HI.U32 R16, R17, R29, R16 ;  /* 0x0000001d11107227 */ /* 0x000fe200078e0010 */
[----:B------:R0:W-:Y:S01]  /*d770*/  STL [R1+0x4c], R2 ;  /* 0x00004c0201007387 */ /* 0x0001e20000100800 */
[----:B------:R-:W-:Y:S02]  /*d780*/  ISETP.GT.U32.AND P5, PT, R12, R6, PT ;  /* 0x000000060c00720c */ /* 0x000fe40003fa4070 */
[----:B------:R-:W-:-:S04]  /*d790*/  IMAD.HI.U32 R17, R21, R20, RZ ;  /* 0x0000001415117227 */ /* 0x000fc800078e00ff */
[----:B------:R-:W-:Y:S02]  /*d7a0*/  IMAD R3, R12, R27, R3 ;  /* 0x0000001b0c037224 */ /* 0x000fe400078e0203 */
[----:B------:R-:W-:Y:S02]  /*d7b0*/  IMAD.MOV R17, RZ, RZ, -R17 ;  /* 0x000000ffff117224 */ /* 0x000fe400078e0a11 */
[----:B0-----:R-:W-:Y:S02]  /*d7c0*/  IMAD.MOV.U32 R2, RZ, RZ, R23 ;  /* 0x000000ffff027224 */ /* 0x001fe400078e0017 */
[----:B------:R-:W-:-:S04]  /*d7d0*/  IMAD.HI.U32 R28, R21, R10, RZ ;  /* 0x0000000a151c7227 */ /* 0x000fc800078e00ff */
[----:B------:R-:W-:Y:S02]  /*d7e0*/  @!P4 IMAD.MOV R2, RZ, RZ, -R2 ;  /* 0x000000ffff02c224 */ /* 0x000fe400078e0a02 */
[----:B------:R-:W-:Y:S01]  /*d7f0*/  @!P2 IMAD.IADD R7, R7, 0x1, -R12 ;  /* 0x000000010707a824 */ /* 0x000fe200078e0a0c */
[C---:B------:R-:W-:Y:S01]  /*d800*/  ISETP.GT.U32.AND P2, PT, R12.reuse, R3, PT ;  /* 0x000000030c00720c */ /* 0x040fe20003f44070 */
[C---:B------:R-:W-:Y:S02]  /*d810*/  IMAD R20, R12.reuse, R17, R20 ;  /* 0x000000110c147224 */ /* 0x040fe400078e0214 */
[----:B------:R-:W-:Y:S01]  /*d820*/  IMAD.MOV R28, RZ, RZ, -R28 ;  /* 0x000000ffff1c7224 */ /* 0x000fe200078e0a1c */
[----:B------:R0:W-:Y:S01]  /*d830*/  STL [R1+0x10], R2 ;  /* 0x0000100201007387 */ /* 0x0001e20000100800 */
[----:B------:R-:W-:Y:S01]  /*d840*/  @!P3 IMAD.IADD R9, R9, 0x1, -R12 ;  /* 0x000000010909b824 */ /* 0x000fe200078e0a0c */
[C---:B------:R-:W-:Y:S01]  /*d850*/  ISETP.GT.U32.AND P3, PT, R12.reuse, R20, PT ;  /* 0x000000140c00720c */ /* 0x040fe20003f64070 */
[----:B------:R-:W-:-:S02]  /*d860*/  IMAD R10, R12, R28, R10 ;  /* 0x0000001c0c0a7224 */ /* 0x000fc400078e020a */
[----:B------:R-:W-:Y:S01]  /*d870*/  @!P5 IMAD.IADD R6, R6, 0x1, -R12 ;  /* 0x000000010606d824 */ /* 0x000fe200078e0a0c */
[----:B------:R-:W-:Y:S01]  /*d880*/  ISETP.GE.AND P5, PT, R15, RZ, PT ;  /* 0x000000ff0f00720c */ /* 0x000fe20003fa6270 */
[----:B0-----:R-:W-:-:S04]  /*d890*/  IMAD.MOV.U32 R2, RZ, RZ, R22 ;  /* 0x000000ffff027224 */ /* 0x001fc800078e0016 */
[----:B------:R-:W-:Y:S01]  /*d8a0*/  @!P1 IMAD.MOV R2, RZ, RZ, -R2 ;  /* 0x000000ffff029224 */ /* 0x000fe200078e0a02 */
[C---:B------:R-:W-:Y:S01]  /*d8b0*/  ISETP.GT.U32.AND P1, PT, R12.reuse, R10, PT ;  /* 0x0000000a0c00720c */ /* 0x040fe20003f24070 */
[--C-:B------:R-:W-:Y:S01]  /*d8c0*/  @!P2 IMAD.IADD R3, R3, 0x1, -R12.reuse ;  /* 0x000000010303a824 */ /* 0x100fe200078e0a0c */
[----:B------:R-:W-:Y:S01]  /*d8d0*/  ISETP.GT.U32.AND P4, PT, R12, R8, PT ;  /* 0x000000080c00720c */ /* 0x000fe20003f84070 */
[----:B------:R-:W-:Y:S02]  /*d8e0*/  @!P3 IMAD.IADD R20, R20, 0x1, -R12 ;  /* 0x000000011414b824 */ /* 0x000fe400078e0a0c */
[----:B------:R-:W-:Y:S02]  /*d8f0*/  VIADD R17, R13, 0x1e ;  /* 0x0000001e0d117836 */ /* 0x000fe40000000000 */
[----:B------:R-:W-:Y:S01]  /*d900*/  @!P6 IMAD.MOV R7, RZ, RZ, -R7 ;  /* 0x000000ffff07e224 */ /* 0x000fe200078e0a07 */
[----:B------:R-:W-:-:S05]  /*d910*/  ISETP.GT.U32.AND P6, PT, R12, R20, PT ;  /* 0x000000140c00720c */ /* 0x000fca0003fc4070 */
[--C-:B------:R-:W-:Y:S01]  /*d920*/  @!P1 IMAD.IADD R10, R10, 0x1, -R12.reuse ;  /* 0x000000010a0a9824 */ /* 0x100fe200078e0a0c */
[----:B------:R-:W-:Y:S02]  /*d930*/  ISETP.GE.AND P1, PT, R18, RZ, PT ;  /* 0x000000ff1200720c */ /* 0x000fe40003f26270 */
[----:B------:R-:W-:Y:S01]  /*d940*/  IABS R18, R17 ;  /* 0x0000001100127213 */ /* 0x000fe20000000000 */
[----:B------:R-:W-:Y:S01]  /*d950*/  @!P4 IMAD.IADD R8, R8, 0x1, -R12 ;  /* 0x000000010808c824 */ /* 0x000fe200078e0a0c */
[----:B------:R-:W-:Y:S01]  /*d960*/  ISETP.GE.AND P4, PT, R19, RZ, PT ;  /* 0x000000ff1300720c */ /* 0x000fe20003f86270 */
[----:B------:R-:W-:Y:S01]  /*d970*/  @!P0 IMAD.MOV R6, RZ, RZ, -R6 ;  /* 0x000000ffff068224 */ /* 0x000fe200078e0a06 */
[C---:B------:R-:W-:Y:S01]  /*d980*/  ISETP.GT.U32.AND P0, PT, R12.reuse, R10, PT ;  /* 0x0000000a0c00720c */ /* 0x040fe20003f04070 */
[----:B------:R-:W-:Y:S01]  /*d990*/  IMAD.HI.U32 R22, R21, R18, RZ ;  /* 0x0000001215167227 */ /* 0x000fe200078e00ff */
[----:B------:R-:W-:-:S03]  /*d9a0*/  ISETP.GT.U32.AND P3, PT, R12, R3, PT ;  /* 0x000000030c00720c */ /* 0x000fc60003f64070 */
[----:B------:R-:W-:Y:S02]  /*d9b0*/  @!P5 IMAD.MOV R8, RZ, RZ, -R8 ;  /* 0x000000ffff08d224 */ /* 0x000fe400078e0a08 */
[----:B------:R-:W-:Y:S02]  /*d9c0*/  IMAD.MOV R22, RZ, RZ, -R22 ;  /* 0x000000ffff167224 */ /* 0x000fe400078e0a16 */
[----:B------:R-:W-:Y:S01]  /*d9d0*/  @!P6 IMAD.IADD R20, R20, 0x1, -R12 ;  /* 0x000000011414e824 */ /* 0x000fe200078e0a0c */
[----:B------:R-:W-:Y:S01]  /*d9e0*/  ISETP.GE.AND P6, PT, R13, RZ, PT ;  /* 0x000000ff0d00720c */ /* 0x000fe20003fc6270 */
[----:B------:R-:W-:Y:S02]  /*d9f0*/  IMAD R18, R12, R22, R18 ;  /* 0x000000160c127224 */ /* 0x000fe400078e0212 */
[--C-:B------:R-:W-:Y:S02]  /*da00*/  @!P0 IMAD.IADD R10, R10, 0x1, -R12.reuse ;  /* 0x000000010a0a8824 */ /* 0x100fe400078e0a0c */
[----:B------:R-:W-:Y:S01]  /*da10*/  @!P4 IMAD.MOV R9, RZ, RZ, -R9 ;  /* 0x000000ffff09c224 */ /* 0x000fe200078e0a09 */
[----:B------:R-:W-:Y:S01]  /*da20*/  ISETP.GT.U32.AND P4, PT, R12, R18, PT ;  /* 0x000000120c00720c */ /* 0x000fe20003f84070 */
[----:B------:R-:W-:-:S02]  /*da30*/  @!P3 IMAD.IADD R3, R3, 0x1, -R12 ;  /* 0x000000010303b824 */ /* 0x000fc400078e0a0c */
[----:B------:R-:W-:Y:S01]  /*da40*/  @!P1 IMAD.MOV R10, RZ, RZ, -R10 ;  /* 0x000000ffff0a9224 */ /* 0x000fe200078e0a0a */
[----:B------:R-:W-:Y:S01]  /*da50*/  ISETP.GE.AND P0, PT, R17, RZ, PT ;  /* 0x000000ff1100720c */ /* 0x000fe20003f06270 */
[----:B------:R0:W-:Y:S01]  /*da60*/  STL [R1+0xc], R2 ;  /* 0x00000c0201007387 */ /* 0x0001e20000100800 */
[----:B------:R-:W-:-:S07]  /*da70*/  VIADD R17, R13, 0x16 ;  /* 0x000000160d117836 */ /* 0x000fce0000000000 */
[----:B------:R-:W-:Y:S01]  /*da80*/  @!P4 IMAD.IADD R18, R18, 0x1, -R12 ;  /* 0x000000011212c824 */ /* 0x000fe200078e0a0c */
[----:B------:R-:W-:Y:S02]  /*da90*/  IABS R22, R17 ;  /* 0x0000001100167213 */ /* 0x000fe40000000000 */
[----:B--2---:R-:W-:-:S05]  /*daa0*/  IABS R26, R25 ;  /* 0x00000019001a7213 */ /* 0x004fca0000000000 */
[----:B------:R-:W-:-:S04]  /*dab0*/  IMAD.HI.U32 R16, R16, R26, RZ ;  /* 0x0000001a10107227 */ /* 0x000fc800078e00ff */
[----:B------:R-:W-:-:S04]  /*dac0*/  IMAD.MOV R16, RZ, RZ, -R16 ;  /* 0x000000ffff107224 */ /* 0x000fc800078e0a10 */
[----:B------:R-:W-:-:S05]  /*dad0*/  IMAD R15, R11, R16, R26 ;  /* 0x000000100b0f7224 */ /* 0x000fca00078e021a */
[----:B------:R-:W-:Y:S01]  /*dae0*/  ISETP.GT.U32.AND P2, PT, R11, R15, PT ;  /* 0x0000000f0b00720c */ /* 0x000fe20003f44070 */
[----:B------:R-:W-:-:S05]  /*daf0*/  VIADD R16, R13, 0x1c ;  /* 0x0000001c0d107836 */ /* 0x000fca0000000000 */
[----:B------:R-:W-:-:S07]  /*db00*/  IABS R19, R16 ;  /* 0x0000001000137213 */ /* 0x000fce0000000000 */
[----:B------:R-:W-:-:S05]  /*db10*/  @!P2 IMAD.IADD R15, R15, 0x1, -R11 ;  /* 0x000000010f0fa824 */ /* 0x000fca00078e0a0b */
[----:B------:R-:W-:Y:S02]  /*db20*/  ISETP.GT.U32.AND P5, PT, R11, R15, PT ;  /* 0x0000000f0b00720c */ /* 0x000fe40003fa4070 */
[----:B------:R-:W-:Y:S01]  /*db30*/  ISETP.GE.AND P2, PT, R14, RZ, PT ;  /* 0x000000ff0e00720c */ /* 0x000fe20003f46270 */
[----:B------:R-:W-:Y:S01]  /*db40*/  IMAD.HI.U32 R14, R21, R19, RZ ;  /* 0x00000013150e7227 */ /* 0x000fe200078e00ff */
[----:B------:R-:W-:-:S03]  /*db50*/  ISETP.GE.AND P3, PT, R16, RZ, PT ;  /* 0x000000ff1000720c */ /* 0x000fc60003f66270 */
[----:B------:R-:W-:Y:S01]  /*db60*/  IMAD.MOV R14, RZ, RZ, -R14 ;  /* 0x000000ffff0e7224 */ /* 0x000fe200078e0a0e */
[----:B------:R-:W-:-:S03]  /*db70*/  ISETP.GE.AND P1, PT, R25, RZ, PT ;  /* 0x000000ff1900720c */ /* 0x000fc60003f26270 */
[----:B------:R-:W-:Y:S02]  /*db80*/  IMAD R16, R12, R14, R19 ;  /* 0x0000000e0c107224 */ /* 0x000fe400078e0213 */
[----:B------:R-:W-:Y:S02]  /*db90*/  @!P5 IMAD.IADD R15, R15, 0x1, -R11 ;  /* 0x000000010f0fd824 */ /* 0x000fe400078e0a0b */
[----:B------:R-:W-:-:S04]  /*dba0*/  IMAD.MOV.U32 R11, RZ, RZ, R20 ;  /* 0x000000ffff0b7224 */ /* 0x000fc800078e0014 */
[----:B------:R-:W-:Y:S01]  /*dbb0*/  @!P6 IMAD.MOV R11, RZ, RZ, -R11 ;  /* 0x000000ffff0be224 */ /* 0x000fe200078e0a0b */
[----:B------:R-:W-:Y:S01]  /*dbc0*/  ISETP.GT.U32.AND P6, PT, R12, R16, PT ;  /* 0x000000100c00720c */ /* 0x000fe20003fc4070 */
[C---:B------:R-:W-:Y:S02]  /*dbd0*/  VIADD R14, R13.reuse, 0x1a ;  /* 0x0000001a0d0e7836 */ /* 0x040fe40000000000 */
[----:B0-----:R-:W-:Y:S01]  /*dbe0*/  IMAD.MOV.U32 R2, RZ, RZ, R15 ;  /* 0x000000ffff027224 */ /* 0x001fe200078e000f */
[----:B------:R-:W-:Y:S02]  /*dbf0*/  ISETP.NE.AND P5, PT, R24, RZ, PT ;  /* 0x000000ff1800720c */ /* 0x000fe40003fa5270 */
[----:B------:R-:W-:Y:S01]  /*dc00*/  IABS R20, R14 ;  /* 0x0000000e00147213 */ /* 0x000fe20000000000 */
[----:B------:R-:W-:Y:S01]  /*dc10*/  @!P1 IMAD.MOV R2, RZ, RZ, -R2 ;  /* 0x000000ffff029224 */ /* 0x000fe200078e0a02 */
[----:B------:R-:W-:Y:S01]  /*dc20*/  ISETP.GT.U32.AND P1, PT, R12, R18, PT ;  /* 0x000000120c00720c */ /* 0x000fe20003f24070 */
[----:B------:R-:W-:-:S02]  /*dc30*/  VIADD R19, R13, 0x18 ;  /* 0x000000180d137836 */ /* 0x000fc40000000000 */
[----:B------:R-:W-:Y:S02]  /*dc40*/  IMAD.MOV.U32 R15, RZ, RZ, R22 ;  /* 0x000000ffff0f7224 */ /* 0x000fe400078e0016 */
[----:B------:R-:W-:Y:S02]  /*dc50*/  @!P6 IMAD.IADD R16, R16, 0x1, -R12 ;  /* 0x000000011010e824 */ /* 0x000fe400078e0a0c */
[C---:B------:R-:W-:Y:S01]  /*dc60*/  IMAD.HI.U32 R22, R21.reuse, R20, RZ ;  /* 0x0000001415167227 */ /* 0x040fe200078e00ff */
[----:B------:R-:W-:Y:S02]  /*dc70*/  IABS R28, R19 ;  /* 0x00000013001c7213 */ /* 0x000fe40000000000 */
[----:B------:R-:W-:Y:S01]  /*dc80*/  ISETP.GT.U32.AND P6, PT, R12, R16, PT ;  /* 0x000000100c00720c */ /* 0x000fe20003fc4070 */
[----:B------:R-:W-:Y:S02]  /*dc90*/  IMAD.MOV R22, RZ, RZ, -R22 ;  /* 0x000000ffff167224 */ /* 0x000fe400078e0a16 */
[----:B------:R-:W-:Y:S01]  /*dca0*/  IMAD.HI.U32 R23, R21, R28, RZ ;  /* 0x0000001c15177227 */ /* 0x000fe200078e00ff */
[----:B------:R-:W-:-:S03]  /*dcb0*/  @!P5 LOP3.LUT R2, RZ, R24, RZ, 0x33, !PT ;  /* 0x00000018ff02d212 */ /* 0x000fc600078e33ff */
[----:B------:R-:W-:Y:S02]  /*dcc0*/  @!P1 IMAD.IADD R18, R18, 0x1, -R12 ;  /* 0x0000000112129824 */ /* 0x000fe400078e0a0c */
[C---:B------:R-:W-:Y:S01]  /*dcd0*/  IMAD R20, R12.reuse, R22, R20 ;  /* 0x000000160c147224 */ /* 0x040fe200078e0214 */
[----:B------:R-:W-:Y:S01]  /*dce0*/  ISETP.GE.AND P5, PT, R19, RZ, PT ;  /* 0x000000ff1300720c */ /* 0x000fe20003fa6270 */
[----:B------:R-:W-:Y:S02]  /*dcf0*/  IMAD.MOV R19, RZ, RZ, -R23 ;  /* 0x000000ffff137224 */ /* 0x000fe400078e0a17 */
[----:B------:R-:W-:Y:S01]  /*dd00*/  @!P0 IMAD.MOV R18, RZ, RZ, -R18 ;  /* 0x000000ffff128224 */ /* 0x000fe200078e0a12 */
[C---:B------:R-:W-:Y:S01]  /*dd10*/  ISETP.GT.U32.AND P0, PT, R12.reuse, R20, PT ;  /* 0x000000140c00720c */ /* 0x040fe20003f04070 */
[----:B------:R-:W-:Y:S02]  /*dd20*/  IMAD R28, R12, R19, R28 ;  /* 0x000000130c1c7224 */ /* 0x000fe400078e021c */
[----:B------:R-:W-:Y:S01]  /*dd30*/  @!P6 IMAD.IADD R16, R16, 0x1, -R12 ;  /* 0x000000011010e824 */ /* 0x000fe200078e0a0c */
[----:B------:R-:W-:Y:S01]  /*dd40*/  ISETP.GE.AND P4, PT, R14, RZ, PT ;  /* 0x000000ff0e00720c */ /* 0x000fe20003f86270 */
[----:B------:R-:W-:-:S04]  /*dd50*/  IMAD.HI.U32 R14, R21, R15, RZ ;  /* 0x0000000f150e7227 */ /* 0x000fc800078e00ff */
[----:B------:R-:W-:Y:S01]  /*dd60*/  @!P3 IMAD.MOV R16, RZ, RZ, -R16 ;  /* 0x000000ffff10b224 */ /* 0x000fe200078e0a10 */
[----:B------:R-:W-:Y:S01]  /*dd70*/  ISETP.GT.U32.AND P3, PT, R12, R28, PT ;  /* 0x0000001c0c00720c */ /* 0x000fe20003f64070 */
[----:B------:R-:W-:Y:S02]  /*dd80*/  IMAD.MOV R14, RZ, RZ, -R14 ;  /* 0x000000ffff0e7224 */ /* 0x000fe400078e0a0e */
[--C-:B------:R-:W-:Y:S02]  /*dd90*/  @!P0 IMAD.IADD R20, R20, 0x1, -R12.reuse ;  /* 0x0000000114148824 */ /* 0x100fe400078e0a0c */
[C---:B------:R-:W-:Y:S02]  /*dda0*/  IMAD R15, R12.reuse, R14, R15 ;  /* 0x0000000e0c0f7224 */ /* 0x040fe400078e020f */
[C---:B------:R-:W-:Y:S01]  /*ddb0*/  VIADD R14, R13.reuse, 0x14 ;  /* 0x000000140d0e7836 */ /* 0x040fe20000000000 */
[----:B------:R-:W-:Y:S01]  /*ddc0*/  ISETP.GT.U32.AND P0, PT, R12, R20, PT ;  /* 0x000000140c00720c */ /* 0x000fe20003f04070 */
[----:B------:R-:W-:Y:S01]  /*ddd0*/  VIADD R4, R13, 0x12 ;  /* 0x000000120d047836 */ /* 0x000fe20000000000 */
[----:B------:R-:W-:Y:S02]  /*dde0*/  STL [R1+0x16c8], R6 ;  /* 0x0016c80601007387 */ /* 0x000fe40000100800 */
[----:B------:R-:W-:Y:S01]  /*ddf0*/  ISETP.GE.AND P6, PT, R14, RZ, PT ;  /* 0x000000ff0e00720c */ /* 0x000fe20003fc6270 */
[----:B------:R-:W-:Y:S01]  /*de00*/  @!P3 IMAD.IADD R28, R28, 0x1, -R12 ;  /* 0x000000011c1cb824 */ /* 0x000fe200078e0a0c */
[----:B------:R-:W-:-:S02]  /*de10*/  IABS R14, R14 ;  /* 0x0000000e000e7213 */ /* 0x000fc40000000000 */
[----:B------:R-:W-:Y:S01]  /*de20*/  IABS R24, R4 ;  /* 0x0000000400187213 */ /* 0x000fe20000000000 */
[----:B------:R-:W-:Y:S01]  /*de30*/  STL [R1+0x16cc], R7 ;  /* 0x0016cc0701007387 */ /* 0x000fe20000100800 */
[----:B------:R-:W-:Y:S01]  /*de40*/  ISETP.GT.U32.AND P3, PT, R12, R28, PT ;  /* 0x0000001c0c00720c */ /* 0x000fe20003f64070 */
[C---:B------:R-:W-:Y:S02]  /*de50*/  IMAD.HI.U32 R23, R21.reuse, R14, RZ ;  /* 0x0000000e15177227 */ /* 0x040fe400078e00ff */
[----:B------:R-:W-:Y:S02]  /*de60*/  STL [R1+0x16d0], R8 ;  /* 0x0016d00801007387 */ /* 0x000fe40000100800 */
[----:B------:R-:W-:Y:S02]  /*de70*/  IMAD.HI.U32 R22, R21, R24, RZ ;  /* 0x0000001815167227 */ /* 0x000fe400078e00ff */
[----:B------:R-:W-:Y:S04]  /*de80*/  STL [R1+0x16d4], R9 ;  /* 0x0016d40901007387 */ /* 0x000fe80000100800 */
[----:B------:R-:W-:Y:S01]  /*de90*/  STL [R1+0x16d8], R10 ;  /* 0x0016d80a01007387 */ /* 0x000fe20000100800 */
[----:B------:R-:W-:-:S03]  /*dea0*/  IMAD.MOV R23, RZ, RZ, -R23 ;  /* 0x000000ffff177224 */ /* 0x000fc600078e0a17 */
[----:B------:R0:W-:Y:S01]  /*deb0*/  STL [R1+0x16dc], R11 ;  /* 0x0016dc0b01007387 */ /* 0x0001e20000100800 */
[----:B------:R-:W-:-:S03]  /*dec0*/  IMAD.MOV R22, RZ, RZ, -R22 ;  /* 0x000000ffff167224 */ /* 0x000fc600078e0a16 */
[----:B------:R-:W-:Y:S01]  /*ded0*/  STL [R1+0x166c], R2 ;  /* 0x00166c0201007387 */ /* 0x000fe20000100800 */
[----:B------:R-:W-:Y:S01]  /*dee0*/  @!P0 IMAD.IADD R20, R20, 0x1, -R12 ;  /* 0x0000000114148824 */ /* 0x000fe200078e0a0c */
[C---:B------:R-:W-:Y:S02]  /*def0*/  ISETP.GT.U32.AND P0, PT, R12.reuse, R15, PT ;  /* 0x0000000f0c00720c */ /* 0x040fe40003f04070 */
[----:B------:R1:W-:Y:S01]  /*df00*/  STL [R1+0x16e0], R18 ;  /* 0x0016e01201007387 */ /* 0x0003e20000100800 */
[C---:B0-----:R-:W-:Y:S02]  /*df10*/  VIADD R11, R13.reuse, 0xe ;  /* 0x0000000e0d0b7836 */ /* 0x041fe40000000000 */
[C---:B------:R-:W-:Y:S02]  /*df20*/  IMAD R23, R12.reuse, R23, R14 ;  /* 0x000000170c177224 */ /* 0x040fe400078e020e */
[----:B------:R-:W-:Y:S02]  /*df30*/  IMAD R24, R12, R22, R24 ;  /* 0x000000160c187224 */ /* 0x000fe400078e0218 */
[C---:B-1----:R-:W-:Y:S01]  /*df40*/  VIADD R18, R13.reuse, 0xc ;  /* 0x0000000c0d127836 */ /* 0x042fe20000000000 */
[----:B------:R-:W-:Y:S01]  /*df50*/  IABS R27, R11 ;  /* 0x0000000b001b7213 */ /* 0x000fe20000000000 */
[----:B------:R-:W-:-:S03]  /*df60*/  VIADD R25, R13, 0x10 ;  /* 0x000000100d197836 */ /* 0x000fc60000000000 */
[----:B------:R-:W-:Y:S01]  /*df70*/  IABS R29, R18 ;  /* 0x00000012001d7213 */ /* 0x000fe20000000000 */
[----:B------:R-:W-:Y:S01]  /*df80*/  @!P4 IMAD.MOV R20, RZ, RZ, -R20 ;  /* 0x000000ffff14c224 */ /* 0x000fe200078e0a14 */
[----:B------:R-:W-:Y:S01]  /*df90*/  ISETP.GE.AND P1, PT, R17, RZ, PT ;  /* 0x000000ff1100720c */ /* 0x000fe20003f26270 */
[----:B------:R-:W-:Y:S01]  /*dfa0*/  @!P3 IMAD.IADD R28, R28, 0x1, -R12 ;  /* 0x000000011c1cb824 */ /* 0x000fe200078e0a0c */
[C---:B------:R-:W-:Y:S01]  /*dfb0*/  ISETP.GT.U32.AND P4, PT, R12.reuse, R23, PT ;  /* 0x000000170c00720c */ /* 0x040fe20003f84070 */
[----:B------:R-:W-:Y:S01]  /*dfc0*/  IMAD.HI.U32 R17, R21, R27, RZ ;  /* 0x0000001b15117227 */ /* 0x000fe200078e00ff */
[----:B------:R-:W-:-:S03]  /*dfd0*/  ISETP.GT.U32.AND P3, PT, R12, R24, PT ;  /* 0x000000180c00720c */ /* 0x000fc60003f64070 */
[----:B------:R-:W-:Y:S01]  /*dfe0*/  IMAD.HI.U32 R6, R21, R29, RZ ;  /* 0x0000001d15067227 */ /* 0x000fe200078e00ff */
[----:B------:R-:W-:-:S03]  /*dff0*/  IABS R26, R25 ;  /* 0x00000019001a7213 */ /* 0x000fc60000000000 */
[C---:B------:R-:W-:Y:S02]  /*e000*/  VIADD R7, R13.reuse, 0x4 ;  /* 0x000000040d077836 */ /* 0x040fe40000000000 */
[----:B------:R-:W-:Y:S02]  /*e010*/  IMAD.MOV R17, RZ, RZ, -R17 ;  /* 0x000000ffff117224 */ /* 0x000fe400078e0a11 */
[----:B------:R-:W-:Y:S02]  /*e020*/  VIADD R9, R13, 0x8 ;  /* 0x000000080d097836 */ /* 0x000fe40000000000 */
[----:B------:R-:W-:Y:S02]  /*e030*/  IMAD.MOV R14, RZ, RZ, -R6 ;  /* 0x000000ffff0e7224 */ /* 0x000fe400078e0a06 */
[----:B------:R-:W-:Y:S02]  /*e040*/  @!P0 IMAD.IADD R15, R15, 0x1, -R12 ;  /* 0x000000010f0f8824 */ /* 0x000fe400078e0a0c */
[----:B------:R-:W-:-:S02]  /*e050*/  VIADD R10, R13, 0xa ;  /* 0x0000000a0d0a7836 */ /* 0x000fc40000000000 */
[C---:B------:R-:W-:Y:S02]  /*e060*/  VIADD R8, R13.reuse, 0x6 ;  /* 0x000000060d087836 */ /* 0x040fe40000000000 */
[----:B------:R-:W-:Y:S01]  /*e070*/  VIADD R2, R13, 0x2 ;  /* 0x000000020d027836 */ /* 0x000fe20000000000 */
[----:B------:R-:W-:Y:S01]  /*e080*/  IABS R13, R7 ;  /* 0x00000007000d7213 */ /* 0x000fe20000000000 */
[C---:B------:R-:W-:Y:S01]  /*e090*/  IMAD R27, R12.reuse, R17, R27 ;  /* 0x000000110c1b7224 */ /* 0x040fe200078e021b */
[----:B------:R-:W-:Y:S01]  /*e0a0*/  IABS R17, R9 ;  /* 0x0000000900117213 */ /* 0x000fe20000000000 */
[----:B------:R-:W-:Y:S01]  /*e0b0*/  IMAD.HI.U32 R19, R21, R26, RZ ;  /* 0x0000001a15137227 */ /* 0x000fe200078e00ff */
[C---:B------:R-:W-:Y:S01]  /*e0c0*/  ISETP.GT.U32.AND P0, PT, R12.reuse, R15, PT ;  /* 0x0000000f0c00720c */ /* 0x040fe20003f04070 */
[----:B------:R-:W-:Y:S02]  /*e0d0*/  STL [R1+0x16e4], R16 ;  /* 0x0016e41001007387 */ /* 0x000fe40000100800 */
[----:B------:R-:W-:Y:S01]  /*e0e0*/  IMAD R29, R12, R14, R29 ;  /* 0x0000000e0c1d7224 */ /* 0x000fe200078e021d */
[----:B------:R-:W-:Y:S01]  /*e0f0*/  IABS R14, R10 ;  /* 0x0000000a000e7213 */ /* 0x000fe20000000000 */
[----:B------:R0:W-:Y:S01]  /*e100*/  STL [R1+0x16e8], R20 ;  /* 0x0016e81401007387 */ /* 0x0001e20000100800 */
[----:B------:R-:W-:-:S02]  /*e110*/  IMAD.MOV R19, RZ, RZ, -R19 ;  /* 0x000000ffff137224 */ /* 0x000fc400078e0a13 */
[--C-:B------:R-:W-:Y:S01]  /*e120*/  @!P4 IMAD.IADD R23, R23, 0x1, -R12.reuse ;  /* 0x000000011717c824 */ /* 0x100fe200078e0a0c */
[----:B------:R-:W-:Y:S01]  /*e130*/  ISETP.GT.U32.AND P4, PT, R12, R27, PT ;  /* 0x0000001b0c00720c */ /* 0x000fe20003f84070 */
[----:B------:R-:W-:Y:S01]  /*e140*/  @!P3 IMAD.IADD R24, R24, 0x1, -R12 ;  /* 0x000000011818b824 */ /* 0x000fe200078e0a0c */
[----:B------:R-:W-:Y:S01]  /*e150*/  ISETP.GT.U32.AND P3, PT, R12, R29, PT ;  /* 0x0000001d0c00720c */ /* 0x000fe20003f64070 */
[----:B0-----:R-:W-:Y:S02]  /*e160*/  IMAD.MOV.U32 R20, RZ, RZ, R13 ;  /* 0x000000ffff147224 */ /* 0x001fe400078e000d */
[----:B------:R-:W-:-:S04]  /*e170*/  IMAD.HI.U32 R13, R21, R17, RZ ;  /* 0x00000011150d7227 */ /* 0x000fc800078e00ff */
[----:B------:R-:W-:Y:S01]  /*e180*/  IMAD R26, R12, R19, R26 ;  /* 0x000000130c1a7224 */ /* 0x000fe200078e021a */
[----:B------:R-:W-:Y:S01]  /*e190*/  IABS R19, R8 ;  /* 0x0000000800137213 */ /* 0x000fe20000000000 */
[----:B------:R-:W-:Y:S01]  /*e1a0*/  IMAD.HI.U32 R22, R21, R14, RZ ;  /* 0x0000000e15167227 */ /* 0x000fe200078e00ff */
[----:B------:R-:W-:-:S03]  /*e1b0*/  IABS R6, R2 ;  /* 0x0000000200067213 */ /* 0x000fc60000000000 */
[----:B------:R-:W-:Y:S02]  /*e1c0*/  IMAD.MOV R13, RZ, RZ, -R13 ;  /* 0x000000ffff0d7224 */ /* 0x000fe400078e0a0d */
[----:B------:R-:W-:Y:S02]  /*e1d0*/  IMAD.MOV R22, RZ, RZ, -R22 ;  /* 0x000000ffff167224 */ /* 0x000fe400078e0a16 */
[C---:B------:R-:W-:Y:S02]  /*e1e0*/  IMAD R17, R12.reuse, R13, R17 ;  /* 0x0000000d0c117224 */ /* 0x040fe400078e0211 */
[----:B------:R-:W-:Y:S01]  /*e1f0*/  @!P0 IMAD.IADD R15, R15, 0x1, -R12 ;  /* 0x000000010f0f8824 */ /* 0x000fe200078e0a0c */
[----:B------:R-:W-:Y:S01]  /*e200*/  ISETP.GT.U32.AND P0, PT, R12, R26, PT ;  /* 0x0000001a0c00720c */ /* 0x000fe20003f04070 */
[----:B------:R-:W-:-:S04]  /*e210*/  IMAD.HI.U32 R13, R21, R19, RZ ;  /* 0x00000013150d7227 */ /* 0x000fc800078e00ff */
[----:B------:R-:W-:Y:S02]  /*e220*/  IMAD R22, R12, R22, R14 ;  /* 0x000000160c167224 */ /* 0x000fe400078e020e */
[----:B------:R-:W-:-:S04]  /*e230*/  IMAD.HI.U32 R14, R21, R20, RZ ;  /* 0x00000014150e7227 */ /* 0x000fc800078e00ff */
[----:B------:R-:W-:-:S04]  /*e240*/  IMAD.HI.U32 R16, R21, R6, RZ ;  /* 0x0000000615107227 */ /* 0x000fc800078e00ff */
[----:B------:R-:W-:Y:S01]  /*e250*/  @!P4 IMAD.IADD R27, R27, 0x1, -R12 ;  /* 0x000000011b1bc824 */ /* 0x000fe200078e0a0c */
[C---:B------:R-:W-:Y:S01]  /*e260*/  ISETP.GT.U32.AND P4, PT, R12.reuse, R24, PT ;  /* 0x000000180c00720c */ /* 0x040fe20003f84070 */
[----:B------:R-:W-:Y:S02]  /*e270*/  IMAD.MOV.U32 R21, RZ, RZ, R28 ;  /* 0x000000ffff157224 */ /* 0x000fe400078e001c */
[----:B------:R-:W-:Y:S02]  /*e280*/  @!P3 IMAD.IADD R29, R29, 0x1, -R12 ;  /* 0x000000011d1db824 */ /* 0x000fe400078e0a0c */
[----:B------:R-:W-:Y:S02]  /*e290*/  IMAD.MOV R13, RZ, RZ, -R13 ;  /* 0x000000ffff0d7224 */ /* 0x000fe400078e0a0d */
[----:B------:R-:W-:Y:S01]  /*e2a0*/  @!P5 IMAD.MOV R21, RZ, RZ, -R21 ;  /* 0x000000ffff15d224 */ /* 0x000fe200078e0a15 */
[C---:B------:R-:W-:Y:S01]  /*e2b0*/  ISETP.GT.U32.AND P5, PT, R12.reuse, R29, PT ;  /* 0x0000001d0c00720c */ /* 0x040fe20003fa4070 */
[----:B------:R-:W-:-:S02]  /*e2c0*/  IMAD R19, R12, R13, R19 ;  /* 0x0000000d0c137224 */ /* 0x000fc400078e0213 */
[----:B------:R-:W-:Y:S02]  /*e2d0*/  IMAD.MOV R13, RZ, RZ, -R16 ;  /* 0x000000ffff0d7224 */ /* 0x000fe400078e0a10 */
[----:B------:R-:W-:Y:S02]  /*e2e0*/  @!P0 IMAD.IADD R26, R26, 0x1, -R12 ;  /* 0x000000011a1a8824 */ /* 0x000fe400078e0a0c */
[C---:B------:R-:W-:Y:S01]  /*e2f0*/  IMAD R13, R12.reuse, R13, R6 ;  /* 0x0000000d0c0d7224 */ /* 0x040fe200078e0206 */
[----:B------:R-:W-:Y:S01]  /*e300*/  ISETP.GT.U32.AND P0, PT, R12, R23, PT ;  /* 0x000000170c00720c */ /* 0x000fe20003f04070 */
[----:B------:R-:W-:Y:S01]  /*e310*/  IMAD.MOV R14, RZ, RZ, -R14 ;  /* 0x000000ffff0e7224 */ /* 0x000fe200078e0a0e */
[----:B------:R-:W0:Y:S01]  /*e320*/  S2R R6, SR_TID.X ;  /* 0x0000000000067919 */ /* 0x000e220000002100 */
[----:B------:R-:W-:Y:S01]  /*e330*/  @!P4 IMAD.IADD R24, R24, 0x1, -R12 ;  /* 0x000000011818c824 */ /* 0x000fe200078e0a0c */
[C---:B------:R-:W-:Y:S01]  /*e340*/  ISETP.GT.U32.AND P4, PT, R12.reuse, R17, PT ;  /* 0x000000110c00720c */ /* 0x040fe20003f84070 */
[C---:B------:R-:W-:Y:S01]  /*e350*/  IMAD R14, R12.reuse, R14, R20 ;  /* 0x0000000e0c0e7224 */ /* 0x040fe200078e0214 */
[----:B------:R-:W-:Y:S01]  /*e360*/  ISETP.GT.U32.AND P3, PT, R12, R26, PT ;  /* 0x0000001a0c00720c */ /* 0x000fe20003f64070 */
[----:B------:R-:W-:-:S03]  /*e370*/  @!P5 IMAD.IADD R29, R29, 0x1, -R12 ;  /* 0x000000011d1dd824 */ /* 0x000fc600078e0a0c */
[----:B------:R-:W-:-:S03]  /*e380*/  ISETP.GT.U32.AND P5, PT, R12, R14, PT ;  /* 0x0000000e0c00720c */ /* 0x000fc60003fa4070 */
[--C-:B------:R-:W-:Y:S01]  /*e390*/  @!P0 IMAD.IADD R23, R23, 0x1, -R12.reuse ;  /* 0x0000000117178824 */ /* 0x100fe200078e0a0c */
[C---:B------:R-:W-:Y:S01]  /*e3a0*/  ISETP.GT.U32.AND P0, PT, R12.reuse, R22, PT ;  /* 0x000000160c00720c */ /* 0x040fe20003f04070 */
[----:B------:R-:W-:Y:S01]  /*e3b0*/  @!P1 IMAD.MOV R15, RZ, RZ, -R15 ;  /* 0x000000ffff0f9224 */ /* 0x000fe200078e0a0f */
[C---:B------:R-:W-:Y:S01]  /*e3c0*/  ISETP.GT.U32.AND P1, PT, R12.reuse, R27, PT ;  /* 0x0000001b0c00720c */ /* 0x040fe20003f24070 */
[--C-:B------:R-:W-:Y:S01]  /*e3d0*/  @!P4 IMAD.IADD R17, R17, 0x1, -R12.reuse ;  /* 0x000000011111c824 */ /* 0x100fe200078e0a0c */
[----:B------:R-:W-:Y:S01]  /*e3e0*/  ISETP.GT.U32.AND P4, PT, R12, R13, PT ;  /* 0x0000000d0c00720c */ /* 0x000fe20003f84070 */
[----:B------:R-:W-:Y:S01]  /*e3f0*/  @!P3 IMAD.IADD R26, R26, 0x1, -R12 ;  /* 0x000000011a1ab824 */ /* 0x000fe200078e0a0c */
[----:B------:R-:W-:-:S03]  /*e400*/  ISETP.GT.U32.AND P3, PT, R12, R19, PT ;  /* 0x000000130c00720c */ /* 0x000fc60003f64070 */
[----:B------:R-:W-:Y:S01]  /*e410*/  @!P5 IMAD.IADD R14, R14, 0x1, -R12 ;  /* 0x000000010e0ed824 */ /* 0x000fe200078e0a0c */
[----:B------:R-:W-:-:S03]  /*e420*/  ISETP.GE.AND P5, PT, R18, RZ, PT ;  /* 0x000000ff1200720c */ /* 0x000fc60003fa6270 */
[--C-:B------:R-:W-:Y:S02]  /*e430*/  @!P0 IMAD.IADD R22, R22, 0x1, -R12.reuse ;  /* 0x0000000116168824 */ /* 0x100fe400078e0a0c */
[--C-:B------:R-:W-:Y:S01]  /*e440*/  @!P1 IMAD.IADD R27, R27, 0x1, -R12.reuse ;  /* 0x000000011b1b9824 */ /* 0x100fe200078e0a0c */
[----:B------:R-:W-:Y:S01]  /*e450*/  ISETP.GE.AND P1, PT, R4, RZ, PT ;  /* 0x000000ff0400720c */ /* 0x000fe20003f26270 */
[--C-:B------:R-:W-:Y:S01]  /*e460*/  @!P4 IMAD.IADD R13, R13, 0x1, -R12.reuse ;  /* 0x000000010d0dc824 */ /* 0x100fe200078e0a0c */
[----:B------:R-:W-:Y:S01]  /*e470*/  ISETP.GE.AND P0, PT, R25, RZ, PT ;  /* 0x000000ff1900720c */ /* 0x000fe20003f06270 */
[----:B------:R-:W-:Y:S01]  /*e480*/  @!P3 IMAD.IADD R19, R19, 0x1, -R12 ;  /* 0x000000011313b824 */ /* 0x000fe200078e0a0c */
[----:B------:R-:W-:Y:S01]  /*e490*/  ISETP.GT.U32.AND P4, PT, R12, R22, PT ;  /* 0x000000160c00720c */ /* 0x000fe20003f84070 */
[----:B0-----:R-:W-:Y:S01]  /*e4a0*/  IMAD.SHL.U32 R28, R6, 0x8, RZ ;  /* 0x00000008061c7824 */ /* 0x001fe200078e00ff */
[----:B------:R-:W-:Y:S01]  /*e4b0*/  ISETP.GE.AND P3, PT, R11, RZ, PT ;  /* 0x000000ff0b00720c */ /* 0x000fe20003f66270 */
[----:B------:R-:W-:Y:S01]  /*e4c0*/  STL [R1+0x16ec], R21 ;  /* 0x0016ec1501007387 */ /* 0x000fe20000100800 */
[----:B------:R-:W-:Y:S01]  /*e4d0*/  @!P5 IMAD.MOV R29, RZ, RZ, -R29 ;  /* 0x000000ffff1dd224 */ /* 0x000fe200078e0a1d */
[----:B------:R-:W-:-:S02]  /*e4e0*/  ISETP.GE.AND P5, PT, R10, RZ, PT ;  /* 0x000000ff0a00720c */ /* 0x000fc40003fa6270 */
[----:B------:R0:W-:Y:S01]  /*e4f0*/  STL [R1+0x16f0], R15 ;  /* 0x0016f00f01007387 */ /* 0x0001e20000100800 */
[----:B------:R-:W-:Y:S01]  /*e500*/  LOP3.LUT R28, R28, 0x30, RZ, 0xc0, !PT ;  /* 0x000000301c1c7812 */ /* 0x000fe200078ec0ff */
[C---:B------:R-:W-:Y:S02]  /*e510*/  IMAD.SHL.U32 R11, R6.reuse, 0x2, RZ ;  /* 0x00000002060b7824 */ /* 0x040fe400078e00ff */
[----:B------:R-:W2:Y:S01]  /*e520*/  LDL.LU R4, [R1+0x1784] ;  /* 0x0017840001047983 */ /* 0x000ea20000300800 */
[----:B------:R-:W-:Y:S02]  /*e530*/  @!P6 IMAD.MOV R23, RZ, RZ, -R23 ;  /* 0x000000ffff17e224 */ /* 0x000fe400078e0a17 */
[----:B------:R-:W-:Y:S01]  /*e540*/  @!P1 IMAD.MOV R24, RZ, RZ, -R24 ;  /* 0x000000ffff189224 */ /* 0x000fe200078e0a18 */
[----:B------:R-:W3:Y:S01]  /*e550*/  LDL.LU R25, [R1+0x1780] ;  /* 0x0017800001197983 */ /* 0x000ee20000300800 */
[----:B0-----:R-:W-:Y:S01]  /*e560*/  LOP3.LUT R15, R6, 0x7, RZ, 0xc0, !PT ;  /* 0x00000007060f7812 */ /* 0x001fe200078ec0ff */
[----:B------:R-:W-:-:S04]  /*e570*/  @!P0 IMAD.MOV R26, RZ, RZ, -R26 ;  /* 0x000000ffff1a8224 */ /* 0x000fc800078e0a1a */
[C---:B------:R-:W-:Y:S02]  /*e580*/  IMAD R28, R15.reuse, 0x40, R28 ;  /* 0x000000400f1c7824 */ /* 0x040fe400078e021c */
[----:B------:R-:W-:Y:S02]  /*e590*/  IMAD R15, R15, 0x90, RZ ;  /* 0x000000900f0f7824 */ /* 0x000fe400078e02ff */
[----:B------:R-:W-:Y:S01]  /*e5a0*/  @!P4 IMAD.IADD R22, R22, 0x1, -R12 ;  /* 0x000000011616c824 */ /* 0x000fe200078e0a0c */
[----:B------:R-:W-:Y:S01]  /*e5b0*/  ISETP.GT.U32.AND P6, PT, R12, R14, PT ;  /* 0x0000000e0c00720c */ /* 0x000fe20003fc4070 */
[----:B------:R-:W-:Y:S01]  /*e5c0*/  IMAD.SHL.U32 R16, R6, 0x40, RZ ;  /* 0x0000004006107824 */ /* 0x000fe200078e00ff */
[----:B------:R-:W-:Y:S01]  /*e5d0*/  LOP3.LUT R15, R15, 0x10, R11, 0x78, !PT ;  /* 0x000000100f0f7812 */ /* 0x000fe200078e780b */
[----:B------:R-:W-:Y:S01]  /*e5e0*/  @!P3 IMAD.MOV R27, RZ, RZ, -R27 ;  /* 0x000000ffff1bb224 */ /* 0x000fe200078e0a1b */
[----:B------:R-:W-:Y:S01]  /*e5f0*/  LOP3.LUT R28, R28, 0x30, R11, 0x78, !PT ;  /* 0x000000301c1c7812 */ /* 0x000fe200078e780b */
[----:B------:R-:W-:Y:S01]  /*e600*/  STL [R1+0x16f4], R23 ;  /* 0x0016f41701007387 */ /* 0x000fe20000100800 */
[----:B------:R-:W-:Y:S01]  /*e610*/  @!P5 IMAD.MOV R22, RZ, RZ, -R22 ;  /* 0x000000ffff16d224 */ /* 0x000fe200078e0a16 */
[----:B------:R-:W-:-:S02]  /*e620*/  LOP3.LUT R15, R15, 0x400, R16, 0xf8, !PT ;  /* 0x000004000f0f7812 */ /* 0x000fc400078ef810 */
[----:B------:R0:W-:Y:S01]  /*e630*/  STL [R1+0x16f8], R24 ;  /* 0x0016f81801007387 */ /* 0x0001e20000100800 */
[----:B------:R-:W-:-:S03]  /*e640*/  ISETP.GT.U32.AND P1, PT, R12, R17, PT ;  /* 0x000000110c00720c */ /* 0x000fc60003f24070 */
[----:B------:R-:W-:Y:S01]  /*e650*/  STL [R1+0x16fc], R26 ;  /* 0x0016fc1a01007387 */ /* 0x000fe20000100800 */
[----:B------:R-:W-:-:S03]  /*e660*/  ISETP.GT.U32.AND P0, PT, R12, R19, PT ;  /* 0x000000130c00720c */ /* 0x000fc60003f04070 */
[----:B------:R-:W-:Y:S01]  /*e670*/  STL [R1+0x1700], R27 ;  /* 0x0017001b01007387 */ /* 0x000fe20000100800 */
[----:B------:R-:W-:-:S03]  /*e680*/  ISETP.GT.U32.AND P3, PT, R12, R13, PT ;  /* 0x0000000d0c00720c */ /* 0x000fc60003f64070 */
[----:B------:R-:W-:Y:S04]  /*e690*/  STL [R1+0x1640], R28 ;  /* 0x0016401c01007387 */ /* 0x000fe80000100800 */
[----:B------:R-:W-:Y:S01]  /*e6a0*/  STL [R1+0x1704], R29 ;  /* 0x0017041d01007387 */ /* 0x000fe20000100800 */
[----:B------:R-:W-:-:S03]  /*e6b0*/  LOP3.LUT R6, R6, 0x1f, RZ, 0xc0, !PT ;  /* 0x0000001f06067812 */ /* 0x000fc600078ec0ff */
[----:B------:R-:W-:Y:S04]  /*e6c0*/  STL [R1+0x1708], R22 ;  /* 0x0017081601007387 */ /* 0x000fe80000100800 */
[----:B0-----:R-:W4:Y:S04]  /*e6d0*/  LDL.LU R24, [R1+0x14] ;  /* 0x0000140001187983 */ /* 0x001f280000300800 */
[----:B------:R-:W4:Y:S01]  /*e6e0*/  LDL.LU R23, [R1+0x50] ;  /* 0x0000500001177983 */ /* 0x000f220000300800 */
[----:B------:R-:W-:-:S03]  /*e6f0*/  @!P6 IMAD.IADD R14, R14, 0x1, -R12 ;  /* 0x000000010e0ee824 */ /* 0x000fc600078e0a0c */
[----:B------:R-:W4:Y:S01]  /*e700*/  LDL.LU R15, [R1+0x58] ;  /* 0x00005800010f7983 */ /* 0x000f220000300800 */
[----:B------:R-:W-:Y:S01]  /*e710*/  ISETP.GE.AND P6, PT, R2, RZ, PT ;  /* 0x000000ff0200720c */ /* 0x000fe20003fc6270 */
[----:B------:R-:W-:Y:S02]  /*e720*/  IMAD R2, R6, UR6, RZ ;  /* 0x0000000606027c24 */ /* 0x000fe4000f8e02ff */
[----:B------:R-:W4:Y:S04]  /*e730*/  LDL.LU R21, [R1+0xa0] ;  /* 0x0000a00001157983 */ /* 0x000f280000300800 */
[----:B------:R-:W4:Y:S01]  /*e740*/  LDL.LU R20, [R1+0xa8] ;  /* 0x0000a80001147983 */ /* 0x000f220000300800 */
[----:B------:R-:W-:-:S03]  /*e750*/  @!P1 IMAD.IADD R17, R17, 0x1, -R12 ;  /* 0x0000000111119824 */ /* 0x000fc600078e0a0c */
[----:B------:R-:W4:Y:S01]  /*e760*/  LDL.LU R16, [R1+0xac] ;  /* 0x0000ac0001107983 */ /* 0x000f220000300800 */
[--C-:B------:R-:W-:Y:S02]  /*e770*/  @!P0 IMAD.IADD R19, R19, 0x1, -R12.reuse ;  /* 0x0000000113138824 */ /* 0x100fe400078e0a0c */
[----:B------:R-:W-:Y:S01]  /*e780*/  @!P3 IMAD.IADD R13, R13, 0x1, -R12 ;  /* 0x000000010d0db824 */ /* 0x000fe200078e0a0c */
[----:B------:R-:W-:Y:S01]  /*e790*/  LEA R12, P5, R2, UR10, 0x1 ;  /* 0x0000000a020c7c11 */ /* 0x000fe2000f8a08ff */
[----:B------:R-:W4:Y:S01]  /*e7a0*/  LDL.LU R18, [R1+0xb0] ;  /* 0x0000b00001127983 */ /* 0x000f220000300800 */
[----:B------:R-:W-:Y:S02]  /*e7b0*/  ISETP.GE.AND P4, PT, R9, RZ, PT ;  /* 0x000000ff0900720c */ /* 0x000fe40003f86270 */
[----:B------:R-:W-:Y:S01]  /*e7c0*/  ISETP.GE.AND P1, PT, R8, RZ, PT ;  /* 0x000000ff0800720c */ /* 0x000fe20003f26270 */
[----:B------:R-:W4:Y:S01]  /*e7d0*/  LDL.LU R2, [R1+0xb4] ;  /* 0x0000b40001027983 */ /* 0x000f220000300800 */
[----:B------:R-:W-:Y:S01]  /*e7e0*/  ISETP.GE.AND P0, PT, R7, RZ, PT ;  /* 0x000000ff0700720c */ /* 0x000fe20003f06270 */
[----:B------:R-:W-:Y:S01]  /*e7f0*/  @!P6 IMAD.MOV R13, RZ, RZ, -R13 ;  /* 0x000000ffff0de224 */ /* 0x000fe200078e0a0d */
[----:B------:R-:W-:Y:S01]  /*e800*/  ULDC UR10, c[0x0][0x234] ;  /* 0x00008d00000a7ab9 */ /* 0x000fe20000000800 */
[----:B------:R-:W4:Y:S04]  /*e810*/  LDL.LU R11, [R1+0x2e8] ;  /* 0x0002e800010b7983 */ /* 0x000f280000300800 */
[----:B------:R-:W4:Y:S04]  /*e820*/  LDL.LU R10, [R1+0x3bc] ;  /* 0x0003bc00010a7983 */ /* 0x000f280000300800 */
[----:B------:R-:W4:Y:S04]  /*e830*/  LDL.LU R9, [R1+0x3c4] ;  /* 0x0003c40001097983 */ /* 0x000f280000300800 */
[----:B------:R-:W4:Y:S01]  /*e840*/  LDL.LU R8, [R1+0x3c8] ;  /* 0x0003c80001087983 */ /* 0x000f220000300800 */
[----:B------:R-:W-:-:S02]  /*e850*/  @!P4 IMAD.MOV R17, RZ, RZ, -R17 ;  /* 0x000000ffff11c224 */ /* 0x000fc400078e0a11 */
[----:B------:R-:W-:Y:S01]  /*e860*/  @!P1 IMAD.MOV R19, RZ, RZ, -R19 ;  /* 0x000000ffff139224 */ /* 0x000fe200078e0a13 */
[----:B------:R-:W4:Y:S01]  /*e870*/  LDL.LU R7, [R1+0x3cc] ;  /* 0x0003cc0001077983 */ /* 0x000f220000300800 */
[----:B------:R-:W-:Y:S02]  /*e880*/  @!P0 IMAD.MOV R14, RZ, RZ, -R14 ;  /* 0x000000ffff0e8224 */ /* 0x000fe400078e0a0e */
[----:B------:R-:W-:Y:S01]  /*e890*/  @!P2 IMAD.MOV R3, RZ, RZ, -R3 ;  /* 0x000000ffff03a224 */ /* 0x000fe200078e0a03 */
[----:B------:R-:W4:Y:S04]  /*e8a0*/  LDL.LU R6, [R1+0x3c0] ;  /* 0x0003c00001067983 */ /* 0x000f280000300800 */
[----:B------:R-:W-:Y:S04]  /*e8b0*/  STL [R1+0x1654], R12 ;  /* 0x0016540c01007387 */ /* 0x000fe80000100800 */
[----:B------:R-:W-:Y:S04]  /*e8c0*/  STL [R1+0x170c], R17 ;  /* 0x00170c1101007387 */ /* 0x000fe80000100800 */
[----:B------:R-:W-:Y:S04]  /*e8d0*/  STL [R1+0x1710], R19 ;  /* 0x0017101301007387 */ /* 0x000fe80000100800 */
[----:B------:R-:W-:Y:S04]  /*e8e0*/  STL [R1+0x1714], R14 ;  /* 0x0017140e01007387 */ /* 0x000fe80000100800 */
[----:B------:R-:W-:Y:S04]  /*e8f0*/  STL [R1+0x1718], R13 ;  /* 0x0017180d01007387 */ /* 0x000fe80000100800 */
[----:B------:R4:W-:Y:S01]  /*e900*/  STL [R1+0x171c], R3 ;  /* 0x00171c0301007387 */ /* 0x0009e20000100800 */
[----:B---3--:R-:W-:-:S02]  /*e910*/  ISETP.NE.AND P3, PT, R25, RZ, PT ;  /* 0x000000ff1900720c */ /* 0x008fc40003f65270 */
[----:B------:R-:W-:-:S04]  /*e920*/  LOP3.LUT R25, RZ, R25, RZ, 0x33, !PT ;  /* 0x00000019ff197212 */ /* 0x000fc800078e33ff */
[C---:B--2---:R-:W-:Y:S02]  /*e930*/  SEL R4, R25.reuse, R4, !P3 ;  /* 0x0000000419047207 */ /* 0x044fe40005800000 */
[C---:B------:R-:W-:Y:S02]  /*e940*/  SEL R5, R25.reuse, R5, !P3 ;  /* 0x0000000519057207 */ /* 0x040fe40005800000 */
[C---:B------:R-:W-:Y:S01]  /*e950*/  SEL R0, R25.reuse, R0, !P3 ;  /* 0x0000000019007207 */ /* 0x040fe20005800000 */
[----:B------:R0:W-:Y:S04]  /*e960*/  STL [R1+0x1720], R4 ;  /* 0x0017200401007387 */ /* 0x0001e80000100800 */
[----:B------:R-:W-:Y:S04]  /*e970*/  STL [R1+0x1724], R5 ;  /* 0x0017240501007387 */ /* 0x000fe80000100800 */
[----:B------:R1:W-:Y:S01]  /*e980*/  STL [R1+0x1728], R0 ;  /* 0x0017280001007387 */ /* 0x0003e20000100800 */
[----:B----4-:R-:W-:-:S02]  /*e990*/  SEL R3, R25, R24, !P3 ;  /* 0x0000001819037207 */ /* 0x010fc40005800000 */
[----:B0-----:R-:W-:-:S03]  /*e9a0*/  SEL R4, R25, R23, !P3 ;  /* 0x0000001719047207 */ /* 0x001fc60005800000 */
[----:B------:R0:W-:Y:S01]  /*e9b0*/  STL [R1+0x14], R3 ;  /* 0x0000140301007387 */ /* 0x0001e20000100800 */
[----:B-1----:R-:W-:-:S03]  /*e9c0*/  SEL R0, R25, R15, !P3 ;  /* 0x0000000f19007207 */ /* 0x002fc60005800000 */
[----:B------:R1:W-:Y:S04]  /*e9d0*/  STL [R1+0x1c], R4 ;  /* 0x00001c0401007387 */ /* 0x0003e80000100800 */
[----:B------:R2:W-:Y:S01]  /*e9e0*/  STL [R1+0x20], R0 ;  /* 0x0000200001007387 */ /* 0x0005e20000100800 */
[C---:B0-----:R-:W-:Y:S02]  /*e9f0*/  SEL R3, R25.reuse, R21, !P3 ;  /* 0x0000001519037207 */ /* 0x041fe40005800000 */
[----:B-1----:R-:W-:-:S03]  /*ea00*/  SEL R4, R25, R20, !P3 ;  /* 0x0000001419047207 */ /* 0x002fc60005800000 */
[----:B------:R0:W-:Y:S01]  /*ea10*/  STL [R1+0x28], R3 ;  /* 0x0000280301007387 */ /* 0x0001e20000100800 */
[----:B--2---:R-:W-:-:S03]  /*ea20*/  SEL R0, R25, R16, !P3 ;  /* 0x0000001019007207 */ /* 0x004fc60005800000 */
[----:B------:R-:W-:Y:S04]  /*ea30*/  STL [R1+0x30], R4 ;  /* 0x0000300401007387 */ /* 0x000fe80000100800 */
[----:B------:R1:W-:Y:S01]  /*ea40*/  STL [R1+0x38], R0 ;  /* 0x0000380001007387 */ /* 0x0003e20000100800 */
[C---:B------:R-:W-:Y:S02]  /*ea50*/  SEL R2, R25.reuse, R2, !P3 ;  /* 0x0000000219027207 */ /* 0x040fe40005800000 */
[C---:B0-----:R-:W-:Y:S02]  /*ea60*/  SEL R3, R25.reuse, R18, !P3 ;  /* 0x0000001219037207 */ /* 0x041fe40005800000 */
[----:B-1----:R-:W-:-:S03]  /*ea70*/  SEL R0, R25, R11, !P3 ;  /* 0x0000000b19007207 */ /* 0x002fc60005800000 */
[----:B------:R0:W-:Y:S04]  /*ea80*/  STL [R1+0x40], R3 ;  /* 0x0000400301007387 */ /* 0x0001e80000100800 */
[----:B------:R1:W-:Y:S04]  /*ea90*/  STL [R1+0x48], R2 ;  /* 0x0000480201007387 */ /* 0x0003e80000100800 */
[----:B------:R2:W-:Y:S01]  /*eaa0*/  STL [R1+0x50], R0 ;  /* 0x0000500001007387 */ /* 0x0005e20000100800 */
[C---:B0-----:R-:W-:Y:S02]  /*eab0*/  SEL R3, R25.reuse, R10, !P3 ;  /* 0x0000000a19037207 */ /* 0x041fe40005800000 */
[----:B-1----:R-:W-:-:S03]  /*eac0*/  SEL R2, R25, R9, !P3 ;  /* 0x0000000919027207 */ /* 0x002fc60005800000 */
[----:B------:R-:W-:Y:S01]  /*ead0*/  STL [R1+0x58], R3 ;  /* 0x0000580301007387 */ /* 0x000fe20000100800 */
[----:B--2---:R-:W-:-:S03]  /*eae0*/  SEL R0, R25, R8, !P3 ;  /* 0x0000000819007207 */ /* 0x004fc60005800000 */
[----:B------:R-:W-:Y:S04]  /*eaf0*/  STL [R1+0xa0], R2 ;  /* 0x0000a00201007387 */ /* 0x000fe80000100800 */
[----:B------:R0:W-:Y:S04]  /*eb00*/  STL [R1+0xa8], R0 ;  /* 0x0000a80001007387 */ /* 0x0001e80000100800 */
[----:B0-----:R-:W2:Y:S01]  /*eb10*/  LDL.LU R0, [R1+0x12c] ;  /* 0x00012c0001007983 */ /* 0x001ea20000300800 */
[C---:B------:R-:W-:Y:S02]  /*eb20*/  SEL R3, R25.reuse, R7, !P3 ;  /* 0x0000000719037207 */ /* 0x040fe40005800000 */
[----:B------:R-:W-:-:S03]  /*eb30*/  SEL R2, R25, R6, !P3 ;  /* 0x0000000619027207 */ /* 0x000fc60005800000 */
[----:B------:R-:W-:Y:S04]  /*eb40*/  STL [R1+0xac], R3 ;  /* 0x0000ac0301007387 */ /* 0x000fe80000100800 */
[----:B--2---:R0:W-:Y:S04]  /*eb50*/  STL [R1+0x1774], R0 ;  /* 0x0017740001007387 */ /* 0x0041e80000100800 */
[----:B------:R-:W-:Y:S04]  /*eb60*/  STL [R1+0xb0], R2 ;  /* 0x0000b00201007387 */ /* 0x000fe80000100800 */
[----:B0-----:R-:W2:Y:S04]  /*eb70*/  LDL.LU R0, [R1+0x124] ;  /* 0x0001240001007983 */ /* 0x001ea80000300800 */
[----:B--2---:R0:W-:Y:S04]  /*eb80*/  STL [R1+0x1778], R0 ;  /* 0x0017780001007387 */ /* 0x0041e80000100800 */
[----:B0-----:R-:W2:Y:S04]  /*eb90*/  LDL.LU R0, [R1+0xb8] ;  /* 0x0000b80001007983 */ /* 0x001ea80000300800 */
[----:B--2---:R0:W-:Y:S04]  /*eba0*/  STL [R1+0x177c], R0 ;  /* 0x00177c0001007387 */ /* 0x0041e80000100800 */
[----:B0-----:R-:W2:Y:S04]  /*ebb0*/  LDL.LU R0, [R1+0x3b4] ;  /* 0x0003b40001007983 */ /* 0x001ea80000300800 */
[----:B------:R-:W3:Y:S04]  /*ebc0*/  LDL.LU R5, [R1+0x130] ;  /* 0x0001300001057983 */ /* 0x000ee80000300800 */
[----:B------:R-:W4:Y:S04]  /*ebd0*/  LDL.LU R4, [R1+0x134] ;  /* 0x0001340001047983 */ /* 0x000f280000300800 */
        /* <DEDUP_REMOVED lines=18> */
[----:B------:R-:W3:Y:S04]  /*ed00*/  LDL.LU R2, [R1+0x19c] ;  /* 0x00019c0001027983 */ /* 0x000ee80000300800 */
[----:B------:R-:W4:Y:S04]  /*ed10*/  LDL.LU R11, [R1+0x1a0] ;  /* 0x0001a000010b7983 */ /* 0x000f280000300800 */
[----:B------:R-:W4:Y:S04]  /*ed20*/  LDL.LU R10, [R1+0x1a4] ;  /* 0x0001a400010a7983 */ /* 0x000f280000300800 */
[----:B------:R-:W4:Y:S04]  /*ed30*/  LDL.LU R9, [R1+0x1c0] ;  /* 0x0001c00001097983 */ /* 0x000f280000300800 */
[----:B------:R-:W4:Y:S04]  /*ed40*/  LDL.LU R8, [R1+0x1e8] ;  /* 0x0001e80001087983 */ /* 0x000f280000300800 */
[----:B------:R-:W4:Y:S04]  /*ed50*/  LDL.LU R7, [R1+0x1ec] ;  /* 0x0001ec0001077983 */ /* 0x000f280000300800 */
[----:B------:R-:W4:Y:S01]  /*ed60*/  LDL.LU R6, [R1+0x1f0] ;  /* 0x0001f00001067983 */ /* 0x000f220000300800 */
[----:B--2---:R-:W-:-:S05]  /*ed70*/  SEL R0, R25, R0, !P3 ;  /* 0x0000000019007207 */ /* 0x004fca0005800000 */
[----:B------:R0:W-:Y:S04]  /*ed80*/  STL [R1+0xb4], R0 ;  /* 0x0000b40001007387 */ /* 0x0001e80000100800 */
[----:B0-----:R-:W2:Y:S02]  /*ed90*/  LDL.LU R0, [R1+0x177c] ;  /* 0x00177c0001007983 */ /* 0x001ea40000300800 */
[----:B--2---:R-:W-:-:S05]  /*eda0*/  SEL R0, R25, R0, !P3 ;  /* 0x0000000019007207 */ /* 0x004fca0005800000 */
[----:B------:R0:W-:Y:S04]  /*edb0*/  STL [R1+0xb8], R0 ;  /* 0x0000b80001007387 */ /* 0x0001e80000100800 */
[----:B0-----:R-:W2:Y:S02]  /*edc0*/  LDL.LU R0, [R1+0x1778] ;  /* 0x0017780001007983 */ /* 0x001ea40000300800 */
[----:B--2---:R-:W-:-:S05]  /*edd0*/  SEL R0, R25, R0, !P3 ;  /* 0x0000000019007207 */ /* 0x004fca0005800000 */
[----:B------:R0:W-:Y:S04]  /*ede0*/  STL [R1+0x124], R0 ;  /* 0x0001240001007387 */ /* 0x0001e80000100800 */
[----:B0-----:R-:W2:Y:S01]  /*edf0*/  LDL.LU R0, [R1+0x1774] ;  /* 0x0017740001007983 */ /* 0x001ea20000300800 */
[C---:B---3--:R-:W-:Y:S02]  /*ee00*/  SEL R2, R25.reuse, R2, !P3 ;  /* 0x0000000219027207 */ /* 0x048fe40005800000 */
[----:B--2---:R-:W-:-:S05]  /*ee10*/  SEL R0, R25, R0, !P3 ;  /* 0x0000000019007207 */ /* 0x004fca0005800000 */
[----:B------:R0:W-:Y:S02]  /*ee20*/  STL [R1+0x12c], R0 ;  /* 0x00012c0001007387 */ /* 0x0001e40000100800 */
[C---:B0-----:R-:W-:Y:S02]  /*ee30*/  SEL R0, R25.reuse, R5, !P3 ;  /* 0x0000000519007207 */ /* 0x041fe40005800000 */
[C---:B----4-:R-:W-:Y:S02]  /*ee40*/  SEL R5, R25.reuse, R4, !P3 ;  /* 0x0000000419057207 */ /* 0x050fe40005800000 */
[C---:B------:R-:W-:Y:S01]  /*ee50*/  SEL R4, R25.reuse, R3, !P3 ;  /* 0x0000000319047207 */ /* 0x040fe20005800000 */
[----:B------:R0:W-:Y:S01]  /*ee60*/  STL [R1+0x130], R0 ;  /* 0x0001300001007387 */ /* 0x0001e20000100800 */
[----:B------:R-:W-:-:S03]  /*ee70*/  SEL R3, R25, R14, !P3 ;  /* 0x0000000e19037207 */ /* 0x000fc60005800000 */
[----:B------:R-:W-:Y:S01]  /*ee80*/  STL [R1+0x134], R5 ;  /* 0x0001340501007387 */ /* 0x000fe20000100800 */
[----:B0-----:R-:W-:-:S03]  /*ee90*/  SEL R0, R25, R13, !P3 ;  /* 0x0000000d19007207 */ /* 0x001fc60005800000 */
[----:B------:R0:W-:Y:S04]  /*eea0*/  STL [R1+0x138], R4 ;  /* 0x0001380401007387 */ /* 0x0001e80000100800 */
[----:B------:R1:W-:Y:S01]  /*eeb0*/  STL [R1+0x13c], R0 ;  /* 0x00013c0001007387 */ /* 0x0003e20000100800 */
        /* <DEDUP_REMOVED lines=29> */
[----:B0-----:R-:W-:-:S05]  /*f090*/  SEL R3, R25, R18, !P3 ;  /* 0x0000001219037207 */ /* 0x001fca0005800000 */
[----:B------:R0:W-:Y:S01]  /*f0a0*/  STL [R1+0x198], R3 ;  /* 0x0001980301007387 */ /* 0x0001e20000100800 */
[----:B-1----:R-:W-:-:S03]  /*f0b0*/  SEL R0, R25, R11, !P3 ;  /* 0x0000000b19007207 */ /* 0x002fc60005800000 */
        /* <DEDUP_REMOVED lines=551> */
[C---:B----4-:R-:W-:Y:S02]  /*11330*/  SEL R4, R25.reuse, R4, !P3 ;  /* 0x0000000419047207 */ /* 0x050fe40005800000 */
[C---:B------:R-:W-:Y:S02]  /*11340*/  SEL R3, R25.reuse, R3, !P3 ;  /* 0x0000000319037207 */ /* 0x040fe40005800000 */
[----:B------:R-:W-:-:S02]  /*11350*/  SEL R13, R25, R13, !P3 ;  /* 0x0000000d190d7207 */ /* 0x000fc40005800000 */
[C---:B------:R-:W-:Y:S02]  /*11360*/  SEL R14, R25.reuse, R14, !P3 ;  /* 0x0000000e190e7207 */ /* 0x040fe40005800000 */
[C---:B------:R-:W-:Y:S02]  /*11370*/  SEL R19, R25.reuse, R19, !P3 ;  /* 0x0000001319137207 */ /* 0x040fe40005800000 */
[C---:B------:R-:W-:Y:S02]  /*11380*/  SEL R17, R25.reuse, R17, !P3 ;  /* 0x0000001119117207 */ /* 0x040fe40005800000 */
[C---:B------:R-:W-:Y:S02]  /*11390*/  SEL R22, R25.reuse, R22, !P3 ;  /* 0x0000001619167207 */ /* 0x040fe40005800000 */
        /* <DEDUP_REMOVED lines=16> */
[----:B--2---:R-:W-:-:S05]  /*114a0*/  SEL R0, R25, R0, !P3 ;  /* 0x0000000019007207 */ /* 0x004fca0005800000 */
[----:B------:R0:W-:Y:S04]  /*114b0*/  STL [R1+0xec], R0 ;  /* 0x0000ec0001007387 */ /* 0x0001e80000100800 */
[----:B0-----:R-:W2:Y:S04]  /*114c0*/  LDL.LU R0, [R1+0x1728] ;  /* 0x0017280001007983 */ /* 0x001ea80000300800 */
[----:B------:R0:W-:Y:S04]  /*114d0*/  STL [R1+0xe8], R5 ;  /* 0x0000e80501007387 */ /* 0x0001e80000100800 */
[----:B0-----:R-:W3:Y:S04]  /*114e0*/  LDL.LU R5, [R1+0x1724] ;  /* 0x0017240001057983 */ /* 0x001ee80000300800 */
[----:B------:R0:W-:Y:S04]  /*114f0*/  STL [R1+0xe4], R4 ;  /* 0x0000e40401007387 */ /* 0x0001e80000100800 */
[----:B0-----:R-:W4:Y:S04]  /*11500*/  LDL.LU R4, [R1+0x1720] ;  /* 0x0017200001047983 */ /* 0x001f280000300800 */
        /* <DEDUP_REMOVED lines=43> */
[----:B0-----:R-:W2:Y:S01]  /*117c0*/  LDL.LU R6, [R1+0x16c8] ;  /* 0x0016c80001067983 */ /* 0x001ea20000300800 */
[----:B------:R-:W-:-:S02]  /*117d0*/  SEL R12, R25, R12, !P3 ;  /* 0x0000000c190c7207 */ /* 0x000fc40005800000 */
[C---:B------:R-:W-:Y:S02]  /*117e0*/  SEL R28, R25.reuse, R28, !P3 ;  /* 0x0000001c191c7207 */ /* 0x040fe40005800000 */
[C---:B------:R-:W-:Y:S01]  /*117f0*/  SEL R2, R25.reuse, R2, !P3 ;  /* 0x0000000219027207 */ /* 0x040fe20005800000 */
[----:B------:R-:W-:Y:S04]  /*11800*/  STL [R1+0x70], R12 ;  /* 0x0000700c01007387 */ /* 0x000fe80000100800 */
[----:B------:R0:W-:Y:S04]  /*11810*/  STL [R1+0x6c], R28 ;  /* 0x00006c1c01007387 */ /* 0x0001e80000100800 */
[----:B------:R1:W-:Y:S01]  /*11820*/  STL [R1+0x68], R2 ;  /* 0x0000680201007387 */ /* 0x0003e20000100800 */
[----:B---3--:R-:W-:-:S02]  /*11830*/  SEL R13, R25, R13, !P3 ;  /* 0x0000000d190d7207 */ /* 0x008fc40005800000 */
[C---:B----4-:R-:W-:Y:S02]  /*11840*/  SEL R14, R25.reuse, R14, !P3 ;  /* 0x0000000e190e7207 */ /* 0x050fe40005800000 */
[C---:B--2---:R-:W-:Y:S02]  /*11850*/  SEL R19, R25.reuse, R19, !P3 ;  /* 0x0000001319137207 */ /* 0x044fe40005800000 */
[C---:B------:R-:W-:Y:S02]  /*11860*/  SEL R17, R25.reuse, R17, !P3 ;  /* 0x0000001119117207 */ /* 0x040fe40005800000 */
[C---:B------:R-:W-:Y:S02]  /*11870*/  SEL R22, R25.reuse, R22, !P3 ;  /* 0x0000001619167207 */ /* 0x040fe40005800000 */
[C---:B------:R-:W-:Y:S02]  /*11880*/  SEL R29, R25.reuse, R29, !P3 ;  /* 0x0000001d191d7207 */ /* 0x040fe40005800000 */
[----:B0-----:R-:W-:-:S02]  /*11890*/  SEL R28, R25, R27, !P3 ;  /* 0x0000001b191c7207 */ /* 0x001fc40005800000 */
[C---:B-1----:R-:W-:Y:S02]  /*118a0*/  SEL R2, R25.reuse, R8, !P3 ;  /* 0x0000000819027207 */ /* 0x042fe40005800000 */
[C---:B------:R-:W-:Y:S02]  /*118b0*/  SEL R12, R25.reuse, R6, !P3 ;  /* 0x00000006190c7207 */ /* 0x040fe40005800000 */
[C---:B------:R-:W-:Y:S02]  /*118c0*/  SEL R6, R25.reuse, R7, !P3 ;  /* 0x0000000719067207 */ /* 0x040fe40005800000 */
[C---:B------:R-:W-:Y:S02]  /*118d0*/  SEL R7, R25.reuse, R9, !P3 ;  /* 0x0000000919077207 */ /* 0x040fe40005800000 */
[----:B------:R-:W0:Y:S01]  /*118e0*/  S2R R9, SR_TID.X ;  /* 0x0000000000097919 */ /* 0x000e220000002100 */
[----:B------:R-:W-:Y:S04]  /*118f0*/  STL [R1+0x64], R12 ;  /* 0x0000640c01007387 */ /* 0x000fe80000100800 */
[----:B------:R1:W-:Y:S04]  /*11900*/  STL [R1+0x60], R6 ;  /* 0x0000600601007387 */ /* 0x0003e80000100800 */
[----:B------:R2:W-:Y:S01]  /*11910*/  STL [R1+0x5c], R2 ;  /* 0x00005c0201007387 */ /* 0x0005e20000100800 */
[----:B-1----:R-:W-:-:S02]  /*11920*/  SEL R6, R25, R10, !P3 ;  /* 0x0000000a19067207 */ /* 0x002fc40005800000 */
[C---:B--2---:R-:W-:Y:S01]  /*11930*/  SEL R2, R25.reuse, R11, !P3 ;  /* 0x0000000b19027207 */ /* 0x044fe20005800000 */
[----:B------:R1:W-:Y:S04]  /*11940*/  STL [R1+0x54], R7 ;  /* 0x0000540701007387 */ /* 0x0003e80000100800 */
[----:B------:R2:W-:Y:S04]  /*11950*/  STL [R1+0x1670], R2 ;  /* 0x0016700201007387 */ /* 0x0005e80000100800 */
[----:B------:R3:W-:Y:S01]  /*11960*/  STL [R1+0x4c], R6 ;  /* 0x00004c0601007387 */ /* 0x0007e20000100800 */
[----:B-1----:R-:W-:-:S02]  /*11970*/  SEL R7, R25, R20, !P3 ;  /* 0x0000001419077207 */ /* 0x002fc40005800000 */
[C---:B--2---:R-:W-:Y:S02]  /*11980*/  SEL R2, R25.reuse, R18, !P3 ;  /* 0x0000001219027207 */ /* 0x044fe40005800000 */
[----:B---3--:R-:W-:-:S03]  /*11990*/  SEL R6, R25, R16, !P3 ;  /* 0x0000001019067207 */ /* 0x008fc60005800000 */
[----:B------:R1:W-:Y:S04]  /*119a0*/  STL [R1+0x3c], R2 ;  /* 0x00003c0201007387 */ /* 0x0003e80000100800 */
[----:B------:R2:W-:Y:S01]  /*119b0*/  STL [R1+0x34], R6 ;  /* 0x0000340601007387 */ /* 0x0005e20000100800 */
[----:B-1----:R-:W-:-:S03]  /*119c0*/  SEL R2, R25, R21, !P3 ;  /* 0x0000001519027207 */ /* 0x002fc60005800000 */
[----:B------:R1:W-:Y:S01]  /*119d0*/  STL [R1+0x2c], R7 ;  /* 0x00002c0701007387 */ /* 0x0003e20000100800 */
[----:B--2---:R-:W-:-:S03]  /*119e0*/  SEL R6, R25, R15, !P3 ;  /* 0x0000000f19067207 */ /* 0x004fc60005800000 */
[----:B------:R2:W-:Y:S04]  /*119f0*/  STL [R1+0x24], R2 ;  /* 0x0000240201007387 */ /* 0x0005e80000100800 */
[----:B------:R3:W-:Y:S01]  /*11a00*/  STL [R1+0x10], R6 ;  /* 0x0000100601007387 */ /* 0x0007e20000100800 */
[C---:B-1----:R-:W-:Y:S02]  /*11a10*/  SEL R7, R25.reuse, R23, !P3 ;  /* 0x0000001719077207 */ /* 0x042fe40005800000 */
[C---:B------:R-:W-:Y:S02]  /*11a20*/  SEL R12, R25.reuse, R26, !P3 ;  /* 0x0000001a190c7207 */ /* 0x040fe40005800000 */
[----:B--2---:R-:W-:Y:S01]  /*11a30*/  SEL R2, R25, R24, !P3 ;  /* 0x0000001819027207 */ /* 0x004fe20005800000 */
[----:B---3--:R-:W2:Y:S04]  /*11a40*/  LDL.LU R6, [R1+0x14] ;  /* 0x0000140001067983 */ /* 0x008ea80000300800 */
[----:B------:R1:W-:Y:S01]  /*11a50*/  STL [R1+0xc], R7 ;  /* 0x00000c0701007387 */ /* 0x0003e20000100800 */
[----:B0-----:R-:W-:-:S03]  /*11a60*/  LOP3.LUT R9, R9, 0x1f, RZ, 0xc0, !PT ;  /* 0x0000001f09097812 */ /* 0x001fc600078ec0ff */
[----:B-1----:R-:W3:Y:S04]  /*11a70*/  LDL.LU R7, [R1+0x1c] ;  /* 0x00001c0001077983 */ /* 0x002ee80000300800 */
[----:B------:R-:W-:Y:S04]  /*11a80*/  STL [R1+0x8], R2 ;  /* 0x0000080201007387 */ /* 0x000fe80000100800 */
[----:B------:R-:W4:Y:S01]  /*11a90*/  LDL.LU R8, [R1+0x20] ;  /* 0x0000200001087983 */ /* 0x000f220000300800 */
[----:B------:R-:W-:-:S03]  /*11aa0*/  IMAD R9, R9, UR6, RZ ;  /* 0x0000000609097c24 */ /* 0x000fc6000f8e02ff */
[----:B------:R-:W-:Y:S01]  /*11ab0*/  STL [R1+0x1658], R12 ;  /* 0x0016580c01007387 */ /* 0x000fe20000100800 */
[----:B------:R-:W-:-:S03]  /*11ac0*/  SEL R25, R25, R3, !P3 ;  /* 0x0000000319197207 */ /* 0x000fc60005800000 */
[----:B------:R-:W-:Y:S04]  /*11ad0*/  STL [R1+0x165c], R28 ;  /* 0x00165c1c01007387 */ /* 0x000fe80000100800 */
[----:B------:R-:W-:Y:S04]  /*11ae0*/  STL [R1+0x1660], R29 ;  /* 0x0016601d01007387 */ /* 0x000fe80000100800 */
[----:B------:R0:W-:Y:S04]  /*11af0*/  STL [R1+0x1664], R22 ;  /* 0x0016641601007387 */ /* 0x0001e80000100800 */
[----:B------:R-:W-:Y:S01]  /*11b00*/  STL [R1+0x1668], R17 ;  /* 0x0016681101007387 */ /* 0x000fe20000100800 */
[----:B------:R-:W-:-:S03]  /*11b10*/  LEA.HI.X.SX32 R3, R9, UR11, 0x1, P5 ;  /* 0x0000000b09037c11 */ /* 0x000fc6000a8f0eff */
[----:B------:R-:W-:Y:S04]  /*11b20*/  STL [R1+0x1674], R19 ;  /* 0x0016741301007387 */ /* 0x000fe80000100800 */
[----:B------:R-:W-:Y:S04]  /*11b30*/  STL [R1+0x1678], R14 ;  /* 0x0016780e01007387 */ /* 0x000fe80000100800 */
[----:B------:R1:W-:Y:S04]  /*11b40*/  STL [R1+0x167c], R13 ;  /* 0x00167c0d01007387 */ /* 0x0003e80000100800 */
[----:B------:R-:W-:Y:S04]  /*11b50*/  STL [R1+0x1680], R25 ;  /* 0x0016801901007387 */ /* 0x000fe80000100800 */
[----:B------:R-:W4:Y:S01]  /*11b60*/  LDL.LU R9, [R1+0x28] ;  /* 0x0000280001097983 */ /* 0x000f220000300800 */
[----:B------:R-:W-:-:S02]  /*11b70*/  IMAD R4, R4, UR7, RZ ;  /* 0x0000000704047c24 */ /* 0x000fc4000f8e02ff */
[----:B------:R-:W-:Y:S01]  /*11b80*/  IMAD R5, R5, UR7, RZ ;  /* 0x0000000705057c24 */ /* 0x000fe2000f8e02ff */
[----:B------:R-:W4:Y:S01]  /*11b90*/  LDL.LU R10, [R1+0x30] ;  /* 0x00003000010a7983 */ /* 0x000f220000300800 */
[----:B------:R-:W-:-:S03]  /*11ba0*/  IMAD R0, R0, UR7, RZ ;  /* 0x0000000700007c24 */ /* 0x000fc6000f8e02ff */
[----:B------:R-:W4:Y:S04]  /*11bb0*/  LDL.LU R11, [R1+0x38] ;  /* 0x00003800010b7983 */ /* 0x000f280000300800 */
[----:B------:R-:W4:Y:S04]  /*11bc0*/  LDL.LU R15, [R1+0x40] ;  /* 0x00004000010f7983 */ /* 0x000f280000300800 */
[----:B------:R-:W4:Y:S04]  /*11bd0*/  LDL.LU R16, [R1+0x48] ;  /* 0x0000480001107983 */ /* 0x000f280000300800 */
[----:B------:R-:W-:Y:S04]  /*11be0*/  STL [R1+0x1684], R3 ;  /* 0x0016840301007387 */ /* 0x000fe80000100800 */
[----:B------:R-:W-:Y:S04]  /*11bf0*/  STL [R1+0x1688], R4 ;  /* 0x0016880401007387 */ /* 0x000fe80000100800 */
[----:B------:R-:W-:Y:S04]  /*11c00*/  STL [R1+0x168c], R5 ;  /* 0x00168c0501007387 */ /* 0x000fe80000100800 */
[----:B------:R1:W-:Y:S04]  /*11c10*/  STL [R1+0x1690], R0 ;  /* 0x0016900001007387 */ /* 0x0003e80000100800 */
[----:B------:R-:W4:Y:S04]  /*11c20*/  LDL.LU R18, [R1+0x50] ;  /* 0x0000500001127983 */ /* 0x000f280000300800 */
[----:B------:R-:W4:Y:S01]  /*11c30*/  LDL.LU R20, [R1+0x58] ;  /* 0x0000580001147983 */ /* 0x000f220000300800 */
[----:B--2---:R-:W-:-:S05]  /*11c40*/  IMAD R6, R6, UR7, RZ ;  /* 0x0000000706067c24 */ /* 0x004fca000f8e02ff */
[----:B------:R-:W-:Y:S04]  /*11c50*/  STL [R1+0x1694], R6 ;  /* 0x0016940601007387 */ /* 0x000fe80000100800 */
[----:B------:R-:W2:Y:S04]  /*11c60*/  LDL.LU R21, [R1+0xa0] ;  /* 0x0000a00001157983 */ /* 0x000ea80000300800 */
[----:B------:R-:W2:Y:S01]  /*11c70*/  LDL.LU R23, [R1+0xa8] ;  /* 0x0000a80001177983 */ /* 0x000ea20000300800 */
[----:B---3--:R-:W-:-:S05]  /*11c80*/  IMAD R7, R7, UR7, RZ ;  /* 0x0000000707077c24 */ /* 0x008fca000f8e02ff */
[----:B------:R-:W-:Y:S04]  /*11c90*/  STL [R1+0x1698], R7 ;  /* 0x0016980701007387 */ /* 0x000fe80000100800 */
[----:B------:R-:W3:Y:S04]  /*11ca0*/  LDL.LU R24, [R1+0xac] ;  /* 0x0000ac0001187983 */ /* 0x000ee80000300800 */
[----:B------:R-:W3:Y:S04]  /*11cb0*/  LDL.LU R26, [R1+0xb0] ;  /* 0x0000b000011a7983 */ /* 0x000ee80000300800 */
[----:B------:R-:W3:Y:S04]  /*11cc0*/  LDL.LU R27, [R1+0xb4] ;  /* 0x0000b400011b7983 */ /* 0x000ee80000300800 */
[----:B0-----:R-:W3:Y:S04]  /*11cd0*/  LDL.LU R22, [R1+0xb8] ;  /* 0x0000b80001167983 */ /* 0x001ee80000300800 */
[----:B------:R-:W3:Y:S01]  /*11ce0*/  LDL.LU R29, [R1+0x124] ;  /* 0x00012400011d7983 */ /* 0x000ee20000300800 */
[----:B----4-:R-:W-:-:S03]  /*11cf0*/  IMAD R8, R8, UR7, RZ ;  /* 0x0000000708087c24 */ /* 0x010fc6000f8e02ff */
[----:B------:R-:W4:Y:S04]  /*11d00*/  LDL.LU R28, [R1+0x12c] ;  /* 0x00012c00011c7983 */ /* 0x000f280000300800 */
[----:B------:R-:W4:Y:S04]  /*11d10*/  LDL.LU R12, [R1+0x130] ;  /* 0x00013000010c7983 */ /* 0x000f280000300800 */
[----:B------:R-:W-:Y:S01]  /*11d20*/  STL [R1+0x169c], R8 ;  /* 0x00169c0801007387 */ /* 0x000fe20000100800 */
[----:B------:R-:W-:-:S05]  /*11d30*/  IMAD R9, R9, UR7, RZ ;  /* 0x0000000709097c24 */ /* 0x000fca000f8e02ff */
[----:B------:R-:W-:Y:S04]  /*11d40*/  STL [R1+0x16a0], R9 ;  /* 0x0016a00901007387 */ /* 0x000fe80000100800 */
[----:B-1----:R-:W4:Y:S04]  /*11d50*/  LDL.LU R13, [R1+0x134] ;  /* 0x00013400010d7983 */ /* 0x002f280000300800 */
[----:B------:R-:W4:Y:S04]  /*11d60*/  LDL.LU R14, [R1+0x138] ;  /* 0x00013800010e7983 */ /* 0x000f280000300800 */
[----:B------:R-:W4:Y:S04]  /*11d70*/  LDL.LU R19, [R1+0x13c] ;  /* 0x00013c0001137983 */ /* 0x000f280000300800 */
[----:B------:R-:W4:Y:S04]  /*11d80*/  LDL.LU R17, [R1+0x140] ;  /* 0x0001400001117983 */ /* 0x000f280000300800 */
[----:B------:R-:W4:Y:S01]  /*11d90*/  LDL.LU R2, [R1+0x144] ;  /* 0x0001440001027983 */ /* 0x000f220000300800 */
[----:B------:R-:W-:-:S02]  /*11da0*/  IMAD R10, R10, UR7, RZ ;  /* 0x000000070a0a7c24 */ /* 0x000fc4000f8e02ff */
[----:B------:R-:W-:Y:S02]  /*11db0*/  IMAD R11, R11, UR7, RZ ;  /* 0x000000070b0b7c24 */ /* 0x000fe4000f8e02ff */
[----:B------:R-:W-:Y:S02]  /*11dc0*/  IMAD R15, R15, UR7, RZ ;  /* 0x000000070f0f7c24 */ /* 0x000fe4000f8e02ff */
[----:B------:R-:W-:Y:S01]  /*11dd0*/  IMAD R16, R16, UR7, RZ ;  /* 0x0000000710107c24 */ /* 0x000fe2000f8e02ff */
[----:B------:R-:W-:Y:S01]  /*11de0*/  STL [R1+0x16a4], R10 ;  /* 0x0016a40a01007387 */ /* 0x000fe20000100800 */
[----:B------:R-:W-:-:S03]  /*11df0*/  IMAD R18, R18, UR7, RZ ;  /* 0x0000000712127c24 */ /* 0x000fc6000f8e02ff */
[----:B------:R-:W-:Y:S01]  /*11e00*/  STL [R1+0x16a8], R11 ;  /* 0x0016a80b01007387 */ /* 0x000fe20000100800 */
[----:B------:R-:W-:-:S03]  /*11e10*/  IMAD R20, R20, UR7, RZ ;  /* 0x0000000714147c24 */ /* 0x000fc6000f8e02ff */
[----:B------:R-:W-:Y:S04]  /*11e20*/  STL [R1+0x16ac], R15 ;  /* 0x0016ac0f01007387 */ /* 0x000fe80000100800 */
[----:B------:R-:W-:Y:S04]  /*11e30*/  STL [R1+0x16b0], R16 ;  /* 0x0016b01001007387 */ /* 0x000fe80000100800 */
[----:B------:R-:W-:Y:S04]  /*11e40*/  STL [R1+0x16b4], R18 ;  /* 0x0016b41201007387 */ /* 0x000fe80000100800 */
[----:B------:R-:W-:Y:S01]  /*11e50*/  STL [R1+0x16b8], R20 ;  /* 0x0016b81401007387 */ /* 0x000fe20000100800 */
[----:B--2---:R-:W-:-:S02]  /*11e60*/  IMAD R21, R21, UR7, RZ ;  /* 0x0000000715157c24 */ /* 0x004fc4000f8e02ff */
[----:B------:R-:W-:-:S03]  /*11e70*/  IMAD R23, R23, UR7, RZ ;  /* 0x0000000717177c24 */ /* 0x000fc6000f8e02ff */
[----:B------:R-:W-:Y:S04]  /*11e80*/  STL [R1+0x16bc], R21 ;  /* 0x0016bc1501007387 */ /* 0x000fe80000100800 */
[----:B------:R-:W-:Y:S01]  /*11e90*/  STL [R1+0x16c0], R23 ;  /* 0x0016c01701007387 */ /* 0x000fe20000100800 */
[----:B---3--:R-:W-:-:S05]  /*11ea0*/  IMAD R24, R24, UR7, RZ ;  /* 0x0000000718187c24 */ /* 0x008fca000f8e02ff */
[----:B------:R-:W-:Y:S01]  /*11eb0*/  STL [R1+0x16c4], R24 ;  /* 0x0016c41801007387 */ /* 0x000fe20000100800 */
[----:B------:R-:W-:Y:S02]  /*11ec0*/  IMAD R0, R22, UR7, RZ ;  /* 0x0000000716007c24 */ /* 0x000fe4000f8e02ff */
[----:B------:R-:W-:-:S03]  /*11ed0*/  IMAD R4, R29, UR7, RZ ;  /* 0x000000071d047c24 */ /* 0x000fc6000f8e02ff */
[----:B------:R0:W-:Y:S01]  /*11ee0*/  STL [R1+0x14], R0 ;  /* 0x0000140001007387 */ /* 0x0001e20000100800 */
[----:B----4-:R-:W-:-:S03]  /*11ef0*/  IMAD R3, R28, UR7, RZ ;  /* 0x000000071c037c24 */ /* 0x010fc6000f8e02ff */
[----:B------:R-:W-:Y:S04]  /*11f00*/  STL [R1+0x1c], R4 ;  /* 0x00001c0401007387 */ /* 0x000fe80000100800 */
[----:B------:R-:W2:Y:S01]  /*11f10*/  LDL.LU R22, [R1+0x148] ;  /* 0x0001480001167983 */ /* 0x000ea20000300800 */
[----:B0-----:R-:W-:-:S03]  /*11f20*/  IMAD R0, R12, UR7, RZ ;  /* 0x000000070c007c24 */ /* 0x001fc6000f8e02ff */
[----:B------:R0:W-:Y:S04]  /*11f30*/  STL [R1+0x20], R3 ;  /* 0x0000200301007387 */ /* 0x0001e80000100800 */
[----:B------:R-:W3:Y:S04]  /*11f40*/  LDL.LU R29, [R1+0x150] ;  /* 0x00015000011d7983 */ /* 0x000ee80000300800 */
[----:B------:R1:W-:Y:S04]  /*11f50*/  STL [R1+0x28], R0 ;  /* 0x0000280001007387 */ /* 0x0003e80000100800 */
[----:B------:R-:W4:Y:S04]  /*11f60*/  LDL.LU R28, [R1+0x154] ;  /* 0x00015400011c7983 */ /* 0x000f280000300800 */
[----:B------:R-:W4:Y:S01]  /*11f70*/  LDL.LU R12, [R1+0x158] ;  /* 0x00015800010c7983 */ /* 0x000f220000300800 */
[----:B0-----:R-:W-:-:S02]  /*11f80*/  IMAD R3, R13, UR7, RZ ;  /* 0x000000070d037c24 */ /* 0x001fc4000f8e02ff */
[----:B-1----:R-:W-:-:S03]  /*11f90*/  IMAD R0, R14, UR7, RZ ;  /* 0x000000070e007c24 */ /* 0x002fc6000f8e02ff */
[----:B------:R0:W-:Y:S01]  /*11fa0*/  STL [R1+0x30], R3 ;  /* 0x0000300301007387 */ /* 0x0001e20000100800 */
[----:B------:R-:W-:-:S03]  /*11fb0*/  IMAD R4, R19, UR7, RZ ;  /* 0x0000000713047c24 */ /* 0x000fc6000f8e02ff */
[----:B------:R1:W-:Y:S04]  /*11fc0*/  STL [R1+0x38], R0 ;  /* 0x0000380001007387 */ /* 0x0003e80000100800 */
[----:B------:R-:W-:Y:S01]  /*11fd0*/  STL [R1+0x40], R4 ;  /* 0x0000400401007387 */ /* 0x000fe20000100800 */
[----:B0-----:R-:W-:-:S03]  /*11fe0*/  IMAD R3, R17, UR7, RZ ;  /* 0x0000000711037c24 */ /* 0x001fc6000f8e02ff */
[----:B------:R-:W4:Y:S01]  /*11ff0*/  LDL.LU R24, [R1+0x15c] ;  /* 0x00015c0001187983 */ /* 0x000f220000300800 */
[----:B-1----:R-:W-:-:S03]  /*12000*/  IMAD R0, R2, UR7, RZ ;  /* 0x0000000702007c24 */ /* 0x002fc6000f8e02ff */
[----:B------:R-:W-:Y:S04]  /*12010*/  STL [R1+0x48], R3 ;  /* 0x0000480301007387 */ /* 0x000fe80000100800 */
[----:B------:R-:W4:Y:S04]  /*12020*/  LDL.LU R23, [R1+0x164] ;  /* 0x0001640001177983 */ /* 0x000f280000300800 */
[----:B------:R0:W-:Y:S04]  /*12030*/  STL [R1+0x50], R0 ;  /* 0x0000500001007387 */ /* 0x0001e80000100800 */
        /* <DEDUP_REMOVED lines=11> */
[----:B0-----:R-:W4:Y:S04]  /*120f0*/  LDL.LU R0, [R1+0x1c0] ;  /* 0x0001c00001007983 */ /* 0x001f280000300800 */
        /* <DEDUP_REMOVED lines=8> */
[----:B--2---:R-:W-:-:S05]  /*12180*/  IMAD R22, R22, UR7, RZ ;  /* 0x0000000716167c24 */ /* 0x004fca000f8e02ff */
[----:B------:R4:W-:Y:S01]  /*12190*/  STL [R1+0x58], R22 ;  /* 0x0000581601007387 */ /* 0x0009e20000100800 */
[----:B---3--:R-:W-:-:S05]  /*121a0*/  IMAD R13, R29, UR7, RZ ;  /* 0x000000071d0d7c24 */ /* 0x008fca000f8e02ff */
[----:B------:R0:W-:Y:S01]  /*121b0*/  STL [R1+0xa0], R13 ;  /* 0x0000a00d01007387 */ /* 0x0001e20000100800 */
[----:B----4-:R-:W-:Y:S02]  /*121c0*/  IMAD R22, R28, UR7, RZ ;  /* 0x000000071c167c24 */ /* 0x010fe4000f8e02ff */
[----:B------:R-:W-:Y:S01]  /*121d0*/  IMAD R12, R12, UR7, RZ ;  /* 0x000000070c0c7c24 */ /* 0x000fe2000f8e02ff */
[----:B0-----:R-:W2:Y:S04]  /*121e0*/  LDL.LU R13, [R1+0x20c] ;  /* 0x00020c00010d7983 */ /* 0x001ea80000300800 */
[----:B------:R0:W-:Y:S04]  /*121f0*/  STL [R1+0xa8], R22 ;  /* 0x0000a81601007387 */ /* 0x0001e80000100800 */
[----:B0-----:R-:W3:Y:S01]  /*12200*/  LDL.LU R22, [R1+0x210] ;  /* 0x0002100001167983 */ /* 0x001ee20000300800 */
[----:B------:R-:W-:-:S03]  /*12210*/  IMAD R24, R24, UR7, RZ ;  /* 0x0000000718187c24 */ /* 0x000fc6000f8e02ff */
[----:B------:R0:W-:Y:S04]  /*12220*/  STL [R1+0xac], R12 ;  /* 0x0000ac0c01007387 */ /* 0x0001e80000100800 */
[----:B------:R-:W4:Y:S04]  /*12230*/  LDL.LU R29, [R1+0x214] ;  /* 0x00021400011d7983 */ /* 0x000f280000300800 */
[----:B------:R-:W4:Y:S04]  /*12240*/  LDL.LU R28, [R1+0x218] ;  /* 0x00021800011c7983 */ /* 0x000f280000300800 */
[----:B0-----:R-:W4:Y:S04]  /*12250*/  LDL.LU R12, [R1+0x21c] ;  /* 0x00021c00010c7983 */ /* 0x001f280000300800 */
[----:B------:R0:W-:Y:S02]  /*12260*/  STL [R1+0xb0], R24 ;  /* 0x0000b01801007387 */ /* 0x0001e40000100800 */
[----:B0-----:R-:W-:-:S02]  /*12270*/  IMAD R24, R23, UR7, RZ ;  /* 0x0000000717187c24 */ /* 0x001fc4000f8e02ff */
[----:B------:R-:W-:Y:S02]  /*12280*/  IMAD R23, R21, UR7, RZ ;  /* 0x0000000715177c24 */ /* 0x000fe4000f8e02ff */
[----:B------:R-:W-:Y:S02]  /*12290*/  IMAD R21, R20, UR7, RZ ;  /* 0x0000000714157c24 */ /* 0x000fe4000f8e02ff */
[----:B------:R-:W-:Y:S01]  /*122a0*/  IMAD R20, R18, UR7, RZ ;  /* 0x0000000712147c24 */ /* 0x000fe2000f8e02ff */
[----:B------:R-:W-:Y:S01]  /*122b0*/  STL [R1+0xb4], R24 ;  /* 0x0000b41801007387 */ /* 0x000fe20000100800 */
[----:B------:R-:W-:Y:S02]  /*122c0*/  IMAD R18, R16, UR7, RZ ;  /* 0x0000000710127c24 */ /* 0x000fe4000f8e02ff */
[----:B------:R-:W-:Y:S01]  /*122d0*/  IMAD R16, R15, UR7, RZ ;  /* 0x000000070f107c24 */ /* 0x000fe2000f8e02ff */
[----:B------:R-:W-:Y:S01]  /*122e0*/  STL [R1+0xb8], R23 ;  /* 0x0000b81701007387 */ /* 0x000fe20000100800 */
[----:B------:R-:W-:-:S02]  /*122f0*/  IMAD R15, R11, UR7, RZ ;  /* 0x000000070b0f7c24 */ /* 0x000fc4000f8e02ff */
[----:B------:R-:W-:Y:S01]  /*12300*/  IMAD R11, R10, UR7, RZ ;  /* 0x000000070a0b7c24 */ /* 0x000fe2000f8e02ff */
[----:B------:R-:W-:Y:S01]  /*12310*/  STL [R1+0x124], R21 ;  /* 0x0001241501007387 */ /* 0x000fe20000100800 */
[----:B------:R-:W-:-:S03]  /*12320*/  IMAD R10, R9, UR7, RZ ;  /* 0x00000007090a7c24 */ /* 0x000fc6000f8e02ff */
        /* <DEDUP_REMOVED lines=14> */
[----:B------:R-:W-:Y:S04]  /*12410*/  STL [R1+0x148], R8 ;  /* 0x0001480801007387 */ /* 0x000fe80000100800 */
[----:B------:R-:W-:Y:S01]  /*12420*/  STL [R1+0x150], R7 ;  /* 0x0001500701007387 */ /* 0x000fe20000100800 */
[----:B------:R-:W-:-:S03]  /*12430*/  IMAD R3, R25, UR7, RZ ;  /* 0x0000000719037c24 */ /* 0x000fc6000f8e02ff */
[----:B------:R-:W-:Y:S04]  /*12440*/  STL [R1+0x154], R6 ;  /* 0x0001540601007387 */ /* 0x000fe80000100800 */
[----:B------:R-:W-:Y:S04]  /*12450*/  STL [R1+0x158], R5 ;  /* 0x0001580501007387 */ /* 0x000fe80000100800 */
[----:B------:R0:W-:Y:S04]  /*12460*/  STL [R1+0x15c], R0 ;  /* 0x00015c0001007387 */ /* 0x0001e80000100800 */
[----:B------:R1:W-:Y:S01]  /*12470*/  STL [R1+0x164], R4 ;  /* 0x0001640401007387 */ /* 0x0003e20000100800 */
[----:B0-----:R-:W-:-:S03]  /*12480*/  IMAD R0, R14, UR7, RZ ;  /* 0x000000070e007c24 */ /* 0x001fc6000f8e02ff */
[----:B------:R0:W-:Y:S01]  /*12490*/  STL [R1+0x168], R3 ;  /* 0x0001680301007387 */ /* 0x0001e20000100800 */
[----:B-1----:R-:W-:-:S03]  /*124a0*/  IMAD R4, R19, UR7, RZ ;  /* 0x0000000713047c24 */ /* 0x002fc6000f8e02ff */
[----:B------:R1:W-:Y:S04]  /*124b0*/  STL [R1+0x180], R0 ;  /* 0x0001800001007387 */ /* 0x0003e80000100800 */
[----:B------:R-:W-:Y:S01]  /*124c0*/  STL [R1+0x184], R4 ;  /* 0x0001840401007387 */ /* 0x000fe20000100800 */
[----:B0-----:R-:W-:-:S03]  /*124d0*/  IMAD R3, R17, UR7, RZ ;  /* 0x0000000711037c24 */ /* 0x001fc6000f8e02ff */
[----:B------:R-:W4:Y:S01]  /*124e0*/  LDL.LU R14, [R1+0x220] ;  /* 0x00022000010e7983 */ /* 0x000f220000300800 */
[----:B-1----:R-:W-:-:S03]  /*124f0*/  IMAD R0, R2, UR7, RZ ;  /* 0x0000000702007c24 */ /* 0x002fc6000f8e02ff */
[----:B------:R2:W-:Y:S04]  /*12500*/  STL [R1+0x188], R3 ;  /* 0x0001880301007387 */ /* 0x0005e80000100800 */
[----:B------:R-:W4:Y:S04]  /*12510*/  LDL.LU R19, [R1+0x224] ;  /* 0x0002240001137983 */ /* 0x000f280000300800 */
[----:B------:R3:W-:Y:S04]  /*12520*/  STL [R1+0x18c], R0 ;  /* 0x00018c0001007387 */ /* 0x0007e80000100800 */
[----:B------:R-:W4:Y:S04]  /*12530*/  LDL.LU R17, [R1+0x228] ;  /* 0x0002280001117983 */ /* 0x000f280000300800 */
[----:B------:R-:W4:Y:S01]  /*12540*/  LDL.LU R2, [R1+0x22c] ;  /* 0x00022c0001027983 */ /* 0x000f220000300800 */
[----:B--2---:R-:W-:-:S05]  /*12550*/  IMAD R3, R13, UR7, RZ ;  /* 0x000000070d037c24 */ /* 0x004fca000f8e02ff */
[----:B------:R0:W-:Y:S01]  /*12560*/  STL [R1+0x190], R3 ;  /* 0x0001900301007387 */ /* 0x0001e20000100800 */
[----:B---3--:R-:W-:Y:S02]  /*12570*/  IMAD R0, R22, UR7, RZ ;  /* 0x0000000716007c24 */ /* 0x008fe4000f8e02ff */
[----:B----4-:R-:W-:-:S03]  /*12580*/  IMAD R4, R29, UR7, RZ ;  /* 0x000000071d047c24 */ /* 0x010fc6000f8e02ff */
[----:B------:R1:W-:Y:S01]  /*12590*/  STL [R1+0x194], R0 ;  /* 0x0001940001007387 */ /* 0x0003e20000100800 */
[----:B0-----:R-:W-:-:S03]  /*125a0*/  IMAD R3, R28, UR7, RZ ;  /* 0x000000071c037c24 */ /* 0x001fc6000f8e02ff */
[----:B------:R-:W-:Y:S04]  /*125b0*/  STL [R1+0x198], R4 ;  /* 0x0001980401007387 */ /* 0x000fe80000100800 */
[----:B------:R-:W2:Y:S01]  /*125c0*/  LDL.LU R24, [R1+0x234] ;  /* 0x0002340001187983 */ /* 0x000ea20000300800 */
[----:B-1----:R-:W-:-:S03]  /*125d0*/  IMAD R0, R12, UR7, RZ ;  /* 0x000000070c007c24 */ /* 0x002fc6000f8e02ff */
[----:B------:R-:W-:Y:S04]  /*125e0*/  STL [R1+0x19c], R3 ;  /* 0x00019c0301007387 */ /* 0x000fe80000100800 */
[----:B------:R-:W3:Y:S04]  /*125f0*/  LDL.LU R23, [R1+0x238] ;  /* 0x0002380001177983 */ /* 0x000ee80000300800 */
        /* <DEDUP_REMOVED lines=21> */
[----:B------:R-:W-:-:S05]  /*12750*/  IMAD R14, R14, UR7, RZ ;  /* 0x000000070e0e7c24 */ /* 0x000fca000f8e02ff */
[----:B------:R0:W-:Y:S01]  /*12760*/  STL [R1+0x1a4], R14 ;  /* 0x0001a40e01007387 */ /* 0x0001e20000100800 */
[----:B------:R-:W-:-:S05]  /*12770*/  IMAD R13, R19, UR7, RZ ;  /* 0x00000007130d7c24 */ /* 0x000fca000f8e02ff */
[----:B------:R1:W-:Y:S01]  /*12780*/  STL [R1+0x1c0], R13 ;  /* 0x0001c00d01007387 */ /* 0x0003e20000100800 */
[----:B0-----:R-:W-:Y:S02]  /*12790*/  IMAD R14, R17, UR7, RZ ;  /* 0x00000007110e7c24 */ /* 0x001fe4000f8e02ff */
[----:B------:R-:W-:Y:S01]  /*127a0*/  IMAD R2, R2, UR7, RZ ;  /* 0x0000000702027c24 */ /* 0x000fe2000f8e02ff */
[----:B-1----:R-:W4:Y:S04]  /*127b0*/  LDL.LU R13, [R1+0x318] ;  /* 0x00031800010d7983 */ /* 0x002f280000300800 */
[----:B------:R0:W-:Y:S04]  /*127c0*/  STL [R1+0x1e8], R14 ;  /* 0x0001e80e01007387 */ /* 0x0001e80000100800 */
[----:B0-----:R-:W4:Y:S04]  /*127d0*/  LDL.LU R14, [R1+0x314] ;  /* 0x00031400010e7983 */ /* 0x001f280000300800 */
[----:B------:R0:W-:Y:S04]  /*127e0*/  STL [R1+0x1ec], R2 ;  /* 0x0001ec0201007387 */ /* 0x0001e80000100800 */
[----:B------:R-:W4:Y:S04]  /*127f0*/  LDL.LU R19, [R1+0x370] ;  /* 0x0003700001137983 */ /* 0x000f280000300800 */
[----:B------:R-:W4:Y:S04]  /*12800*/  LDL.LU R17, [R1+0x36c] ;  /* 0x00036c0001117983 */ /* 0x000f280000300800 */
[----:B0-----:R-:W4:Y:S01]  /*12810*/  LDL.LU R2, [R1+0x368] ;  /* 0x0003680001027983 */ /* 0x001f220000300800 */
[----:B--2---:R-:W-:-:S05]  /*12820*/  IMAD R24, R24, UR7, RZ ;  /* 0x0000000718187c24 */ /* 0x004fca000f8e02ff */
[----:B------:R3:W-:Y:S02]  /*12830*/  STL [R1+0x1f0], R24 ;  /* 0x0001f01801007387 */ /* 0x0007e40000100800 */
[----:B---3--:R-:W-:Y:S02]  /*12840*/  IMAD R24, R23, UR7, RZ ;  /* 0x0000000717187c24 */ /* 0x008fe4000f8e02ff */
[----:B----4-:R-:W-:Y:S02]  /*12850*/  IMAD R23, R21, UR7, RZ ;  /* 0x0000000715177c24 */ /* 0x010fe4000f8e02ff */
        /* <DEDUP_REMOVED lines=37> */
[----:B------:R-:W2:Y:S01]  /*12ab0*/  LDL.LU R22, [R1+0x364] ;  /* 0x0003640001167983 */ /* 0x000ea20000300800 */
[----:B-1----:R-:W-:-:S03]  /*12ac0*/  IMAD R0, R12, UR7, RZ ;  /* 0x000000070c007c24 */ /* 0x002fc6000f8e02ff */
[----:B------:R0:W-:Y:S04]  /*12ad0*/  STL [R1+0x248], R3 ;  /* 0x0002480301007387 */ /* 0x0001e80000100800 */
[----:B------:R-:W3:Y:S04]  /*12ae0*/  LDL.LU R29, [R1+0x360] ;  /* 0x00036000011d7983 */ /* 0x000ee80000300800 */
[----:B------:R1:W-:Y:S04]  /*12af0*/  STL [R1+0x24c], R0 ;  /* 0x00024c0001007387 */ /* 0x0003e80000100800 */
[----:B------:R-:W4:Y:S04]  /*12b00*/  LDL.LU R28, [R1+0x390] ;  /* 0x00039000011c7983 */ /* 0x000f280000300800 */
[----:B------:R-:W4:Y:S01]  /*12b10*/  LDL.LU R12, [R1+0x394] ;  /* 0x00039400010c7983 */ /* 0x000f220000300800 */
[----:B0-----:R-:W-:-:S05]  /*12b20*/  IMAD R3, R13, UR7, RZ ;  /* 0x000000070d037c24 */ /* 0x001fca000f8e02ff */
[----:B------:R0:W-:Y:S01]  /*12b30*/  STL [R1+0x280], R3 ;  /* 0x0002800301007387 */ /* 0x0001e20000100800 */
[----:B-1----:R-:W-:Y:S02]  /*12b40*/  IMAD R0, R14, UR7, RZ ;  /* 0x000000070e007c24 */ /* 0x002fe4000f8e02ff */
[----:B------:R-:W-:-:S03]  /*12b50*/  IMAD R4, R19, UR7, RZ ;  /* 0x0000000713047c24 */ /* 0x000fc6000f8e02ff */
[----:B------:R1:W-:Y:S01]  /*12b60*/  STL [R1+0x284], R0 ;  /* 0x0002840001007387 */ /* 0x0003e20000100800 */
[----:B0-----:R-:W-:-:S03]  /*12b70*/  IMAD R3, R17, UR7, RZ ;  /* 0x0000000711037c24 */ /* 0x001fc6000f8e02ff */
[----:B------:R-:W-:Y:S04]  /*12b80*/  STL [R1+0x288], R4 ;  /* 0x0002880401007387 */ /* 0x000fe80000100800 */
        /* <DEDUP_REMOVED lines=33> */
[----:B0-----:R-:W3:Y:S04]  /*12da0*/  LDL.LU R22, [R1+0x374] ;  /* 0x0003740001167983 */ /* 0x001ee80000300800 */
[----:B------:R0:W-:Y:S04]  /*12db0*/  STL [R1+0x2e8], R12 ;  /* 0x0002e80c01007387 */ /* 0x0001e80000100800 */
[----:B------:R-:W4:Y:S04]  /*12dc0*/  LDL.LU R29, [R1+0x35c] ;  /* 0x00035c00011d7983 */ /* 0x000f280000300800 */
[----:B------:R-:W4:Y:S01]  /*12dd0*/  LDL.LU R28, [R1+0x358] ;  /* 0x00035800011c7983 */ /* 0x000f220000300800 */
[----:B------:R-:W-:-:S03]  /*12de0*/  IMAD R24, R24, UR7, RZ ;  /* 0x0000000718187c24 */ /* 0x000fc6000f8e02ff */
[----:B0-----:R-:W4:Y:S04]  /*12df0*/  LDL.LU R12, [R1+0x354] ;  /* 0x00035400010c7983 */ /* 0x001f280000300800 */
[----:B------:R0:W-:Y:S02]  /*12e00*/  STL [R1+0x2ec], R24 ;  /* 0x0002ec1801007387 */ /* 0x0001e40000100800 */
[----:B0-----:R-:W-:Y:S02]  /*12e10*/  IMAD R24, R23, UR7, RZ ;  /* 0x0000000717187c24 */ /* 0x001fe4000f8e02ff */
[----:B------:R-:W-:Y:S02]  /*12e20*/  IMAD R23, R21, UR7, RZ ;  /* 0x0000000715177c24 */ /* 0x000fe4000f8e02ff */
        /* <DEDUP_REMOVED lines=313> */
[----:B------:R1:W-:Y:S01]  /*141c0*/  STL [R1+0xf4], R0 ;  /* 0x0000f40001007387 */ /* 0x0003e20000100800 */
[----:B0-----:R-:W-:-:S03]  /*141d0*/  IMAD R3, R28, UR7, RZ ;  /* 0x000000071c037c24 */ /* 0x001fc6000f8e02ff */
[----:B------:R-:W-:Y:S01]  /*141e0*/  STL [R1+0xf0], R4 ;  /* 0x0000f00401007387 */ /* 0x000fe20000100800 */
[----:B-1----:R-:W-:-:S03]  /*141f0*/  IMAD R0, R12, UR7, RZ ;  /* 0x000000070c007c24 */ /* 0x002fc6000f8e02ff */
[----:B------:R-:W2:Y:S04]  /*14200*/  LDL.LU R22, [R1+0xd0] ;  /* 0x0000d00001167983 */ /* 0x000ea80000300800 */
[----:B------:R0:W-:Y:S04]  /*14210*/  STL [R1+0xec], R3 ;  /* 0x0000ec0301007387 */ /* 0x0001e80000100800 */
[----:B------:R-:W3:Y:S04]  /*14220*/  LDL.LU R29, [R1+0xcc] ;  /* 0x0000cc00011d7983 */ /* 0x000ee80000300800 */
[----:B------:R1:W-:Y:S04]  /*14230*/  STL [R1+0xe8], R0 ;  /* 0x0000e80001007387 */ /* 0x0003e80000100800 */
[----:B------:R-:W4:Y:S01]  /*14240*/  LDL.LU R28, [R1+0xc8] ;  /* 0x0000c800011c7983 */ /* 0x000f220000300800 */
[----:B0-----:R-:W-:-:S03]  /*14250*/  IMAD R3, R13, UR7, RZ ;  /* 0x000000070d037c24 */ /* 0x001fc6000f8e02ff */
[----:B------:R-:W4:Y:S04]  /*14260*/  LDL.LU R12, [R1+0xc4] ;  /* 0x0000c400010c7983 */ /* 0x000f280000300800 */
[----:B------:R0:W-:Y:S01]  /*14270*/  STL [R1+0xe4], R3 ;  /* 0x0000e40301007387 */ /* 0x0001e20000100800 */
[----:B-1----:R-:W-:-:S05]  /*14280*/  IMAD R0, R14, UR7, RZ ;  /* 0x000000070e007c24 */ /* 0x002fca000f8e02ff */
[----:B------:R1:W-:Y:S01]  /*14290*/  STL [R1+0xe0], R0 ;  /* 0x0000e00001007387 */ /* 0x0003e20000100800 */
[----:B------:R-:W-:Y:S02]  /*142a0*/  IMAD R4, R19, UR7, RZ ;  /* 0x0000000713047c24 */ /* 0x000fe4000f8e02ff */
[----:B0-----:R-:W-:-:S03]  /*142b0*/  IMAD R3, R17, UR7, RZ ;  /* 0x0000000711037c24 */ /* 0x001fc6000f8e02ff */
[----:B------:R-:W-:Y:S01]  /*142c0*/  STL [R1+0xdc], R4 ;  /* 0x0000dc0401007387 */ /* 0x000fe20000100800 */
[----:B-1----:R-:W-:-:S03]  /*142d0*/  IMAD R0, R2, UR7, RZ ;  /* 0x0000000702007c24 */ /* 0x002fc6000f8e02ff */
[----:B------:R-:W4:Y:S04]  /*142e0*/  LDL.LU R24, [R1+0xc0] ;  /* 0x0000c00001187983 */ /* 0x000f280000300800 */
        /* <DEDUP_REMOVED lines=36> */
[----:B0-----:R-:W4:Y:S01]  /*14530*/  LDL.LU R12, [R1+0x10] ;  /* 0x00001000010c7983 */ /* 0x001f220000300800 */
[----:B------:R-:W-:-:S03]  /*14540*/  IMAD R23, R23, UR7, RZ ;  /* 0x0000000717177c24 */ /* 0x000fc6000f8e02ff */
[----:B------:R0:W-:Y:S01]  /*14550*/  STL [R1+0xc0], R24 ;  /* 0x0000c01801007387 */ /* 0x0001e20000100800 */
[----:B------:R-:W-:-:S03]  /*14560*/  IMAD R21, R21, UR7, RZ ;  /* 0x0000000715157c24 */ /* 0x000fc6000f8e02ff */
[----:B0-----:R-:W4:Y:S01]  /*14570*/  LDL.LU R24, [R1+0x16c4] ;  /* 0x0016c40001187983 */ /* 0x001f220000300800 */
[----:B------:R-:W-:-:S03]  /*14580*/  IMAD R20, R20, UR7, RZ ;  /* 0x0000000714147c24 */ /* 0x000fc6000f8e02ff */
[----:B------:R0:W-:Y:S01]  /*14590*/  STL [R1+0xbc], R23 ;  /* 0x0000bc1701007387 */ /* 0x0001e20000100800 */
[----:B------:R-:W-:Y:S02]  /*145a0*/  IMAD R18, R18, UR7, RZ ;  /* 0x0000000712127c24 */ /* 0x000fe4000f8e02ff */
[----:B------:R-:W-:Y:S01]  /*145b0*/  IMAD R16, R16, UR7, RZ ;  /* 0x0000000710107c24 */ /* 0x000fe2000f8e02ff */
[----:B0-----:R-:W4:Y:S01]  /*145c0*/  LDL.LU R23, [R1+0x16c0] ;  /* 0x0016c00001177983 */ /* 0x001f220000300800 */
[----:B------:R-:W-:-:S03]  /*145d0*/  IMAD R15, R15, UR7, RZ ;  /* 0x000000070f0f7c24 */ /* 0x000fc6000f8e02ff */
[----:B------:R0:W-:Y:S01]  /*145e0*/  STL [R1+0xa4], R21 ;  /* 0x0000a41501007387 */ /* 0x0001e20000100800 */
[----:B------:R-:W-:Y:S02]  /*145f0*/  IMAD R11, R11, UR7, RZ ;  /* 0x000000070b0b7c24 */ /* 0x000fe4000f8e02ff */
[----:B------:R-:W-:Y:S01]  /*14600*/  IMAD R10, R10, UR7, RZ ;  /* 0x000000070a0a7c24 */ /* 0x000fe2000f8e02ff */
[----:B0-----:R-:W4:Y:S04]  /*14610*/  LDL.LU R21, [R1+0x16bc] ;  /* 0x0016bc0001157983 */ /* 0x001f280000300800 */
[----:B------:R0:W-:Y:S01]  /*14620*/  STL [R1+0x9c], R20 ;  /* 0x00009c1401007387 */ /* 0x0001e20000100800 */
[----:B------:R-:W-:-:S03]  /*14630*/  IMAD R9, R9, UR7, RZ ;  /* 0x0000000709097c24 */ /* 0x000fc6000f8e02ff */
        /* <DEDUP_REMOVED lines=37> */
[----:B------:R0:W-:Y:S04]  /*14890*/  STL [R1+0x68], R3 ;  /* 0x0000680301007387 */ /* 0x0001e80000100800 */
        /* <DEDUP_REMOVED lines=10> */
[----:B0-----:R-:W2:Y:S02]  /*14940*/  LDL.LU R2, [R1+0x1670] ;  /* 0x0016700001027983 */ /* 0x001ea40000300800 */
[----:B--2---:R-:W-:-:S05]  /*14950*/  IMAD R2, R2, UR7, RZ ;  /* 0x0000000702027c24 */ /* 0x004fca000f8e02ff */
[----:B------:R0:W-:Y:S04]  /*14960*/  STL [R1+0x44], R2 ;  /* 0x0000440201007387 */ /* 0x0001e80000100800 */
[----:B0-----:R-:W2:Y:S01]  /*14970*/  LDL.LU R2, [R1+0x166c] ;  /* 0x00166c0001027983 */ /* 0x001ea20000300800 */
[----:B------:R-:W-:Y:S02]  /*14980*/  IMAD R17, R17, UR7, RZ ;  /* 0x0000000711117c24 */ /* 0x000fe4000f8e02ff */
[----:B--2---:R-:W-:-:S05]  /*14990*/  IMAD R2, R2, UR10, RZ ;  /* 0x0000000a02027c24 */ /* 0x004fca000f8e02ff */
[----:B------:R0:W-:Y:S04]  /*149a0*/  STL [R1+0x1644], R2 ;  /* 0x0016440201007387 */ /* 0x0001e80000100800 */
[----:B0-----:R-:W2:Y:S01]  /*149b0*/  LDL.LU R2, [R1+0xc] ;  /* 0x00000c0001027983 */ /* 0x001ea20000300800 */
[----:B---3--:R-:W-:Y:S02]  /*149c0*/  IMAD R22, R22, UR7, RZ ;  /* 0x0000000716167c24 */ /* 0x008fe4000f8e02ff */
[----:B----4-:R-:W-:Y:S01]  /*149d0*/  IMAD R29, R29, UR7, RZ ;  /* 0x000000071d1d7c24 */ /* 0x010fe2000f8e02ff */
[----:B------:R0:W-:Y:S01]  /*149e0*/  STL [R1+0x3c], R17 ;  /* 0x00003c1101007387 */ /* 0x0001e20000100800 */
[----:B------:R-:W-:Y:S02]  /*149f0*/  IMAD R28, R28, UR7, RZ ;  /* 0x000000071c1c7c24 */ /* 0x000fe4000f8e02ff */
[----:B------:R-:W-:Y:S01]  /*14a00*/  IMAD R12, R12, UR7, RZ ;  /* 0x000000070c0c7c24 */ /* 0x000fe2000f8e02ff */
[----:B0-----:R-:W3:Y:S04]  /*14a10*/  LDL.LU R17, [R1+0x1668] ;  /* 0x0016680001117983 */ /* 0x001ee80000300800 */
[----:B------:R0:W-:Y:S04]  /*14a20*/  STL [R1+0x34], R22 ;  /* 0x0000341601007387 */ /* 0x0001e80000100800 */
[----:B0-----:R-:W4:Y:S04]  /*14a30*/  LDL.LU R22, [R1+0x1664] ;  /* 0x0016640001167983 */ /* 0x001f280000300800 */
[----:B------:R0:W-:Y:S04]  /*14a40*/  STL [R1+0x2c], R29 ;  /* 0x00002c1d01007387 */ /* 0x0001e80000100800 */
[----:B0-----:R-:W3:Y:S04]  /*14a50*/  LDL.LU R29, [R1+0x1660] ;  /* 0x00166000011d7983 */ /* 0x001ee80000300800 */
[----:B------:R0:W-:Y:S04]  /*14a60*/  STL [R1+0x24], R28 ;  /* 0x0000241c01007387 */ /* 0x0001e80000100800 */
[----:B0-----:R-:W4:Y:S04]  /*14a70*/  LDL.LU R28, [R1+0x165c] ;  /* 0x00165c00011c7983 */ /* 0x001f280000300800 */
[----:B------:R0:W-:Y:S04]  /*14a80*/  STL [R1+0x10], R12 ;  /* 0x0000100c01007387 */ /* 0x0001e80000100800 */
[----:B0-----:R-:W3:Y:S01]  /*14a90*/  LDL.LU R12, [R1+0x1658] ;  /* 0x00165800010c7983 */ /* 0x001ee20000300800 */
[----:B--2---:R-:W-:-:S05]  /*14aa0*/  IMAD R2, R2, UR7, RZ ;  /* 0x0000000702027c24 */ /* 0x004fca000f8e02ff */
[----:B------:R0:W-:Y:S04]  /*14ab0*/  STL [R1+0x1648], R2 ;  /* 0x0016480201007387 */ /* 0x0001e80000100800 */
[----:B0-----:R-:W2:Y:S02]  /*14ac0*/  LDL.LU R2, [R1+0x8] ;  /* 0x0000080001027983 */ /* 0x001ea40000300800 */
[----:B--2---:R-:W-:-:S05]  /*14ad0*/  IMAD R2, R2, UR7, RZ ;  /* 0x0000000702027c24 */ /* 0x004fca000f8e02ff */
[----:B------:R3:W-:Y:S02]  /*14ae0*/  STL [R1+0x8], R2 ;  /* 0x0000080201007387 */ /* 0x0007e40000100800 */
[----:B---3--:R-:W-:Y:S02]  /*14af0*/  IMAD R2, R12, UR7, RZ ;  /* 0x000000070c027c24 */ /* 0x008fe4000f8e02ff */
[----:B------:R-:W2:Y:S01]  /*14b00*/  LDL.LU R12, [R1+0x1654] ;  /* 0x00165400010c7983 */ /* 0x000ea20000300800 */
[----:B----4-:R-:W-:Y:S02]  /*14b10*/  IMAD R28, R28, UR7, RZ ;  /* 0x000000071c1c7c24 */ /* 0x010fe4000f8e02ff */
[----:B------:R-:W-:-:S03]  /*14b20*/  IMAD R29, R29, UR7, RZ ;  /* 0x000000071d1d7c24 */ /* 0x000fc6000f8e02ff */
[----:B------:R2:W-:Y:S04]  /*14b30*/  STL [R1+0x164c], R28 ;  /* 0x00164c1c01007387 */ /* 0x0005e80000100800 */
[----:B------:R-:W-:Y:S04]  /*14b40*/  STL [R1+0x4], R2 ;  /* 0x0000040201007387 */ /* 0x000fe80000100800 */
[----:B------:R0:W-:Y:S01]  /*14b50*/  STL [R1+0x1650], R29 ;  /* 0x0016501d01007387 */ /* 0x0001e20000100800 */
[----:B------:R-:W-:Y:S02]  /*14b60*/  IMAD R26, R26, UR7, RZ ;  /* 0x000000071a1a7c24 */ /* 0x000fe4000f8e02ff */
[----:B------:R-:W-:Y:S01]  /*14b70*/  IMAD R27, R27, UR7, RZ ;  /* 0x000000071b1b7c24 */ /* 0x000fe2000f8e02ff */
[----:B--2---:R-:W-:-:S02]  /*14b80*/  LEA R28, P1, R4, R12, 0x1 ;  /* 0x0000000c041c7211 */ /* 0x004fc400078208ff */
[-C--:B0-----:R-:W-:Y:S02]  /*14b90*/  LEA R29, P2, R5, R12.reuse, 0x1 ;  /* 0x0000000c051d7211 */ /* 0x081fe400078408ff */
[-C--:B------:R-:W-:Y:S01]  /*14ba0*/  LEA R2, P3, R0, R12.reuse, 0x1 ;  /* 0x0000000c00027211 */ /* 0x080fe200078608ff */
[----:B------:R0:W-:Y:S04]  /*14bb0*/  STL [R1+0x15f0], R28 ;  /* 0x0015f01c01007387 */ /* 0x0001e80000100800 */
[----:B------:R1:W-:Y:S04]  /*14bc0*/  STL [R1+0x15f4], R29 ;  /* 0x0015f41d01007387 */ /* 0x0003e80000100800 */
[----:B------:R2:W-:Y:S01]  /*14bd0*/  STL [R1+0x15f8], R2 ;  /* 0x0015f80201007387 */ /* 0x0005e20000100800 */
[----:B0-----:R-:W-:-:S02]  /*14be0*/  LEA R28, P4, R6, R12, 0x1 ;  /* 0x0000000c061c7211 */ /* 0x001fc400078808ff */
[----:B-1----:R-:W-:-:S03]  /*14bf0*/  LEA R29, P5, R7, R12, 0x1 ;  /* 0x0000000c071d7211 */ /* 0x002fc600078a08ff */
[----:B------:R0:W-:Y:S01]  /*14c00*/  STL [R1+0x15fc], R28 ;  /* 0x0015fc1c01007387 */ /* 0x0001e20000100800 */
[----:B--2---:R-:W-:-:S03]  /*14c10*/  LEA R2, P6, R8, R12, 0x1 ;  /* 0x0000000c08027211 */ /* 0x004fc600078c08ff */
[----:B------:R-:W-:Y:S01]  /*14c20*/  STL [R1+0x1600], R29 ;  /* 0x0016001d01007387 */ /* 0x000fe20000100800 */
[----:B------:R-:W-:-:S03]  /*14c30*/  LEA.HI.X.SX32 R4, R4, R3, 0x1, P1 ;  /* 0x0000000304047211 */ /* 0x000fc600008f0eff */
[----:B------:R1:W-:Y:S01]  /*14c40*/  STL [R1+0x1604], R2 ;  /* 0x0016040201007387 */ /* 0x0003e20000100800 */
[----:B0-----:R-:W-:Y:S02]  /*14c50*/  LEA R28, P0, R9, R12, 0x1 ;  /* 0x0000000c091c7211 */ /* 0x001fe400078008ff */
[----:B------:R-:W-:-:S03]  /*14c60*/  LEA.HI.X.SX32 R5, R5, R3, 0x1, P2 ;  /* 0x0000000305057211 */ /* 0x000fc600010f0eff */
[----:B------:R-:W-:Y:S01]  /*14c70*/  STL [R1+0x1608], R28 ;  /* 0x0016081c01007387 */ /* 0x000fe20000100800 */
[----:B-1----:R-:W-:-:S03]  /*14c80*/  LEA R2, P1, R10, R12, 0x1 ;  /* 0x0000000c0a027211 */ /* 0x002fc600078208ff */
[----:B------:R0:W-:Y:S04]  /*14c90*/  STL [R1+0x15e8], R4 ;  /* 0x0015e80401007387 */ /* 0x0001e80000100800 */
[----:B------:R1:W-:Y:S01]  /*14ca0*/  STL [R1+0x15ec], R2 ;  /* 0x0015ec0201007387 */ /* 0x0003e20000100800 */
[----:B0-----:R-:W-:-:S03]  /*14cb0*/  LEA R4, P2, R11, R12, 0x1 ;  /* 0x0000000c0b047211 */ /* 0x001fc600078408ff */
[----:B------:R0:W-:Y:S01]  /*14cc0*/  STL [R1+0x15e0], R5 ;  /* 0x0015e00501007387 */ /* 0x0001e20000100800 */
[----:B-1----:R-:W-:-:S03]  /*14cd0*/  LEA.HI.X.SX32 R2, R0, R3, 0x1, P3 ;  /* 0x0000000300027211 */ /* 0x002fc600018f0eff */
[----:B------:R-:W2:Y:S04]  /*14ce0*/  LDL.LU R0, [R1+0x14] ;  /* 0x0000140001007983 */ /* 0x000ea80000300800 */
[----:B------:R1:W-:Y:S04]  /*14cf0*/  STL [R1+0x15e4], R4 ;  /* 0x0015e40401007387 */ /* 0x0003e80000100800 */
[----:B0-----:R-:W3:Y:S04]  /*14d00*/  LDL.LU R5, [R1+0x1c] ;  /* 0x00001c0001057983 */ /* 0x001ee80000300800 */
[----:B------:R0:W-:Y:S01]  /*14d10*/  STL [R1+0x15d8], R2 ;  /* 0x0015d80201007387 */ /* 0x0001e20000100800 */
[----:B------:R-:W-:-:S03]  /*14d20*/  LEA.HI.X.SX32 R6, R6, R3, 0x1, P4 ;  /* 0x0000000306067211 */ /* 0x000fc600020f0eff */
[----:B-1----:R-:W4:Y:S01]  /*14d30*/  LDL.LU R4, [R1+0x20] ;  /* 0x0000200001047983 */ /* 0x002f220000300800 */
[----:B0-----:R-:W-:Y:S02]  /*14d40*/  LEA R2, P3, R15, R12, 0x1 ;  /* 0x0000000c0f027211 */ /* 0x001fe400078608ff */
[----:B------:R-:W-:-:S03]  /*14d50*/  LEA.HI.X.SX32 R7, R7, R3, 0x1, P5 ;  /* 0x0000000307077211 */ /* 0x000fc600028f0eff */
[----:B------:R0:W-:Y:S04]  /*14d60*/  STL [R1+0x15dc], R2 ;  /* 0x0015dc0201007387 */ /* 0x0001e80000100800 */
[----:B------:R1:W-:Y:S01]  /*14d70*/  STL [R1+0x15d0], R6 ;  /* 0x0015d00601007387 */ /* 0x0003e20000100800 */
[-C--:B0-----:R-:W-:Y:S02]  /*14d80*/  LEA R2, P4, R16, R12.reuse, 0x1 ;  /* 0x0000000c10027211 */ /* 0x081fe400078808ff */
[----:B-1----:R-:W-:-:S03]  /*14d90*/  LEA R6, P5, R18, R12, 0x1 ;  /* 0x0000000c12067211 */ /* 0x002fc600078a08ff */
[----:B------:R0:W-:Y:S04]  /*14da0*/  STL [R1+0x15d4], R2 ;  /* 0x0015d40201007387 */ /* 0x0001e80000100800 */
[----:B------:R-:W-:Y:S04]  /*14db0*/  STL [R1+0x15c8], R7 ;  /* 0x0015c80701007387 */ /* 0x000fe80000100800 */
[----:B------:R-:W4:Y:S01]  /*14dc0*/  LDL.LU R29, [R1+0x30] ;  /* 0x00003000011d7983 */ /* 0x000f220000300800 */
[----:B0-----:R-:W-:-:S03]  /*14dd0*/  LEA.HI.X.SX32 R2, R8, R3, 0x1, P6 ;  /* 0x0000000308027211 */ /* 0x001fc600030f0eff */
[----:B------:R0:W-:Y:S04]  /*14de0*/  STL [R1+0x15cc], R6 ;  /* 0x0015cc0601007387 */ /* 0x0001e80000100800 */
[----:B------:R1:W-:Y:S04]  /*14df0*/  STL [R1+0x15c0], R2 ;  /* 0x0015c00201007387 */ /* 0x0003e80000100800 */
[----:B------:R-:W4:Y:S01]  /*14e00*/  LDL.LU R28, [R1+0x38] ;  /* 0x00003800011c7983 */ /* 0x000f220000300800 */
[----:B0-----:R-:W-:Y:S02]  /*14e10*/  LEA R6, P6, R20, R12, 0x1 ;  /* 0x0000000c14067211 */ /* 0x001fe400078c08ff */
[----:B-1----:R-:W-:-:S03]  /*14e20*/  LEA.HI.X.SX32 R2, R9, R3, 0x1, P0 ;  /* 0x0000000309027211 */ /* 0x002fc600000f0eff */
[----:B------:R0:W-:Y:S01]  /*14e30*/  STL [R1+0x15c4], R6 ;  /* 0x0015c40601007387 */ /* 0x0001e20000100800 */
[----:B------:R-:W-:-:S03]  /*14e40*/  LEA R7, P0, R21, R12, 0x1 ;  /* 0x0000000c15077211 */ /* 0x000fc600078008ff */
[----:B------:R1:W-:Y:S01]  /*14e50*/  STL [R1+0x15b8], R2 ;  /* 0x0015b80201007387 */ /* 0x0003e20000100800 */
[-C--:B0-----:R-:W-:Y:S02]  /*14e60*/  LEA.HI.X.SX32 R6, R10, R3.reuse, 0x1, P1 ;  /* 0x000000030a067211 */ /* 0x081fe400008f0eff */
[----:B------:R-:W-:Y:S01]  /*14e70*/  LEA R8, P1, R23, R12, 0x1 ;  /* 0x0000000c17087211 */ /* 0x000fe200078208ff */
[----:B-1----:R-:W4:Y:S04]  /*14e80*/  LDL.LU R2, [R1+0x40] ;  /* 0x0000400001027983 */ /* 0x002f280000300800 */
[----:B------:R0:W-:Y:S04]  /*14e90*/  STL [R1+0x15bc], R7 ;  /* 0x0015bc0701007387 */ /* 0x0001e80000100800 */
[----:B------:R1:W-:Y:S01]  /*14ea0*/  STL [R1+0x15b0], R6 ;  /* 0x0015b00601007387 */ /* 0x0003e20000100800 */
[----:B0-----:R-:W-:-:S03]  /*14eb0*/  LEA.HI.X.SX32 R7, R11, R3, 0x1, P2 ;  /* 0x000000030b077211 */ /* 0x001fc600010f0eff */
[----:B------:R0:W-:Y:S01]  /*14ec0*/  STL [R1+0x15b4], R8 ;  /* 0x0015b40801007387 */ /* 0x0001e20000100800 */
[----:B-1----:R-:W-:-:S03]  /*14ed0*/  LEA R6, P2, R24, R12, 0x1 ;  /* 0x0000000c18067211 */ /* 0x002fc600078408ff */
[----:B------:R1:W-:Y:S01]  /*14ee0*/  STL [R1+0x15a8], R7 ;  /* 0x0015a80701007387 */ /* 0x0003e20000100800 */
[----:B0-----:R-:W-:-:S03]  /*14ef0*/  LEA.HI.X.SX32 R8, R15, R3, 0x1, P3 ;  /* 0x000000030f087211 */ /* 0x001fc600018f0eff */
[----:B------:R0:W-:Y:S01]  /*14f00*/  STL [R1+0x15ac], R6 ;  /* 0x0015ac0601007387 */ /* 0x0001e20000100800 */
[----:B-1----:R-:W-:-:S03]  /*14f10*/  LEA R7, P3, R26, R12, 0x1 ;  /* 0x0000000c1a077211 */ /* 0x002fc600078608ff */
[----:B------:R-:W-:Y:S01]  /*14f20*/  STL [R1+0x15a0], R8 ;  /* 0x0015a00801007387 */ /* 0x000fe20000100800 */
[----:B0-----:R-:W-:-:S03]  /*14f30*/  LEA.HI.X.SX32 R6, R16, R3, 0x1, P4 ;  /* 0x0000000310067211 */ /* 0x001fc600020f0eff */
[----:B------:R-:W4:Y:S04]  /*14f40*/  LDL.LU R16, [R1+0x50] ;  /* 0x0000500001107983 */ /* 0x000f280000300800 */
[----:B------:R0:W-:Y:S04]  /*14f50*/  STL [R1+0x15a4], R7 ;  /* 0x0015a40701007387 */ /* 0x0001e80000100800 */
[----:B------:R-:W4:Y:S04]  /*14f60*/  LDL.LU R15, [R1+0x58] ;  /* 0x00005800010f7983 */ /* 0x000f280000300800 */
[----:B------:R1:W-:Y:S01]  /*14f70*/  STL [R1+0x1598], R6 ;  /* 0x0015980601007387 */ /* 0x0003e20000100800 */
[----:B0-----:R-:W-:-:S02]  /*14f80*/  LEA R7, P4, R27, R12, 0x1 ;  /* 0x0000000c1b077211 */ /* 0x001fc400078808ff */
[-C--:B-1----:R-:W-:Y:S02]  /*14f90*/  LEA.HI.X.SX32 R6, R18, R3.reuse, 0x1, P5 ;  /* 0x0000000312067211 */ /* 0x082fe400028f0eff */
[----:B------:R-:W4:Y:S04]  /*14fa0*/  LDL.LU R18, [R1+0x48] ;  /* 0x0000480001127983 */ /* 0x000f280000300800 */
[----:B------:R-:W-:Y:S04]  /*14fb0*/  STL [R1+0x159c], R7 ;  /* 0x00159c0701007387 */ /* 0x000fe80000100800 */
[----:B------:R-:W4:Y:S04]  /*14fc0*/  LDL.LU R11, [R1+0xa0] ;  /* 0x0000a000010b7983 */ /* 0x000f280000300800 */
[----:B------:R0:W-:Y:S02]  /*14fd0*/  STL [R1+0x1590], R6 ;  /* 0x0015900601007387 */ /* 0x0001e40000100800 */
[----:B0-----:R-:W-:-:S02]  /*14fe0*/  LEA.HI.X.SX32 R6, R20, R3, 0x1, P6 ;  /* 0x0000000314067211 */ /* 0x001fc400030f0eff */
[----:B------:R-:W4:Y:S01]  /*14ff0*/  LDL.LU R20, [R1+0x28] ;  /* 0x0000280001147983 */ /* 0x000f220000300800 */
[----:B--2---:R-:W-:-:S05]  /*15000*/  LEA R7, P5, R0, R12, 0x1 ;  /* 0x0000000c00077211 */ /* 0x004fca00078a08ff */
[----:B------:R3:W-:Y:S04]  /*15010*/  STL [R1+0x1594], R7 ;  /* 0x0015940701007387 */ /* 0x0007e80000100800 */
[----:B------:R-:W2:Y:S04]  /*15020*/  LDL.LU R10, [R1+0xa8] ;  /* 0x0000a800010a7983 */ /* 0x000ea80000300800 */
[----:B------:R0:W-:Y:S01]  /*15030*/  STL [R1+0x1588], R6 ;  /* 0x0015880601007387 */ /* 0x0001e20000100800 */
[----:B---3--:R-:W-:-:S03]  /*15040*/  LEA R7, P6, R5, R12, 0x1 ;  /* 0x0000000c05077211 */ /* 0x008fc600078c08ff */
[----:B------:R-:W3:Y:S01]  /*15050*/  LDL.LU R9, [R1+0xac] ;  /* 0x0000ac0001097983 */ /* 0x000ee20000300800 */
[----:B0-----:R-:W-:-:S03]  /*15060*/  LEA.HI.X.SX32 R6, R21, R3, 0x1, P0 ;  /* 0x0000000315067211 */ /* 0x001fc600000f0eff */
[----:B------:R4:W-:Y:S04]  /*15070*/  STL [R1+0x158c], R7 ;  /* 0x00158c0701007387 */ /* 0x0009e80000100800 */
[----:B------:R0:W-:Y:S04]  /*15080*/  STL [R1+0x1580], R6 ;  /* 0x0015800601007387 */ /* 0x0001e80000100800 */
[----:B------:R-:W3:Y:S01]  /*15090*/  LDL.LU R8, [R1+0xb0] ;  /* 0x0000b00001087983 */ /* 0x000ee20000300800 */
[----:B----4-:R-:W-:Y:S02]  /*150a0*/  LEA R7, P0, R4, R12, 0x1 ;  /* 0x0000000c04077211 */ /* 0x010fe400078008ff */
[----:B0-----:R-:W-:-:S03]  /*150b0*/  LEA.HI.X.SX32 R6, R23, R3, 0x1, P1 ;  /* 0x0000000317067211 */ /* 0x001fc600008f0eff */
[----:B------:R0:W-:Y:S04]  /*150c0*/  STL [R1+0x1584], R7 ;  /* 0x0015840701007387 */ /* 0x0001e80000100800 */
[----:B------:R1:W-:Y:S04]  /*150d0*/  STL [R1+0x1578], R6 ;  /* 0x0015780601007387 */ /* 0x0003e80000100800 */
[----:B0-----:R-:W4:Y:S01]  /*150e0*/  LDL.LU R7, [R1+0xb4] ;  /* 0x0000b40001077983 */ /* 0x001f220000300800 */
[----:B-1----:R-:W-:Y:S02]  /*150f0*/  LEA.HI.X.SX32 R6, R24, R3, 0x1, P2 ;  /* 0x0000000318067211 */ /* 0x002fe400010f0eff */
[----:B------:R-:W-:-:S05]  /*15100*/  LEA R21, P1, R20, R12, 0x1 ;  /* 0x0000000c14157211 */ /* 0x000fca00078208ff */
[----:B------:R0:W-:Y:S04]  /*15110*/  STL [R1+0x157c], R21 ;  /* 0x00157c1501007387 */ /* 0x0001e80000100800 */
[----:B------:R1:W-:Y:S04]  /*15120*/  STL [R1+0x1570], R6 ;  /* 0x0015700601007387 */ /* 0x0003e80000100800 */
[----:B0-----:R-:W4:Y:S01]  /*15130*/  LDL.LU R21, [R1+0xb8] ;  /* 0x0000b80001157983 */ /* 0x001f220000300800 */
[----:B------:R-:W-:Y:S02]  /*15140*/  LEA R23, P2, R29, R12, 0x1 ;  /* 0x0000000c1d177211 */ /* 0x000fe400078408ff */
[----:B-1----:R-:W-:-:S03]  /*15150*/  LEA.HI.X.SX32 R6, R26, R3, 0x1, P3 ;  /* 0x000000031a067211 */ /* 0x002fc600018f0eff */
[----:B------:R0:W-:Y:S01]  /*15160*/  STL [R1+0x1574], R23 ;  /* 0x0015741701007387 */ /* 0x0001e20000100800 */
[----:B------:R-:W-:-:S03]  /*15170*/  LEA R24, P3, R28, R12, 0x1 ;  /* 0x0000000c1c187211 */ /* 0x000fc600078608ff */
[----:B------:R1:W-:Y:S01]  /*15180*/  STL [R1+0x1568], R6 ;  /* 0x0015680601007387 */ /* 0x0003e20000100800 */
[----:B0-----:R-:W-:-:S03]  /*15190*/  LEA.HI.X.SX32 R23, R27, R3, 0x1, P4 ;  /* 0x000000031b177211 */ /* 0x001fc600020f0eff */
[----:B-1----:R-:W4:Y:S04]  /*151a0*/  LDL.LU R6, [R1+0x124] ;  /* 0x0001240001067983 */ /* 0x002f280000300800 */
[----:B------:R0:W-:Y:S04]  /*151b0*/  STL [R1+0x156c], R24 ;  /* 0x00156c1801007387 */ /* 0x0001e80000100800 */
[----:B------:R1:W-:Y:S01]  /*151c0*/  STL [R1+0xe2c], R23 ;  /* 0x000e2c1701007387 */ /* 0x0003e20000100800 */
[----:B0-----:R-:W-:Y:S02]  /*151d0*/  LEA R24, P4, R2, R12, 0x1 ;  /* 0x0000000c02187211 */ /* 0x001fe400078808ff */
[----:B-1----:R-:W-:-:S02]  /*151e0*/  LEA.HI.X.SX32 R23, R0, R3, 0x1, P5 ;  /* 0x0000000300177211 */ /* 0x002fc400028f0eff */
[----:B------:R-:W4:Y:S04]  /*151f0*/  LDL.LU R0, [R1+0x12c] ;  /* 0x00012c0001007983 */ /* 0x000f280000300800 */
        /* <DEDUP_REMOVED lines=22> */
[----:B--2---:R-:W-:Y:S02]  /*15360*/  LEA R24, P2, R10, R12, 0x1 ;  /* 0x0000000c0a187211 */ /* 0x004fe400078408ff */
[----:B0-----:R-:W-:-:S02]  /*15370*/  LEA.HI.X.SX32 R23, R28, R3, 0x1, P3 ;  /* 0x000000031c177211 */ /* 0x001fc400018f0eff */
[----:B------:R-:W2:Y:S04]  /*15380*/  LDL.LU R28, [R1+0x140] ;  /* 0x00014000011c7983 */ /* 0x000ea80000300800 */
[----:B------:R3:W-:Y:S04]  /*15390*/  STL [R1+0xe74], R24 ;  /* 0x000e741801007387 */ /* 0x0007e80000100800 */
[----:B------:R0:W-:Y:S01]  /*153a0*/  STL [R1+0xe44], R23 ;  /* 0x000e441701007387 */ /* 0x0001e20000100800 */
[----:B---3--:R-:W-:Y:S02]  /*153b0*/  LEA R24, P3, R9, R12, 0x1 ;  /* 0x0000000c09187211 */ /* 0x008fe400078608ff */
[----:B0-----:R-:W-:-:S02]  /*153c0*/  LEA.HI.X.SX32 R23, R2, R3, 0x1, P4 ;  /* 0x0000000302177211 */ /* 0x001fc400020f0eff */
[----:B------:R-:W3:Y:S04]  /*153d0*/  LDL.LU R2, [R1+0x144] ;  /* 0x0001440001027983 */ /* 0x000ee80000300800 */
[----:B------:R0:W-:Y:S04]  /*153e0*/  STL [R1+0xe7c], R24 ;  /* 0x000e7c1801007387 */ /* 0x0001e80000100800 */
[----:B------:R1:W-:Y:S01]  /*153f0*/  STL [R1+0xe48], R23 ;  /* 0x000e481701007387 */ /* 0x0003e20000100800 */
[----:B0-----:R-:W-:Y:S02]  /*15400*/  LEA R24, P4, R8, R12, 0x1 ;  /* 0x0000000c08187211 */ /* 0x001fe400078808ff */
[----:B-1----:R-:W-:-:S02]  /*15410*/  LEA.HI.X.SX32 R23, R18, R3, 0x1, P5 ;  /* 0x0000000312177211 */ /* 0x002fc400028f0eff */
[----:B------:R-:W3:Y:S04]  /*15420*/  LDL.LU R18, [R1+0x148] ;  /* 0x0001480001127983 */ /* 0x000ee80000300800 */
[----:B------:R4:W-:Y:S04]  /*15430*/  STL [R1+0xe84], R24 ;  /* 0x000e841801007387 */ /* 0x0009e80000100800 */
[----:B------:R0:W-:Y:S01]  /*15440*/  STL [R1+0xe50], R23 ;  /* 0x000e501701007387 */ /* 0x0001e20000100800 */
[----:B----4-:R-:W-:Y:S02]  /*15450*/  LEA R24, P5, R7, R12, 0x1 ;  /* 0x0000000c07187211 */ /* 0x010fe400078a08ff */
[----:B0-----:R-:W-:-:S02]  /*15460*/  LEA.HI.X.SX32 R23, R16, R3, 0x1, P6 ;  /* 0x0000000310177211 */ /* 0x001fc400030f0eff */
[----:B------:R-:W4:Y:S04]  /*15470*/  LDL.LU R16, [R1+0x150] ;  /* 0x0001500001107983 */ /* 0x000f280000300800 */
[----:B------:R-:W-:Y:S04]  /*15480*/  STL [R1+0xe8c], R24 ;  /* 0x000e8c1801007387 */ /* 0x000fe80000100800 */
[----:B------:R0:W-:Y:S02]  /*15490*/  STL [R1+0xe58], R23 ;  /* 0x000e581701007387 */ /* 0x0001e40000100800 */
[----:B0-----:R-:W-:-:S02]  /*154a0*/  LEA.HI.X.SX32 R23, R15, R3, 0x1, P0 ;  /* 0x000000030f177211 */ /* 0x001fc400000f0eff */
[----:B------:R-:W4:Y:S01]  /*154b0*/  LDL.LU R15, [R1+0x154] ;  /* 0x00015400010f7983 */ /* 0x000f220000300800 */
[----:B------:R-:W-:-:S05]  /*154c0*/  LEA R24, P6, R21, R12, 0x1 ;  /* 0x0000000c15187211 */ /* 0x000fca00078c08ff */
[----:B------:R-:W-:Y:S04]  /*154d0*/  STL [R1+0xe94], R24 ;  /* 0x000e941801007387 */ /* 0x000fe80000100800 */
[----:B------:R0:W-:Y:S02]  /*154e0*/  STL [R1+0xe60], R23 ;  /* 0x000e601701007387 */ /* 0x0001e40000100800 */
[----:B0-----:R-:W-:Y:S02]  /*154f0*/  LEA.HI.X.SX32 R23, R11, R3, 0x1, P1 ;  /* 0x000000030b177211 */ /* 0x001fe400008f0eff */
[----:B------:R-:W4:Y:S01]  /*15500*/  LDL.LU R11, [R1+0x158] ;  /* 0x00015800010b7983 */ /* 0x000f220000300800 */
[----:B------:R-:W-:-:S05]  /*15510*/  LEA R24, P0, R6, R12, 0x1 ;  /* 0x0000000c06187211 */ /* 0x000fca00078008ff */
[----:B------:R0:W-:Y:S04]  /*15520*/  STL [R1+0xe9c], R24 ;  /* 0x000e9c1801007387 */ /* 0x0001e80000100800 */
[----:B------:R1:W-:Y:S01]  /*15530*/  STL [R1+0xe68], R23 ;  /* 0x000e681701007387 */ /* 0x0003e20000100800 */
[-C--:B0-----:R-:W-:Y:S02]  /*15540*/  LEA R24, P1, R0, R12.reuse, 0x1 ;  /* 0x0000000c00187211 */ /* 0x081fe400078208ff */
[----:B-1----:R-:W-:Y:S02]  /*15550*/  LEA.HI.X.SX32 R23, R10, R3, 0x1, P2 ;  /* 0x000000030a177211 */ /* 0x002fe400010f0eff */
[----:B------:R-:W4:Y:S04]  /*15560*/  LDL.LU R10, [R1+0x15c] ;  /* 0x00015c00010a7983 */ /* 0x000f280000300800 */
[----:B------:R0:W-:Y:S04]  /*15570*/  STL [R1+0xea4], R24 ;  /* 0x000ea41801007387 */ /* 0x0001e80000100800 */
[----:B------:R1:W-:Y:S01]  /*15580*/  STL [R1+0xe70], R23 ;  /* 0x000e701701007387 */ /* 0x0003e20000100800 */
[----:B0-----:R-:W-:-:S02]  /*15590*/  LEA R24, P2, R5, R12, 0x1 ;  /* 0x0000000c05187211 */ /* 0x001fc400078408ff */
        /* <DEDUP_REMOVED lines=19> */
[----:B--2---:R-:W-:-:S02]  /*156d0*/  LEA R24, P6, R28, R12, 0x1 ;  /* 0x0000000c1c187211 */ /* 0x004fc400078c08ff */
[----:B0-----:R-:W-:Y:S02]  /*156e0*/  LEA.HI.X.SX32 R23, R6, R3, 0x1, P0 ;  /* 0x0000000306177211 */ /* 0x001fe400000f0eff */
[----:B------:R-:W2:Y:S04]  /*156f0*/  LDL.LU R6, [R1+0x188] ;  /* 0x0001880001067983 */ /* 0x000ea80000300800 */
[----:B------:R3:W-:Y:S04]  /*15700*/  STL [R1+0xecc], R24 ;  /* 0x000ecc1801007387 */ /* 0x0007e80000100800 */
[----:B------:R0:W-:Y:S01]  /*15710*/  STL [R1+0xe98], R23 ;  /* 0x000e981701007387 */ /* 0x0001e20000100800 */
[----:B---3--:R-:W-:-:S02]  /*15720*/  LEA R24, P0, R2, R12, 0x1 ;  /* 0x0000000c02187211 */ /* 0x008fc400078008ff */
[----:B0-----:R-:W-:Y:S02]  /*15730*/  LEA.HI.X.SX32 R23, R0, R3, 0x1, P1 ;  /* 0x0000000300177211 */ /* 0x001fe400008f0eff */
[----:B------:R-:W3:Y:S04]  /*15740*/  LDL.LU R0, [R1+0x18c] ;  /* 0x00018c0001007983 */ /* 0x000ee80000300800 */
[----:B------:R0:W-:Y:S04]  /*15750*/  STL [R1+0xed4], R24 ;  /* 0x000ed41801007387 */ /* 0x0001e80000100800 */
[----:B------:R1:W-:Y:S01]  /*15760*/  STL [R1+0xea0], R23 ;  /* 0x000ea01701007387 */ /* 0x0003e20000100800 */
[----:B0-----:R-:W-:-:S02]  /*15770*/  LEA R24, P1, R18, R12, 0x1 ;  /* 0x0000000c12187211 */ /* 0x001fc400078208ff */
[----:B-1----:R-:W-:Y:S02]  /*15780*/  LEA.HI.X.SX32 R23, R5, R3, 0x1, P2 ;  /* 0x0000000305177211 */ /* 0x002fe400010f0eff */
[----:B------:R-:W3:Y:S04]  /*15790*/  LDL.LU R5, [R1+0x190] ;  /* 0x0001900001057983 */ /* 0x000ee80000300800 */
[----:B------:R4:W-:Y:S04]  /*157a0*/  STL [R1+0xedc], R24 ;  /* 0x000edc1801007387 */ /* 0x0009e80000100800 */
[----:B------:R0:W-:Y:S01]  /*157b0*/  STL [R1+0xea8], R23 ;  /* 0x000ea81701007387 */ /* 0x0001e20000100800 */
[----:B----4-:R-:W-:-:S02]  /*157c0*/  LEA R24, P2, R16, R12, 0x1 ;  /* 0x0000000c10187211 */ /* 0x010fc400078408ff */
[----:B0-----:R-:W-:Y:S02]  /*157d0*/  LEA.HI.X.SX32 R23, R4, R3, 0x1, P3 ;  /* 0x0000000304177211 */ /* 0x001fe400018f0eff */
[----:B------:R-:W4:Y:S04]  /*157e0*/  LDL.LU R4, [R1+0x194] ;  /* 0x0001940001047983 */ /* 0x000f280000300800 */
[----:B------:R0:W-:Y:S04]  /*157f0*/  STL [R1+0xee4], R24 ;  /* 0x000ee41801007387 */ /* 0x0001e80000100800 */
[----:B------:R1:W-:Y:S01]  /*15800*/  STL [R1+0xeb0], R23 ;  /* 0x000eb01701007387 */ /* 0x0003e20000100800 */
[----:B0-----:R-:W-:-:S02]  /*15810*/  LEA R24, P3, R15, R12, 0x1 ;  /* 0x0000000c0f187211 */ /* 0x001fc400078608ff */
[-C--:B-1----:R-:W-:Y:S02]  /*15820*/  LEA.HI.X.SX32 R23, R20, R3.reuse, 0x1, P4 ;  /* 0x0000000314177211 */ /* 0x082fe400020f0eff */
        /* <DEDUP_REMOVED lines=11> */
[----:B------:R-:W-:Y:S04]  /*158e0*/  STL [R1+0xefc], R24 ;  /* 0x000efc1801007387 */ /* 0x000fe80000100800 */
[----:B------:R0:W-:Y:S02]  /*158f0*/  STL [R1+0xec8], R23 ;  /* 0x000ec81701007387 */ /* 0x0001e40000100800 */
[----:B0-----:R-:W-:Y:S02]  /*15900*/  LEA.HI.X.SX32 R23, R2, R3, 0x1, P0 ;  /* 0x0000000302177211 */ /* 0x001fe400000f0eff */
[-C--:B------:R-:W-:Y:S01]  /*15910*/  LEA R24, P6, R9, R12.reuse, 0x1 ;  /* 0x0000000c09187211 */ /* 0x080fe200078c08ff */
        /* <DEDUP_REMOVED lines=129> */
[-C--:B--2---:R-:W-:Y:S01]  /*16130*/  LEA R24, P4, R29, R12.reuse, 0x1 ;  /* 0x0000000c1d187211 */ /* 0x084fe200078808ff */
        /* <DEDUP_REMOVED lines=55> */
[----:B--2---:R-:W-:-:S05]  /*164b0*/  LEA R24, P1, R21, R12, 0x1 ;  /* 0x0000000c15187211 */ /* 0x004fca00078208ff */
[----:B------:R-:W-:Y:S04]  /*164c0*/  STL [R1+0x102c], R24 ;  /* 0x00102c1801007387 */ /* 0x000fe80000100800 */
[----:B------:R0:W-:Y:S02]  /*164d0*/  STL [R1+0xff8], R23 ;  /* 0x000ff81701007387 */ /* 0x0001e40000100800 */
[----:B0-----:R-:W-:Y:S02]  /*164e0*/  LEA.HI.X.SX32 R23, R11, R3, 0x1, P3 ;  /* 0x000000030b177211 */ /* 0x001fe400018f0eff */
[----:B------:R-:W2:Y:S01]  /*164f0*/  LDL.LU R11, [R1+0x2f8] ;  /* 0x0002f800010b7983 */ /* 0x000ea20000300800 */
[----:B---3--:R-:W-:-:S05]  /*16500*/  LEA R24, P2, R6, R12, 0x1 ;  /* 0x0000000c06187211 */ /* 0x008fca00078408ff */
[----:B------:R-:W-:Y:S04]  /*16510*/  STL [R1+0x1034], R24 ;  /* 0x0010341801007387 */ /* 0x000fe80000100800 */
[----:B------:R0:W-:Y:S02]  /*16520*/  STL [R1+0x1000], R23 ;  /* 0x0010001701007387 */ /* 0x0001e40000100800 */
[----:B0-----:R-:W-:Y:S02]  /*16530*/  LEA.HI.X.SX32 R23, R10, R3, 0x1, P4 ;  /* 0x000000030a177211 */ /* 0x001fe400020f0eff */
[-C--:B------:R-:W-:Y:S01]  /*16540*/  LEA R24, P3, R0, R12.reuse, 0x1 ;  /* 0x0000000c00187211 */ /* 0x080fe200078608ff */
        /* <DEDUP_REMOVED lines=59> */
[----:B------:R-:W3:Y:S01]  /*16900*/  LDL.LU R2, [R1+0x398] ;  /* 0x0003980001027983 */ /* 0x000ee20000300800 */
[----:B----4-:R-:W-:-:S05]  /*16910*/  LEA R24, P1, R9, R12, 0x1 ;  /* 0x0000000c09187211 */ /* 0x010fca00078208ff */
        /* <DEDUP_REMOVED lines=327> */
[-C--:B0-----:R-:W-:Y:S02]  /*17d90*/  LEA.HI.X.SX32 R23, R29, R3.reuse, 0x1, P5 ;  /* 0x000000031d177211 */ /* 0x081fe400028f0eff */
[----:B------:R-:W-:Y:S01]  /*17da0*/  LEA R24, P4, R11, R12, 0x1 ;  /* 0x0000000c0b187211 */ /* 0x000fe200078808ff */
        /* <DEDUP_REMOVED lines=47> */
[----:B------:R0:W-:Y:S01]  /*180a0*/  STL [R1+0x12c0], R23 ;  /* 0x0012c01701007387 */ /* 0x0001e20000100800 */
[-C--:B------:R-:W-:Y:S02]  /*180b0*/  LEA.HI.X.SX32 R21, R21, R3.reuse, 0x1, P2 ;  /* 0x0000000315157211 */ /* 0x080fe400010f0eff */
[----:B0-----:R-:W-:Y:S02]  /*180c0*/  LEA.HI.X.SX32 R23, R7, R3, 0x1, P1 ;  /* 0x0000000307177211 */ /* 0x001fe400008f0eff */
[----:B------:R-:W4:Y:S01]  /*180d0*/  LDL.LU R7, [R1+0x17c] ;  /* 0x00017c0001077983 */ /* 0x000f220000300800 */
[----:B------:R-:W-:-:S05]  /*180e0*/  LEA R24, P0, R20, R12, 0x1 ;  /* 0x0000000c14187211 */ /* 0x000fca00078008ff */
[----:B------:R-:W-:Y:S04]  /*180f0*/  STL [R1+0x12fc], R24 ;  /* 0x0012fc1801007387 */ /* 0x000fe80000100800 */
[----:B------:R0:W-:Y:S04]  /*18100*/  STL [R1+0x12c8], R23 ;  /* 0x0012c81701007387 */ /* 0x0001e80000100800 */
[----:B0-----:R-:W4:Y:S01]  /*18110*/  LDL.LU R23, [R1+0x178] ;  /* 0x0001780001177983 */ /* 0x001f220000300800 */
        /* <DEDUP_REMOVED lines=37> */
[----:B------:R0:W-:Y:S01]  /*18370*/  STL [R1+0x1308], R20 ;  /* 0x0013081401007387 */ /* 0x0001e20000100800 */
[-C--:B------:R-:W-:Y:S02]  /*18380*/  LEA.HI.X.SX32 R18, R18, R3.reuse, 0x1, P4 ;  /* 0x0000000312127211 */ /* 0x080fe400020f0eff */
[----:B0-----:R-:W-:Y:S02]  /*18390*/  LEA.HI.X.SX32 R20, R2, R3, 0x1, P3 ;  /* 0x0000000302147211 */ /* 0x001fe400018f0eff */
[----:B------:R-:W4:Y:S01]  /*183a0*/  LDL.LU R2, [R1+0x11c] ;  /* 0x00011c0001027983 */ /* 0x000f220000300800 */
[----:B------:R-:W-:-:S05]  /*183b0*/  LEA R24, P2, R9, R12, 0x1 ;  /* 0x0000000c09187211 */ /* 0x000fca00078408ff */
[----:B------:R-:W-:Y:S04]  /*183c0*/  STL [R1+0x1344], R24 ;  /* 0x0013441801007387 */ /* 0x000fe80000100800 */
[----:B------:R0:W-:Y:S01]  /*183d0*/  STL [R1+0x1310], R20 ;  /* 0x0013101401007387 */ /* 0x0001e20000100800 */
[----:B------:R-:W-:-:S03]  /*183e0*/  LEA.HI.X.SX32 R16, R16, R3, 0x1, P5 ;  /* 0x0000000310107211 */ /* 0x000fc600028f0eff */
[----:B0-----:R-:W4:Y:S01]  /*183f0*/  LDL.LU R20, [R1+0x118] ;  /* 0x0001180001147983 */ /* 0x001f220000300800 */
        /* <DEDUP_REMOVED lines=22> */
[----:B------:R0:W-:Y:S04]  /*18560*/  STL [R1+0x1338], R10 ;  /* 0x0013380a01007387 */ /* 0x0001e80000100800 */
[----:B0-----:R-:W4:Y:S01]  /*18570*/  LDL.LU R10, [R1+0x104] ;  /* 0x00010400010a7983 */ /* 0x001f220000300800 */
[----:B------:R-:W-:-:S05]  /*18580*/  LEA R24, P1, R5, R12, 0x1 ;  /* 0x0000000c05187211 */ /* 0x000fca00078208ff */
[----:B------:R-:W-:Y:S04]  /*18590*/  STL [R1+0x1374], R24 ;  /* 0x0013741801007387 */ /* 0x000fe80000100800 */
[----:B------:R0:W-:Y:S04]  /*185a0*/  STL [R1+0x1340], R9 ;  /* 0x0013400901007387 */ /* 0x0001e80000100800 */
[----:B0-----:R-:W4:Y:S01]  /*185b0*/  LDL.LU R9, [R1+0x100] ;  /* 0x0001000001097983 */ /* 0x001f220000300800 */
[----:B------:R-:W-:Y:S02]  /*185c0*/  LEA.HI.X.SX32 R8, R8, R3, 0x1, P3 ;  /* 0x0000000308087211 */ /* 0x000fe400018f0eff */
[----:B------:R-:W-:-:S05]  /*185d0*/  LEA R24, P2, R4, R12, 0x1 ;  /* 0x0000000c04187211 */ /* 0x000fca00078408ff */
[----:B------:R-:W-:Y:S01]  /*185e0*/  STL [R1+0x137c], R24 ;  /* 0x00137c1801007387 */ /* 0x000fe20000100800 */
[----:B------:R-:W-:-:S03]  /*185f0*/  LEA.HI.X.SX32 R7, R7, R3, 0x1, P4 ;  /* 0x0000000307077211 */ /* 0x000fc600020f0eff */
        /* <DEDUP_REMOVED lines=8> */
[----:B--2---:R-:W-:-:S05]  /*18680*/  LEA R24, P4, R29, R12, 0x1 ;  /* 0x0000000c1d187211 */ /* 0x004fca00078808ff */
[----:B------:R3:W-:Y:S04]  /*18690*/  STL [R1+0x138c], R24 ;  /* 0x00138c1801007387 */ /* 0x0007e80000100800 */
[----:B------:R-:W-:Y:S04]  /*186a0*/  STL [R1+0x1358], R26 ;  /* 0x0013581a01007387 */ /* 0x000fe80000100800 */
        /* <DEDUP_REMOVED lines=9> */
[-C--:B0-----:R-:W-:Y:S02]  /*18740*/  LEA.HI.X.SX32 R23, R5, R3.reuse, 0x1, P1 ;  /* 0x0000000305177211 */ /* 0x081fe400008f0eff */
[----:B------:R-:W-:Y:S01]  /*18750*/  LEA R24, P0, R20, R12, 0x1 ;  /* 0x0000000c14187211 */ /* 0x000fe200078008ff */
[----:B------:R-:W4:Y:S04]  /*18760*/  LDL.LU R5, [R1+0xec] ;  /* 0x0000ec0001057983 */ /* 0x000f280000300800 */
[----:B------:R-:W-:Y:S04]  /*18770*/  STL [R1+0x13a4], R24 ;  /* 0x0013a41801007387 */ /* 0x000fe80000100800 */
[----:B------:R0:W-:Y:S01]  /*18780*/  STL [R1+0x1370], R23 ;  /* 0x0013701701007387 */ /* 0x0001e20000100800 */
[----:B------:R-:W-:-:S02]  /*18790*/  LEA.HI.X.SX32 R21, R21, R3, 0x1, P3 ;  /* 0x0000000315157211 */ /* 0x000fc400018f0eff */
        /* <DEDUP_REMOVED lines=17> */
[----:B------:R0:W-:Y:S04]  /*188b0*/  STL [R1+0x13c4], R24 ;  /* 0x0013c41801007387 */ /* 0x0001e80000100800 */
[----:B------:R1:W-:Y:S01]  /*188c0*/  STL [R1+0x1390], R21 ;  /* 0x0013901501007387 */ /* 0x0003e20000100800 */
[----:B0-----:R-:W-:Y:S02]  /*188d0*/  LEA.HI.X.SX32 R24, R2, R3, 0x1, P6 ;  /* 0x0000000302187211 */ /* 0x001fe400030f0eff */
[----:B------:R-:W-:-:S05]  /*188e0*/  LEA R26, P5, R10, R12, 0x1 ;  /* 0x0000000c0a1a7211 */ /* 0x000fca00078a08ff */
[----:B------:R-:W-:Y:S04]  /*188f0*/  STL [R1+0x13cc], R26 ;  /* 0x0013cc1a01007387 */ /* 0x000fe80000100800 */
[----:B------:R-:W4:Y:S04]  /*18900*/  LDL.LU R2, [R1+0xd8] ;  /* 0x0000d80001027983 */ /* 0x000f280000300800 */
[----:B------:R-:W-:Y:S01]  /*18910*/  STL [R1+0x1398], R24 ;  /* 0x0013981801007387 */ /* 0x000fe20000100800 */
[----:B-1----:R-:W-:-:S05]  /*18920*/  LEA R21, P6, R9, R12, 0x1 ;  /* 0x0000000c09157211 */ /* 0x002fca00078c08ff */
[----:B------:R0:W-:Y:S04]  /*18930*/  STL [R1+0x13d4], R21 ;  /* 0x0013d41501007387 */ /* 0x0001e80000100800 */
[----:B0-----:R-:W4:Y:S01]  /*18940*/  LDL.LU R21, [R1+0xd4] ;  /* 0x0000d40001157983 */ /* 0x001f220000300800 */
[----:B------:R-:W-:-:S05]  /*18950*/  LEA.HI.X.SX32 R24, R20, R3, 0x1, P0 ;  /* 0x0000000314187211 */ /* 0x000fca00000f0eff */
[----:B------:R0:W-:Y:S01]  /*18960*/  STL [R1+0x13a0], R24 ;  /* 0x0013a01801007387 */ /* 0x0001e20000100800 */
[----:B------:R-:W-:Y:S02]  /*18970*/  LEA R20, P0, R8, R12, 0x1 ;  /* 0x0000000c08147211 */ /* 0x000fe400078008ff */
[----:B------:R-:W-:-:S03]  /*18980*/  LEA.HI.X.SX32 R16, R16, R3, 0x1, P2 ;  /* 0x0000000310107211 */ /* 0x000fc600010f0eff */
[----:B------:R1:W-:Y:S01]  /*18990*/  STL [R1+0x13dc], R20 ;  /* 0x0013dc1401007387 */ /* 0x0003e20000100800 */
[----:B0-----:R-:W-:-:S03]  /*189a0*/  LEA.HI.X.SX32 R24, R18, R3, 0x1, P1 ;  /* 0x0000000312187211 */ /* 0x001fc600008f0eff */
[----:B-1----:R-:W4:Y:S01]  /*189b0*/  LDL.LU R20, [R1+0xd0] ;  /* 0x0000d00001147983 */ /* 0x002f220000300800 */
[----:B------:R-:W-:-:S03]  /*189c0*/  LEA R18, P1, R7, R12, 0x1 ;  /* 0x0000000c07127211 */ /* 0x000fc600078208ff */
[----:B------:R-:W-:Y:S04]  /*189d0*/  STL [R1+0x13a8], R24 ;  /* 0x0013a81801007387 */ /* 0x000fe80000100800 */
[----:B------:R0:W-:Y:S01]  /*189e0*/  STL [R1+0x13e4], R18 ;  /* 0x0013e41201007387 */ /* 0x0001e20000100800 */
[-C--:B------:R-:W-:Y:S02]  /*189f0*/  LEA.HI.X.SX32 R15, R15, R3.reuse, 0x1, P3 ;  /* 0x000000030f0f7211 */ /* 0x080fe400018f0eff */
[----:B------:R-:W-:Y:S01]  /*18a00*/  LEA.HI.X.SX32 R11, R11, R3, 0x1, P4 ;  /* 0x000000030b0b7211 */ /* 0x000fe200020f0eff */
[----:B0-----:R-:W4:Y:S01]  /*18a10*/  LDL.LU R18, [R1+0xcc] ;  /* 0x0000cc0001127983 */ /* 0x001f220000300800 */
[----:B--2---:R-:W-:-:S03]  /*18a20*/  LEA R24, P2, R6, R12, 0x1 ;  /* 0x0000000c06187211 */ /* 0x004fc600078408ff */
[----:B------:R0:W-:Y:S04]  /*18a30*/  STL [R1+0x13b0], R16 ;  /* 0x0013b01001007387 */ /* 0x0001e80000100800 */
[----:B0-----:R-:W2:Y:S04]  /*18a40*/  LDL.LU R16, [R1+0xc8] ;  /* 0x0000c80001107983 */ /* 0x001ea80000300800 */
[----:B------:R-:W-:Y:S04]  /*18a50*/  STL [R1+0x13ec], R24 ;  /* 0x0013ec1801007387 */ /* 0x000fe80000100800 */
[----:B------:R0:W-:Y:S04]  /*18a60*/  STL [R1+0x13b8], R15 ;  /* 0x0013b80f01007387 */ /* 0x0001e80000100800 */
[----:B0-----:R-:W2:Y:S01]  /*18a70*/  LDL.LU R15, [R1+0xc4] ;  /* 0x0000c400010f7983 */ /* 0x001ea20000300800 */
[----:B---3--:R-:W-:-:S05]  /*18a80*/  LEA R24, P3, R0, R12, 0x1 ;  /* 0x0000000c00187211 */ /* 0x008fca00078608ff */
[----:B------:R0:W-:Y:S04]  /*18a90*/  STL [R1+0x13f4], R24 ;  /* 0x0013f41801007387 */ /* 0x0001e80000100800 */
[----:B------:R1:W-:Y:S01]  /*18aa0*/  STL [R1+0x13c0], R11 ;  /* 0x0013c00b01007387 */ /* 0x0003e20000100800 */
[----:B0-----:R-:W-:-:S03]  /*18ab0*/  LEA.HI.X.SX32 R24, R10, R3, 0x1, P5 ;  /* 0x000000030a187211 */ /* 0x001fc600028f0eff */
[----:B-1----:R-:W3:Y:S01]  /*18ac0*/  LDL.LU R11, [R1+0xc0] ;  /* 0x0000c000010b7983 */ /* 0x002ee20000300800 */
[----:B----4-:R-:W-:-:S05]  /*18ad0*/  LEA R26, P4, R5, R12, 0x1 ;  /* 0x0000000c051a7211 */ /* 0x010fca00078808ff */
[----:B------:R0:W-:Y:S04]  /*18ae0*/  STL [R1+0x13fc], R26 ;  /* 0x0013fc1a01007387 */ /* 0x0001e80000100800 */
[----:B------:R-:W4:Y:S04]  /*18af0*/  LDL.LU R10, [R1+0xbc] ;  /* 0x0000bc00010a7983 */ /* 0x000f280000300800 */
[----:B------:R1:W-:Y:S01]  /*18b00*/  STL [R1+0x13c8], R24 ;  /* 0x0013c81801007387 */ /* 0x0003e20000100800 */
[----:B0-----:R-:W-:Y:S02]  /*18b10*/  LEA R26, P5, R4, R12, 0x1 ;  /* 0x0000000c041a7211 */ /* 0x001fe400078a08ff */
[----:B-1----:R-:W-:-:S03]  /*18b20*/  LEA.HI.X.SX32 R24, R9, R3, 0x1, P6 ;  /* 0x0000000309187211 */ /* 0x002fc600030f0eff */
        /* <DEDUP_REMOVED lines=15> */
[----:B------:R-:W-:Y:S04]  /*18c20*/  STL [R1+0x141c], R26 ;  /* 0x00141c1a01007387 */ /* 0x000fe80000100800 */
[----:B------:R-:W4:Y:S04]  /*18c30*/  LDL.LU R6, [R1+0x94] ;  /* 0x0000940001067983 */ /* 0x000f280000300800 */
[----:B------:R0:W-:Y:S02]  /*18c40*/  STL [R1+0x13e8], R24 ;  /* 0x0013e81801007387 */ /* 0x0001e40000100800 */
[----:B0-----:R-:W-:-:S02]  /*18c50*/  LEA.HI.X.SX32 R24, R0, R3, 0x1, P3 ;  /* 0x0000000300187211 */ /* 0x001fc400018f0eff */
[----:B------:R-:W-:-:S05]  /*18c60*/  LEA R27, P2, R2, R12, 0x1 ;  /* 0x0000000c021b7211 */ /* 0x000fca00078408ff */
[----:B------:R-:W-:Y:S04]  /*18c70*/  STL [R1+0x1424], R27 ;  /* 0x0014241b01007387 */ /* 0x000fe80000100800 */
[----:B------:R-:W4:Y:S04]  /*18c80*/  LDL.LU R0, [R1+0x90] ;  /* 0x0000900001007983 */ /* 0x000f280000300800 */
[----:B------:R0:W-:Y:S02]  /*18c90*/  STL [R1+0x13f0], R24 ;  /* 0x0013f01801007387 */ /* 0x0001e40000100800 */
[----:B0-----:R-:W-:-:S02]  /*18ca0*/  LEA.HI.X.SX32 R24, R5, R3, 0x1, P4 ;  /* 0x0000000305187211 */ /* 0x001fc400020f0eff */
[----:B------:R-:W-:-:S05]  /*18cb0*/  LEA R26, P3, R21, R12, 0x1 ;  /* 0x0000000c151a7211 */ /* 0x000fca00078608ff */
[----:B------:R0:W-:Y:S04]  /*18cc0*/  STL [R1+0x142c], R26 ;  /* 0x00142c1a01007387 */ /* 0x0001e80000100800 */
[----:B------:R-:W4:Y:S04]  /*18cd0*/  LDL.LU R5, [R1+0x8c] ;  /* 0x00008c0001057983 */ /* 0x000f280000300800 */
[----:B------:R1:W-:Y:S01]  /*18ce0*/  STL [R1+0x13f8], R24 ;  /* 0x0013f81801007387 */ /* 0x0003e20000100800 */
[----:B0-----:R-:W-:Y:S02]  /*18cf0*/  LEA.HI.X.SX32 R26, R4, R3, 0x1, P5 ;  /* 0x00000003041a7211 */ /* 0x001fe400028f0eff */
[----:B------:R-:W-:-:S05]  /*18d00*/  LEA R27, P4, R20, R12, 0x1 ;  /* 0x0000000c141b7211 */ /* 0x000fca00078808ff */
[----:B------:R-:W-:Y:S04]  /*18d10*/  STL [R1+0x1434], R27 ;  /* 0x0014341b01007387 */ /* 0x000fe80000100800 */
[----:B------:R-:W4:Y:S04]  /*18d20*/  LDL.LU R4, [R1+0x88] ;  /* 0x0000880001047983 */ /* 0x000f280000300800 */
[----:B------:R0:W-:Y:S01]  /*18d30*/  STL [R1+0x1400], R26 ;  /* 0x0014001a01007387 */ /* 0x0001e20000100800 */
[----:B-1----:R-:W-:Y:S02]  /*18d40*/  LEA R24, P5, R18, R12, 0x1 ;  /* 0x0000000c12187211 */ /* 0x002fe400078a08ff */
[----:B0-----:R-:W-:-:S03]  /*18d50*/  LEA.HI.X.SX32 R26, R23, R3, 0x1, P6 ;  /* 0x00000003171a7211 */ /* 0x001fc600030f0eff */
[----:B------:R2:W-:Y:S01]  /*18d60*/  STL [R1+0x143c], R24 ;  /* 0x00143c1801007387 */ /* 0x0005e20000100800 */
[----:B------:R-:W-:-:S03]  /*18d70*/  LEA.HI.X.SX32 R23, R29, R3, 0x1, P0 ;  /* 0x000000031d177211 */ /* 0x000fc600000f0eff */
[----:B------:R-:W-:Y:S04]  /*18d80*/  STL [R1+0x1408], R26 ;  /* 0x0014081a01007387 */ /* 0x000fe80000100800 */
[----:B------:R-:W4:Y:S01]  /*18d90*/  LDL.LU R29, [R1+0x84] ;  /* 0x00008400011d7983 */ /* 0x000f220000300800 */
[----:B--2---:R-:W-:-:S05]  /*18da0*/  LEA R24, P6, R16, R12, 0x1 ;  /* 0x0000000c10187211 */ /* 0x004fca00078c08ff */
[----:B------:R0:W-:Y:S04]  /*18db0*/  STL [R1+0x1444], R24 ;  /* 0x0014441801007387 */ /* 0x0001e80000100800 */
[----:B------:R3:W-:Y:S01]  /*18dc0*/  STL [R1+0x1410], R23 ;  /* 0x0014101701007387 */ /* 0x0007e20000100800 */
[----:B0-----:R-:W-:Y:S02]  /*18dd0*/  LEA.HI.X.SX32 R24, R28, R3, 0x1, P1 ;  /* 0x000000031c187211 */ /* 0x001fe400008f0eff */
[----:B------:R-:W-:-:S05]  /*18de0*/  LEA R26, P0, R15, R12, 0x1 ;  /* 0x0000000c0f1a7211 */ /* 0x000fca00078008ff */
[----:B------:R-:W-:Y:S04]  /*18df0*/  STL [R1+0x144c], R26 ;  /* 0x00144c1a01007387 */ /* 0x000fe80000100800 */
[----:B------:R-:W2:Y:S04]  /*18e00*/  LDL.LU R28, [R1+0x80] ;  /* 0x00008000011c7983 */ /* 0x000ea80000300800 */
[----:B------:R0:W-:Y:S01]  /*18e10*/  STL [R1+0x1418], R24 ;  /* 0x0014181801007387 */ /* 0x0001e20000100800 */
[----:B---3--:R-:W-:Y:S02]  /*18e20*/  LEA R23, P1, R11, R12, 0x1 ;  /* 0x0000000c0b177211 */ /* 0x008fe400078208ff */
[----:B0-----:R-:W-:-:S03]  /*18e30*/  LEA.HI.X.SX32 R24, R2, R3, 0x1, P2 ;  /* 0x0000000302187211 */ /* 0x001fc600010f0eff */
[----:B------:R4:W-:Y:S01]  /*18e40*/  STL [R1+0x1454], R23 ;  /* 0x0014541701007387 */ /* 0x0009e20000100800 */
[----:B------:R-:W-:-:S03]  /*18e50*/  LEA.HI.X.SX32 R21, R21, R3, 0x1, P3 ;  /* 0x0000000315157211 */ /* 0x000fc600018f0eff */
[----:B------:R-:W3:Y:S01]  /*18e60*/  LDL.LU R2, [R1+0x7c] ;  /* 0x00007c0001027983 */ /* 0x000ee20000300800 */
[----:B----4-:R-:W-:-:S03]  /*18e70*/  LEA R23, P2, R10, R12, 0x1 ;  /* 0x0000000c0a177211 */ /* 0x010fc600078408ff */
[----:B------:R-:W-:Y:S04]  /*18e80*/  STL [R1+0x1420], R24 ;  /* 0x0014201801007387 */ /* 0x000fe80000100800 */
[----:B------:R0:W-:Y:S04]  /*18e90*/  STL [R1+0x145c], R23 ;  /* 0x00145c1701007387 */ /* 0x0001e80000100800 */
[----:B------:R-:W4:Y:S04]  /*18ea0*/  LDL.LU R27, [R1+0x78] ;  /* 0x00007800011b7983 */ /* 0x000f280000300800 */
[----:B------:R1:W-:Y:S01]  /*18eb0*/  STL [R1+0x1428], R21 ;  /* 0x0014281501007387 */ /* 0x0003e20000100800 */
[----:B0-----:R-:W-:-:S02]  /*18ec0*/  LEA R23, P3, R9, R12, 0x1 ;  /* 0x0000000c09177211 */ /* 0x001fc400078608ff */
[----:B-1----:R-:W-:-:S03]  /*18ed0*/  LEA.HI.X.SX32 R21, R20, R3, 0x1, P4 ;  /* 0x0000000314157211 */ /* 0x002fc600020f0eff */
[----:B------:R-:W-:Y:S01]  /*18ee0*/  STL [R1+0x1464], R23 ;  /* 0x0014641701007387 */ /* 0x000fe20000100800 */
[----:B------:R-:W-:-:S03]  /*18ef0*/  LEA.HI.X.SX32 R18, R18, R3, 0x1, P5 ;  /* 0x0000000312127211 */ /* 0x000fc600028f0eff */
[----:B------:R-:W-:Y:S04]  /*18f00*/  STL [R1+0x1430], R21 ;  /* 0x0014301501007387 */ /* 0x000fe80000100800 */
[----:B------:R-:W4:Y:S01]  /*18f10*/  LDL.LU R26, [R1+0x74] ;  /* 0x00007400011a7983 */ /* 0x000f220000300800 */
[----:B------:R-:W-:-:S05]  /*18f20*/  LEA R20, P4, R8, R12, 0x1 ;  /* 0x0000000c08147211 */ /* 0x000fca00078808ff */
[----:B------:R-:W-:Y:S04]  /*18f30*/  STL [R1+0x146c], R20 ;  /* 0x00146c1401007387 */ /* 0x000fe80000100800 */
[----:B------:R0:W-:Y:S01]  /*18f40*/  STL [R1+0x1438], R18 ;  /* 0x0014381201007387 */ /* 0x0001e20000100800 */
[-C--:B------:R-:W-:Y:S02]  /*18f50*/  LEA.HI.X.SX32 R15, R15, R3.reuse, 0x1, P0 ;  /* 0x000000030f0f7211 */ /* 0x080fe400000f0eff */
[----:B0-----:R-:W-:Y:S02]  /*18f60*/  LEA.HI.X.SX32 R18, R16, R3, 0x1, P6 ;  /* 0x0000000310127211 */ /* 0x001fe400030f0eff */
[----:B------:R-:W-:-:S05]  /*18f70*/  LEA R20, P5, R7, R12, 0x1 ;  /* 0x0000000c07147211 */ /* 0x000fca00078a08ff */
[----:B------:R-:W-:Y:S04]  /*18f80*/  STL [R1+0x1474], R20 ;  /* 0x0014741401007387 */ /* 0x000fe80000100800 */
[----:B------:R-:W4:Y:S04]  /*18f90*/  LDL.LU R24, [R1+0x70] ;  /* 0x0000700001187983 */ /* 0x000f280000300800 */
[----:B------:R-:W-:Y:S01]  /*18fa0*/  STL [R1+0x1440], R18 ;  /* 0x0014401201007387 */ /* 0x000fe20000100800 */
[----:B------:R-:W-:-:S05]  /*18fb0*/  LEA R16, P6, R6, R12, 0x1 ;  /* 0x0000000c06107211 */ /* 0x000fca00078c08ff */
[----:B------:R-:W-:Y:S04]  /*18fc0*/  STL [R1+0x147c], R16 ;  /* 0x00147c1001007387 */ /* 0x000fe80000100800 */
[----:B------:R-:W4:Y:S04]  /*18fd0*/  LDL.LU R23, [R1+0x6c] ;  /* 0x00006c0001177983 */ /* 0x000f280000300800 */
[----:B------:R0:W-:Y:S01]  /*18fe0*/  STL [R1+0x1448], R15 ;  /* 0x0014480f01007387 */ /* 0x0001e20000100800 */
[-C--:B------:R-:W-:Y:S02]  /*18ff0*/  LEA.HI.X.SX32 R10, R10, R3.reuse, 0x1, P2 ;  /* 0x000000030a0a7211 */ /* 0x080fe400010f0eff */
[----:B0-----:R-:W-:-:S02]  /*19000*/  LEA.HI.X.SX32 R15, R11, R3, 0x1, P1 ;  /* 0x000000030b0f7211 */ /* 0x001fc400008f0eff */
[----:B------:R-:W-:-:S05]  /*19010*/  LEA R16, P0, R0, R12, 0x1 ;  /* 0x0000000c00107211 */ /* 0x000fca00078008ff */
[----:B------:R-:W-:Y:S04]  /*19020*/  STL [R1+0x1484], R16 ;  /* 0x0014841001007387 */ /* 0x000fe80000100800 */
[----:B------:R-:W4:Y:S04]  /*19030*/  LDL.LU R21, [R1+0x68] ;  /* 0x0000680001157983 */ /* 0x000f280000300800 */
[----:B------:R-:W-:Y:S01]  /*19040*/  STL [R1+0x1450], R15 ;  /* 0x0014500f01007387 */ /* 0x000fe20000100800 */
[----:B------:R-:W-:-:S05]  /*19050*/  LEA R11, P1, R5, R12, 0x1 ;  /* 0x0000000c050b7211 */ /* 0x000fca00078208ff */
[----:B------:R0:W-:Y:S04]  /*19060*/  STL [R1+0x148c], R11 ;  /* 0x00148c0b01007387 */ /* 0x0001e80000100800 */
[----:B------:R-:W4:Y:S04]  /*19070*/  LDL.LU R20, [R1+0x64] ;  /* 0x0000640001147983 */ /* 0x000f280000300800 */
[----:B------:R1:W-:Y:S04]  /*19080*/  STL [R1+0x1458], R10 ;  /* 0x0014580a01007387 */ /* 0x0003e80000100800 */
[----:B------:R-:W4:Y:S01]  /*19090*/  LDL.LU R18, [R1+0x60] ;  /* 0x0000600001127983 */ /* 0x000f220000300800 */
[----:B------:R-:W-:-:S02]  /*190a0*/  LEA.HI.X.SX32 R8, R8, R3, 0x1, P4 ;  /* 0x0000000308087211 */ /* 0x000fc400020f0eff */
[----:B0-----:R-:W-:Y:S02]  /*190b0*/  LEA R11, P2, R4, R12, 0x1 ;  /* 0x0000000c040b7211 */ /* 0x001fe400078408ff */
[----:B-1----:R-:W-:-:S03]  /*190c0*/  LEA.HI.X.SX32 R10, R9, R3, 0x1, P3 ;  /* 0x00000003090a7211 */ /* 0x002fc600018f0eff */
[----:B------:R0:W-:Y:S04]  /*190d0*/  STL [R1+0x1494], R11 ;  /* 0x0014940b01007387 */ /* 0x0001e80000100800 */
[----:B------:R-:W4:Y:S04]  /*190e0*/  LDL.LU R16, [R1+0x5c] ;  /* 0x00005c0001107983 */ /* 0x000f280000300800 */
[----:B------:R1:W-:Y:S04]  /*190f0*/  STL [R1+0x1460], R10 ;  /* 0x0014600a01007387 */ /* 0x0003e80000100800 */
[----:B------:R-:W4:Y:S01]  /*19100*/  LDL.LU R15, [R1+0x54] ;  /* 0x00005400010f7983 */ /* 0x000f220000300800 */
[----:B------:R-:W-:-:S05]  /*19110*/  LEA R9, P3, R29, R12, 0x1 ;  /* 0x0000000c1d097211 */ /* 0x000fca00078608ff */
[----:B------:R-:W-:Y:S04]  /*19120*/  STL [R1+0x149c], R9 ;  /* 0x00149c0901007387 */ /* 0x000fe80000100800 */
[----:B0-----:R-:W4:Y:S04]  /*19130*/  LDL.LU R11, [R1+0x4c] ;  /* 0x00004c00010b7983 */ /* 0x001f280000300800 */
[----:B------:R0:W-:Y:S01]  /*19140*/  STL [R1+0x1468], R8 ;  /* 0x0014680801007387 */ /* 0x0001e20000100800 */
[----:B------:R-:W-:-:S03]  /*19150*/  LEA.HI.X.SX32 R6, R6, R3, 0x1, P6 ;  /* 0x0000000306067211 */ /* 0x000fc600030f0eff */
[----:B-1----:R-:W4:Y:S01]  /*19160*/  LDL.LU R10, [R1+0x44] ;  /* 0x00004400010a7983 */ /* 0x002f220000300800 */
[----:B0-----:R-:W-:Y:S02]  /*19170*/  LEA.HI.X.SX32 R8, R7, R3, 0x1, P5 ;  /* 0x0000000307087211 */ /* 0x001fe400028f0eff */
[----:B--2---:R-:W-:-:S05]  /*19180*/  LEA R9, P4, R28, R12, 0x1 ;  /* 0x0000000c1c097211 */ /* 0x004fca00078808ff */
[----:B------:R0:W-:Y:S04]  /*19190*/  STL [R1+0x14a4], R9 ;  /* 0x0014a40901007387 */ /* 0x0001e80000100800 */
[----:B------:R1:W-:Y:S04]  /*191a0*/  STL [R1+0x1470], R8 ;  /* 0x0014700801007387 */ /* 0x0003e80000100800 */
[----:B0-----:R-:W2:Y:S01]  /*191b0*/  LDL.LU R9, [R1+0x3c] ;  /* 0x00003c0001097983 */ /* 0x001ea20000300800 */
[----:B---3--:R-:W-:-:S05]  /*191c0*/  LEA R7, P5, R2, R12, 0x1 ;  /* 0x0000000c02077211 */ /* 0x008fca00078a08ff */
[----:B------:R4:W-:Y:S04]  /*191d0*/  STL [R1+0x14ac], R7 ;  /* 0x0014ac0701007387 */ /* 0x0009e80000100800 */
[----:B------:R0:W-:Y:S01]  /*191e0*/  STL [R1+0x1478], R6 ;  /* 0x0014780601007387 */ /* 0x0001e20000100800 */
[----:B------:R-:W-:-:S03]  /*191f0*/  LEA.HI.X.SX32 R5, R5, R3, 0x1, P1 ;  /* 0x0000000305057211 */ /* 0x000fc600008f0eff */
[----:B-1----:R-:W3:Y:S01]  /*19200*/  LDL.LU R8, [R1+0x34] ;  /* 0x0000340001087983 */ /* 0x002ee20000300800 */
[----:B----4-:R-:W-:Y:S02]  /*19210*/  LEA R7, P6, R27, R12, 0x1 ;  /* 0x0000000c1b077211 */ /* 0x010fe400078c08ff */
[----:B0-----:R-:W-:-:S03]  /*19220*/  LEA.HI.X.SX32 R6, R0, R3, 0x1, P0 ;  /* 0x0000000300067211 */ /* 0x001fc600000f0eff */
[----:B------:R0:W-:Y:S04]  /*19230*/  STL [R1+0x14b4], R7 ;  /* 0x0014b40701007387 */ /* 0x0001e80000100800 */
[----:B0-----:R-:W4:Y:S04]  /*19240*/  LDL.LU R7, [R1+0x2c] ;  /* 0x00002c0001077983 */ /* 0x001f280000300800 */
[----:B------:R0:W-:Y:S01]  /*19250*/  STL [R1+0x1480], R6 ;  /* 0x0014800601007387 */ /* 0x0001e20000100800 */
[----:B------:R-:W-:-:S03]  /*19260*/  LEA R0, P0, R26, R12, 0x1 ;  /* 0x0000000c1a007211 */ /* 0x000fc600078008ff */
[----:B0-----:R-:W4:Y:S04]  /*19270*/  LDL.LU R6, [R1+0x24] ;  /* 0x0000240001067983 */ /* 0x001f280000300800 */
[----:B------:R0:W-:Y:S04]  /*19280*/  STL [R1+0x14bc], R0 ;  /* 0x0014bc0001007387 */ /* 0x0001e80000100800 */
[----:B0-----:R-:W4:Y:S04]  /*19290*/  LDL.LU R0, [R1+0x10] ;  /* 0x0000100001007983 */ /* 0x001f280000300800 */
[----:B------:R0:W-:Y:S01]  /*192a0*/  STL [R1+0x1488], R5 ;  /* 0x0014880501007387 */ /* 0x0001e20000100800 */
[----:B------:R-:W-:-:S02]  /*192b0*/  LEA.HI.X.SX32 R29, R29, R3, 0x1, P3 ;  /* 0x000000031d1d7211 */ /* 0x000fc400018f0eff */
[----:B0-----:R-:W-:-:S05]  /*192c0*/  LEA R5, P1, R24, R12, 0x1 ;  /* 0x0000000c18057211 */ /* 0x001fca00078208ff */
[----:B------:R0:W-:Y:S02]  /*192d0*/  STL [R1+0x14c4], R5 ;  /* 0x0014c40501007387 */ /* 0x0001e40000100800 */
[----:B0-----:R-:W-:Y:S02]  /*192e0*/  LEA.HI.X.SX32 R5, R4, R3, 0x1, P2 ;  /* 0x0000000304057211 */ /* 0x001fe400010f0eff */
[----:B------:R-:W-:-:S03]  /*192f0*/  LEA R4, P2, R23, R12, 0x1 ;  /* 0x0000000c17047211 */ /* 0x000fc600078408ff */
[----:B------:R0:W-:Y:S01]  /*19300*/  STL [R1+0x1490], R5 ;  /* 0x0014900501007387 */ /* 0x0001e20000100800 */
[----:B------:R-:W-:-:S03]  /*19310*/  LEA.HI.X.SX32 R28, R28, R3, 0x1, P4 ;  /* 0x000000031c1c7211 */ /* 0x000fc600020f0eff */
[----:B0-----:R-:W4:Y:S04]  /*19320*/  LDL.LU R5, [R1+0x8] ;  /* 0x0000080001057983 */ /* 0x001f280000300800 */
[----:B------:R0:W-:Y:S04]  /*19330*/  STL [R1+0x14cc], R4 ;  /* 0x0014cc0401007387 */ /* 0x0001e80000100800 */
[----:B0-----:R-:W4:Y:S04]  /*19340*/  LDL.LU R4, [R1+0x4] ;  /* 0x0000040001047983 */ /* 0x001f280000300800 */
[----:B------:R0:W-:Y:S02]  /*19350*/  STL [R1+0x1498], R29 ;  /* 0x0014981d01007387 */ /* 0x0001e40000100800 */
[----:B0-----:R-:W-:-:S05]  /*19360*/  LEA R29, P3, R21, R12, 0x1 ;  /* 0x0000000c151d7211 */ /* 0x001fca00078608ff */
[----:B------:R0:W-:Y:S01]  /*19370*/  STL [R1+0x14d4], R29 ;  /* 0x0014d41d01007387 */ /* 0x0001e20000100800 */
[----:B------:R-:W-:-:S03]  /*19380*/  LEA.HI.X.SX32 R2, R2, R3, 0x1, P5 ;  /* 0x0000000302027211 */ /* 0x000fc600028f0eff */
[----:B0-----:R-:W4:Y:S04]  /*19390*/  LDL.LU R29, [R1+0x1650] ;  /* 0x00165000011d7983 */ /* 0x001f280000300800 */
[----:B------:R0:W-:Y:S02]  /*193a0*/  STL [R1+0x14a0], R28 ;  /* 0x0014a01c01007387 */ /* 0x0001e40000100800 */
[----:B0-----:R-:W-:-:S05]  /*193b0*/  LEA R28, P4, R20, R12, 0x1 ;  /* 0x0000000c141c7211 */ /* 0x001fca00078808ff */
[----:B------:R0:W-:Y:S04]  /*193c0*/  STL [R1+0x14dc], R28 ;  /* 0x0014dc1c01007387 */ /* 0x0001e80000100800 */
[----:B0-----:R-:W4:Y:S04]  /*193d0*/  LDL.LU R28, [R1+0x164c] ;  /* 0x00164c00011c7983 */ /* 0x001f280000300800 */
[----:B------:R0:W-:Y:S02]  /*193e0*/  STL [R1+0x14a8], R2 ;  /* 0x0014a80201007387 */ /* 0x0001e40000100800 */
[----:B0-----:R-:W-:-:S05]  /*193f0*/  LEA R2, P5, R18, R12, 0x1 ;  /* 0x0000000c12027211 */ /* 0x001fca00078a08ff */
[----:B------:R0:W-:Y:S04]  /*19400*/  STL [R1+0x14e4], R2 ;  /* 0x0014e40201007387 */ /* 0x0001e80000100800 */
[----:B0-----:R-:W4:Y:S01]  /*19410*/  LDL.LU R2, [R1+0x1648] ;  /* 0x0016480001027983 */ /* 0x001f220000300800 */
[-C--:B------:R-:W-:Y:S02]  /*19420*/  LEA.HI.X.SX32 R27, R27, R3.reuse, 0x1, P6 ;  /* 0x000000031b1b7211 */ /* 0x080fe400030f0eff */
[----:B------:R-:W-:-:S03]  /*19430*/  LEA.HI.X.SX32 R26, R26, R3, 0x1, P0 ;  /* 0x000000031a1a7211 */ /* 0x000fc600000f0eff */
[----:B------:R0:W-:Y:S01]  /*19440*/  STL [R1+0x14b0], R27 ;  /* 0x0014b01b01007387 */ /* 0x0001e20000100800 */
[----:B------:R-:W-:Y:S02]  /*19450*/  LEA.HI.X.SX32 R24, R24, R3, 0x1, P1 ;  /* 0x0000000318187211 */ /* 0x000fe400008f0eff */
[----:B0-----:R-:W-:-:S05]  /*19460*/  LEA R27, P6, R16, R12, 0x1 ;  /* 0x0000000c101b7211 */ /* 0x001fca00078c08ff */
[----:B------:R0:W-:Y:S01]  /*19470*/  STL [R1+0x14ec], R27 ;  /* 0x0014ec1b01007387 */ /* 0x0001e20000100800 */
[----:B------:R-:W-:-:S03]  /*19480*/  LEA.HI.X.SX32 R23, R23, R3, 0x1, P2 ;  /* 0x0000000317177211 */ /* 0x000fc600010f0eff */
[----:B------:R1:W-:Y:S01]  /*19490*/  STL [R1+0x14b8], R26 ;  /* 0x0014b81a01007387 */ /* 0x0003e20000100800 */
[----:B------:R-:W-:Y:S01]  /*194a0*/  IMAD R25, R25, UR7, RZ ;  /* 0x0000000719197c24 */ /* 0x000fe2000f8e02ff */
[-C--:B0-----:R-:W-:Y:S02]  /*194b0*/  LEA R27, P0, R15, R12.reuse, 0x1 ;  /* 0x0000000c0f1b7211 */ /* 0x081fe400078008ff */
[----:B-1----:R-:W-:-:S03]  /*194c0*/  LEA R26, P1, R11, R12, 0x1 ;  /* 0x0000000c0b1a7211 */ /* 0x002fc600078208ff */
[----:B------:R-:W-:Y:S01]  /*194d0*/  STL [R1+0x14f4], R27 ;  /* 0x0014f41b01007387 */ /* 0x000fe20000100800 */
[----:B------:R-:W-:-:S03]  /*194e0*/  LEA.HI.X.SX32 R21, R21, R3, 0x1, P3 ;  /* 0x0000000315157211 */ /* 0x000fc600018f0eff */
[----:B------:R0:W-:Y:S01]  /*194f0*/  STL [R1+0x14c0], R24 ;  /* 0x0014c01801007387 */ /* 0x0001e20000100800 */
[----:B------:R-:W-:-:S03]  /*19500*/  LEA.HI.X.SX32 R20, R20, R3, 0x1, P4 ;  /* 0x0000000314147211 */ /* 0x000fc600020f0eff */
[----:B------:R-:W-:Y:S04]  /*19510*/  STL [R1+0x14fc], R26 ;  /* 0x0014fc1a01007387 */ /* 0x000fe80000100800 */
[----:B------:R1:W-:Y:S01]  /*19520*/  STL [R1+0x14c8], R23 ;  /* 0x0014c81701007387 */ /* 0x0003e20000100800 */
[----:B0-----:R-:W-:Y:S02]  /*19530*/  LEA R24, P2, R10, R12, 0x1 ;  /* 0x0000000c0a187211 */ /* 0x001fe400078408ff */
[----:B------:R-:W-:-:S03]  /*19540*/  LEA.HI.X.SX32 R18, R18, R3, 0x1, P5 ;  /* 0x0000000312127211 */ /* 0x000fc600028f0eff */
[----:B------:R-:W-:Y:S01]  /*19550*/  STL [R1+0x1564], R24 ;  /* 0x0015641801007387 */ /* 0x000fe20000100800 */
[----:B-1----:R-:W-:-:S03]  /*19560*/  LEA R23, P3, R25, R12, 0x1 ;  /* 0x0000000c19177211 */ /* 0x002fc600078608ff */
[----:B------:R2:W-:Y:S01]  /*19570*/  STL [R1+0x14d0], R21 ;  /* 0x0014d01501007387 */ /* 0x0005e20000100800 */
[----:B------:R-:W-:-:S03]  /*19580*/  LEA.HI.X.SX32 R16, R16, R3, 0x1, P6 ;  /* 0x0000000310107211 */ /* 0x000fc600030f0eff */
[----:B------:R-:W-:Y:S04]  /*19590*/  STL [R1+0x1504], R23 ;  /* 0x0015041701007387 */ /* 0x000fe80000100800 */
[----:B------:R3:W-:Y:S01]  /*195a0*/  STL [R1+0x14d8], R20 ;  /* 0x0014d81401007387 */ /* 0x0007e20000100800 */
[----:B--2---:R-:W-:Y:S02]  /*195b0*/  LEA R21, P4, R9, R12, 0x1 ;  /* 0x0000000c09157211 */ /* 0x004fe400078808ff */
[----:B------:R-:W-:-:S03]  /*195c0*/  LEA.HI.X.SX32 R15, R15, R3, 0x1, P0 ;  /* 0x000000030f0f7211 */ /* 0x000fc600000f0eff */
[----:B------:R-:W-:Y:S01]  /*195d0*/  STL [R1+0x150c], R21 ;  /* 0x00150c1501007387 */ /* 0x000fe20000100800 */
[----:B---3--:R-:W-:-:S03]  /*195e0*/  LEA R20, P5, R8, R12, 0x1 ;  /* 0x0000000c08147211 */ /* 0x008fc600078a08ff */
[----:B------:R4:W-:Y:S01]  /*195f0*/  STL [R1+0x14e0], R18 ;  /* 0x0014e01201007387 */ /* 0x0009e20000100800 */
[----:B------:R-:W-:-:S03]  /*19600*/  LEA.HI.X.SX32 R11, R11, R3, 0x1, P1 ;  /* 0x000000030b0b7211 */ /* 0x000fc600008f0eff */
[----:B------:R-:W-:Y:S04]  /*19610*/  STL [R1+0x1514], R20 ;  /* 0x0015141401007387 */ /* 0x000fe80000100800 */
[----:B------:R0:W-:Y:S01]  /*19620*/  STL [R1+0x14e8], R16 ;  /* 0x0014e81001007387 */ /* 0x0001e20000100800 */
[----:B----4-:R-:W-:Y:S02]  /*19630*/  LEA R18, P6, R7, R12, 0x1 ;  /* 0x0000000c07127211 */ /* 0x010fe400078c08ff */
[----:B------:R-:W-:-:S03]  /*19640*/  LEA.HI.X.SX32 R10, R10, R3, 0x1, P2 ;  /* 0x000000030a0a7211 */ /* 0x000fc600010f0eff */
[----:B------:R-:W-:Y:S01]  /*19650*/  STL [R1+0x151c], R18 ;  /* 0x00151c1201007387 */ /* 0x000fe20000100800 */
[----:B0-----:R-:W-:-:S03]  /*19660*/  LEA R16, P0, R6, R12, 0x1 ;  /* 0x0000000c06107211 */ /* 0x001fc600078008ff */
[----:B------:R0:W-:Y:S04]  /*19670*/  STL [R1+0x14f0], R15 ;  /* 0x0014f00f01007387 */ /* 0x0001e80000100800 */
[----:B------:R-:W-:Y:S04]  /*19680*/  STL [R1+0x1524], R16 ;  /* 0x0015241001007387 */ /* 0x000fe80000100800 */
[----:B------:R-:W-:Y:S01]  /*19690*/  STL [R1+0x14f8], R11 ;  /* 0x0014f80b01007387 */ /* 0x000fe20000100800 */
[----:B0-----:R-:W-:-:S05]  /*196a0*/  LEA R15, P1, R0, R12, 0x1 ;  /* 0x0000000c000f7211 */ /* 0x001fca00078208ff */
[----:B------:R0:W-:Y:S04]  /*196b0*/  STL [R1+0x152c], R15 ;  /* 0x00152c0f01007387 */ /* 0x0001e80000100800 */
[----:B------:R1:W-:Y:S01]  /*196c0*/  STL [R1+0x1560], R10 ;  /* 0x0015600a01007387 */ /* 0x0003e20000100800 */
[----:B0-----:R-:W-:Y:S01]  /*196d0*/  LEA.HI.X.SX32 R15, R25, R3, 0x1, P3 ;  /* 0x00000003190f7211 */ /* 0x001fe200018f0eff */
[----:B------:R-:W-:Y:S01]  /*196e0*/  IMAD R22, R22, UR7, RZ ;  /* 0x0000000716167c24 */ /* 0x000fe2000f8e02ff */
[-C--:B-1----:R-:W-:Y:S02]  /*196f0*/  LEA R10, P3, R5, R12.reuse, 0x1 ;  /* 0x0000000c050a7211 */ /* 0x082fe400078608ff */
[----:B------:R-:W-:-:S05]  /*19700*/  LEA R11, P2, R2, R12, 0x1 ;  /* 0x0000000c020b7211 */ /* 0x000fca00078408ff */
[----:B------:R0:W-:Y:S04]  /*19710*/  STL [R1+0x1534], R11 ;  /* 0x0015340b01007387 */ /* 0x0001e80000100800 */
[----:B------:R-:W-:Y:S01]  /*19720*/  STL [R1+0x1500], R15 ;  /* 0x0015000f01007387 */ /* 0x000fe20000100800 */
[-C--:B0-----:R-:W-:Y:S02]  /*19730*/  LEA.HI.X.SX32 R11, R9, R3.reuse, 0x1, P4 ;  /* 0x00000003090b7211 */ /* 0x081fe400020f0eff */
[----:B------:R-:W-:Y:S01]  /*19740*/  LEA R9, P4, R4, R12, 0x1 ;  /* 0x0000000c04097211 */ /* 0x000fe200078808ff */
[----:B------:R0:W-:Y:S04]  /*19750*/  STL [R1+0x153c], R10 ;  /* 0x00153c0a01007387 */ /* 0x0001e80000100800 */
[----:B------:R-:W-:Y:S04]  /*19760*/  STL [R1+0x1508], R11 ;  /* 0x0015080b01007387 */ /* 0x000fe80000100800 */
[----:B------:R1:W-:Y:S01]  /*19770*/  STL [R1+0x1544], R9 ;  /* 0x0015440901007387 */ /* 0x0003e20000100800 */
[----:B0-----:R-:W-:-:S02]  /*19780*/  LEA.HI.X.SX32 R10, R8, R3, 0x1, P5 ;  /* 0x00000003080a7211 */ /* 0x001fc400028f0eff */
[----:B------:R-:W-:-:S03]  /*19790*/  LEA R8, P5, R28, R12, 0x1 ;  /* 0x0000000c1c087211 */ /* 0x000fc600078a08ff */
[----:B------:R-:W-:Y:S01]  /*197a0*/  STL [R1+0x1510], R10 ;  /* 0x0015100a01007387 */ /* 0x000fe20000100800 */
[-C--:B-1----:R-:W-:Y:S02]  /*197b0*/  LEA.HI.X.SX32 R9, R7, R3.reuse, 0x1, P6 ;  /* 0x0000000307097211 */ /* 0x082fe400030f0eff */
[----:B------:R-:W-:Y:S01]  /*197c0*/  LEA R7, P6, R29, R12, 0x1 ;  /* 0x0000000c1d077211 */ /* 0x000fe200078c08ff */
[----:B------:R0:W-:Y:S04]  /*197d0*/  STL [R1+0x1548], R8 ;  /* 0x0015480801007387 */ /* 0x0001e80000100800 */
[----:B------:R-:W-:Y:S04]  /*197e0*/  STL [R1+0x1518], R9 ;  /* 0x0015180901007387 */ /* 0x000fe80000100800 */
[----:B------:R1:W-:Y:S01]  /*197f0*/  STL [R1+0x154c], R7 ;  /* 0x00154c0701007387 */ /* 0x0003e20000100800 */
[----:B0-----:R-:W-:-:S02]  /*19800*/  LEA.HI.X.SX32 R8, R6, R3, 0x1, P0 ;  /* 0x0000000306087211 */ /* 0x001fc400000f0eff */
[----:B------:R-:W-:-:S03]  /*19810*/  LEA R6, P0, R22, R12, 0x1 ;  /* 0x0000000c16067211 */ /* 0x000fc600078008ff */
[----:B------:R-:W-:Y:S01]  /*19820*/  STL [R1+0x1520], R8 ;  /* 0x0015200801007387 */ /* 0x000fe20000100800 */
[----:B-1----:R-:W-:-:S03]  /*19830*/  LEA.HI.X.SX32 R7, R0, R3, 0x1, P1 ;  /* 0x0000000300077211 */ /* 0x002fc600008f0eff */
[----:B------:R0:W-:Y:S04]  /*19840*/  STL [R1+0x1550], R6 ;  /* 0x0015500601007387 */ /* 0x0001e80000100800 */
[----:B------:R1:W-:Y:S01]  /*19850*/  STL [R1+0x1528], R7 ;  /* 0x0015280701007387 */ /* 0x0003e20000100800 */
[----:B0-----:R-:W-:-:S03]  /*19860*/  LEA.HI.X.SX32 R6, R2, R3, 0x1, P2 ;  /* 0x0000000302067211 */ /* 0x001fc600010f0eff */
[----:B------:R-:W2:Y:S01]  /*19870*/  LDL.LU R2, [R1+0x1644] ;  /* 0x0016440001027983 */ /* 0x000ea20000300800 */
[----:B------:R-:W-:Y:S02]  /*19880*/  IMAD R17, R17, UR7, RZ ;  /* 0x0000000711117c24 */ /* 0x000fe4000f8e02ff */
[----:B------:R-:W-:-:S03]  /*19890*/  IMAD R19, R19, UR7, RZ ;  /* 0x0000000713137c24 */ /* 0x000fc6000f8e02ff */
[-C--:B------:R-:W-:Y:S01]  /*198a0*/  LEA R0, P1, R17, R12.reuse, 0x1 ;  /* 0x0000000c11007211 */ /* 0x080fe200078208ff */
[----:B------:R-:W-:Y:S01]  /*198b0*/  IMAD R14, R14, UR7, RZ ;  /* 0x000000070e0e7c24 */ /* 0x000fe2000f8e02ff */
[----:B-1----:R-:W-:Y:S01]  /*198c0*/  LEA R7, P2, R19, R12, 0x1 ;  /* 0x0000000c13077211 */ /* 0x002fe200078408ff */
[----:B------:R-:W-:Y:S02]  /*198d0*/  IMAD R13, R13, UR7, RZ ;  /* 0x000000070d0d7c24 */ /* 0x000fe4000f8e02ff */
[----:B------:R0:W-:Y:S04]  /*198e0*/  STL [R1+0x1554], R0 ;  /* 0x0015540001007387 */ /* 0x0001e80000100800 */
[----:B------:R1:W-:Y:S01]  /*198f0*/  STL [R1+0x1530], R6 ;  /* 0x0015300601007387 */ /* 0x0003e20000100800 */
[----:B0-----:R-:W-:-:S03]  /*19900*/  LEA.HI.X.SX32 R0, R5, R3, 0x1, P3 ;  /* 0x0000000305007211 */ /* 0x001fc600018f0eff */
[----:B------:R-:W-:Y:S01]  /*19910*/  STL [R1+0x1558], R7 ;  /* 0x0015580701007387 */ /* 0x000fe20000100800 */
[-C--:B------:R-:W-:Y:S02]  /*19920*/  LEA.HI.X.SX32 R5, R4, R3.reuse, 0x1, P4 ;  /* 0x0000000304057211 */ /* 0x080fe400020f0eff */
[----:B-1----:R-:W-:Y:S01]  /*19930*/  LEA R6, P3, R14, R12, 0x1 ;  /* 0x0000000c0e067211 */ /* 0x002fe200078608ff */
[----:B------:R0:W-:Y:S01]  /*19940*/  STL [R1+0x1538], R0 ;  /* 0x0015380001007387 */ /* 0x0001e20000100800 */
[----:B------:R-:W-:-:S03]  /*19950*/  LEA.HI.X.SX32 R4, R28, R3, 0x1, P5 ;  /* 0x000000031c047211 */ /* 0x000fc600028f0eff */
[----:B------:R1:W-:Y:S01]  /*19960*/  STL [R1+0x155c], R6 ;  /* 0x00155c0601007387 */ /* 0x0003e20000100800 */
[----:B0-----:R-:W-:-:S03]  /*19970*/  LEA R0, P4, R13, R12, 0x1 ;  /* 0x0000000c0d007211 */ /* 0x001fc600078808ff */
[----:B------:R-:W-:Y:S04]  /*19980*/  STL [R1+0x1540], R5 ;  /* 0x0015400501007387 */ /* 0x000fe80000100800 */
[----:B------:R0:W5:Y:S04]  /*19990*/  LDL.LU R28, [R1+0x1640] ;  /* 0x00164000011c7983 */ /* 0x0001680000300800 */
[----:B------:R3:W-:Y:S01]  /*199a0*/  STL [R1+0xe28], R0 ;  /* 0x000e280001007387 */ /* 0x0007e20000100800 */
[----:B-1----:R-:W-:-:S03]  /*199b0*/  LEA.HI.X.SX32 R6, R22, R3, 0x1, P0 ;  /* 0x0000000316067211 */ /* 0x002fc600000f0eff */
[----:B------:R-:W-:Y:S01]  /*199c0*/  STL [R1+0xe10], R4 ;  /* 0x000e100401007387 */ /* 0x000fe20000100800 */
[----:B---3--:R-:W-:Y:S02]  /*199d0*/  LEA.HI.X.SX32 R0, R29, R3, 0x1, P6 ;  /* 0x000000031d007211 */ /* 0x008fe400030f0eff */
[----:B--2---:R-:W-:-:S05]  /*199e0*/  LEA R5, P5, R2, UR12, 0x1 ;  /* 0x0000000c02057c11 */ /* 0x004fca000f8a08ff */
[----:B------:R1:W-:Y:S04]  /*199f0*/  STL [R1+0xd04], R5 ;  /* 0x000d040501007387 */ /* 0x0003e80000100800 */
[----:B------:R2:W-:Y:S01]  /*19a00*/  STL [R1+0xe14], R0 ;  /* 0x000e140001007387 */ /* 0x0005e20000100800 */
[----:B-1----:R-:W-:-:S03]  /*19a10*/  LEA.HI.X.SX32 R5, R17, R3, 0x1, P1 ;  /* 0x0000000311057211 */ /* 0x002fc600008f0eff */
[----:B------:R-:W-:Y:S01]  /*19a20*/  STL [R1+0xe18], R6 ;  /* 0x000e180601007387 */ /* 0x000fe20000100800 */
[----:B--2---:R-:W-:-:S03]  /*19a30*/  LEA.HI.X.SX32 R0, R19, R3, 0x1, P2 ;  /* 0x0000000313007211 */ /* 0x004fc600010f0eff */
[----:B------:R1:W-:Y:S04]  /*19a40*/  STL [R1+0xe1c], R5 ;  /* 0x000e1c0501007387 */ /* 0x0003e80000100800 */
[----:B------:R2:W-:Y:S01]  /*19a50*/  STL [R1+0xe20], R0 ;  /* 0x000e200001007387 */ /* 0x0005e20000100800 */
[-C--:B-1----:R-:W-:Y:S02]  /*19a60*/  LEA.HI.X.SX32 R5, R14, R3.reuse, 0x1, P3 ;  /* 0x000000030e057211 */ /* 0x082fe400018f0eff */
[----:B--2---:R-:W-:Y:S02]  /*19a70*/  LEA.HI.X.SX32 R0, R13, R3, 0x1, P4 ;  /* 0x000000030d007211 */ /* 0x004fe400020f0eff */
[----:B------:R-:W-:Y:S01]  /*19a80*/  LEA.HI.X.SX32 R3, R2, UR13, 0x1, P5 ;  /* 0x0000000d02037c11 */ /* 0x000fe2000a8f0eff */
[----:B------:R-:W-:Y:S04]  /*19a90*/  STL [R1+0xe24], R5 ;  /* 0x000e240501007387 */ /* 0x000fe80000100800 */
[----:B------:R0:W5:Y:S04]  /*19aa0*/  LDL.LU R2, [R1+0x163c] ;  /* 0x00163c0001027983 */ /* 0x0001680000300800 */
[----:B------:R1:W-:Y:S04]  /*19ab0*/  STL [R1+0xd14], R0 ;  /* 0x000d140001007387 */ /* 0x0003e80000100800 */
[----:B------:R2:W-:Y:S04]  /*19ac0*/  STL [R1+0xd00], R3 ;  /* 0x000d000301007387 */ /* 0x0005e80000100800 */
[----:B------:R-:W-:Y:S04]  /*19ad0*/  STL [R1+0xd08], RZ ;  /* 0x000d08ff01007387 */ /* 0x000fe80000100800 */
        /* <DEDUP_REMOVED lines=419> */
[----:B------:R-:W-:Y:S01]  /*1b510*/  STL [R1+0x26c], RZ ;  /* 0x00026cff01007387 */ /* 0x000fe20000100800 */
[----:B------:R-:W3:Y:S03]  /*1b520*/  S2R R4, SR_TID.X ;  /* 0x0000000000047919 */ /* 0x000ee60000002100 */
        /* <DEDUP_REMOVED lines=29> */
[----:B---3--:R-:W-:-:S03]  /*1b700*/  LOP3.LUT R4, R4, 0x3f, RZ, 0xc0, !PT ;  /* 0x0000003f04047812 */ /* 0x008fc600078ec0ff */
[----:B------:R-:W-:Y:S04]  /*1b710*/  STL [R1+0x2e4], RZ ;  /* 0x0002e4ff01007387 */ /* 0x000fe80000100800 */
[----:B------:R-:W-:Y:S04]  /*1b720*/  STL [R1+0x2e8], RZ ;  /* 0x0002e8ff01007387 */ /* 0x000fe80000100800 */
[----:B------:R-:W-:Y:S04]  /*1b730*/  STL [R1+0x2ec], RZ ;  /* 0x0002ecff01007387 */ /* 0x000fe80000100800 */
[----:B------:R-:W-:Y:S04]  /*1b740*/  STL [R1+0x2f0], RZ ;  /* 0x0002f0ff01007387 */ /* 0x000fe80000100800 */
[----:B------:R-:W-:Y:S01]  /*1b750*/  STL [R1+0x2f4], RZ ;  /* 0x0002f4ff01007387 */ /* 0x000fe20000100800 */
[----:B-1----:R-:W-:-:S02]  /*1b760*/  IMAD.SHL.U32 R0, R4, 0x2, RZ ;  /* 0x0000000204007824 */ /* 0x002fc400078e00ff */
[----:B------:R-:W1:Y:S01]  /*1b770*/  LDC R4, c[0x0][0x238] ;  /* 0x00008e00ff047b82 */ /* 0x000e620000000800 */
[----:B------:R-:W-:Y:S04]  /*1b780*/  STL [R1+0x2f8], RZ ;  /* 0x0002f8ff01007387 */ /* 0x000fe80000100800 */
[----:B------:R-:W-:Y:S04]  /*1b790*/  STL [R1+0x2fc], RZ ;  /* 0x0002fcff01007387 */ /* 0x000fe80000100800 */
[----:B------:R-:W-:Y:S04]  /*1b7a0*/  STL [R1+0x830], RZ ;  /* 0x000830ff01007387 */ /* 0x000fe80000100800 */
[----:B------:R-:W-:Y:S04]  /*1b7b0*/  STL [R1+0x834], RZ ;  /* 0x000834ff01007387 */ /* 0x000fe80000100800 */
[----:B------:R-:W-:Y:S01]  /*1b7c0*/  STL [R1+0x838], RZ ;  /* 0x000838ff01007387 */ /* 0x000fe20000100800 */
[----:B------:R-:W-:-:S03]  /*1b7d0*/  ULEA UR4, UR4, UR5, 0x4 ;  /* 0x0000000504047291 */ /* 0x000fc6000f8e203f */
[----:B------:R-:W3:Y:S01]  /*1b7e0*/  LDL R0, [R1+0xd04] ;  /* 0x000d040001007983 */ /* 0x000ee20000100800 */
[C---:B-1----:R-:W-:Y:S01]  /*1b7f0*/  IMAD R18, R4.reuse, 0x3e, RZ ;  /* 0x0000003e04127824 */ /* 0x042fe200078e02ff */
[----:B------:R-:W-:Y:S01]  /*1b800*/  USHF.L.U32 UR6, UR6, 0x5, URZ ;  /* 0x0000000506067899 */ /* 0x000fe2000800063f */
[C---:B------:R-:W-:Y:S01]  /*1b810*/  IMAD R19, R4.reuse, 0x3a, RZ ;  /* 0x0000003a04137824 */ /* 0x040fe200078e02ff */
[----:B------:R-:W4:Y:S01]  /*1b820*/  LDL.LU R25, [R1+0x570] ;  /* 0x0005700001197983 */ /* 0x000f220000300800 */
[C---:B------:R-:W-:Y:S02]  /*1b830*/  IMAD.SHL.U32 R5, R4.reuse, 0x20, RZ ;  /* 0x0000002004057824 */ /* 0x040fe400078e00ff */
[C---:B------:R-:W-:Y:S02]  /*1b840*/  IMAD R20, R4.reuse, 0x36, RZ ;  /* 0x0000003604147824 */ /* 0x040fe400078e02ff */
[C---:B------:R-:W-:Y:S01]  /*1b850*/  IMAD R21, R4.reuse, 0x32, RZ ;  /* 0x0000003204157824 */ /* 0x040fe200078e02ff */
[----:B--2---:R-:W-:Y:S01]  /*1b860*/  SHF.R.S32.HI R3, RZ, 0x1f, R5 ;  /* 0x0000001fff037819 */ /* 0x004fe20000011405 */
[----:B------:R-:W-:-:S02]  /*1b870*/  IMAD R22, R4, 0x2e, RZ ;  /* 0x0000002e04167824 */ /* 0x000fc400078e02ff */
[C---:B------:R-:W-:Y:S01]  /*1b880*/  IMAD R23, R4.reuse, 0x2a, RZ ;  /* 0x0000002a04177824 */ /* 0x040fe200078e02ff */
[----:B------:R-:W-:Y:S01]  /*1b890*/  SHF.L.U64.HI R3, R5, 0x1, R3 ;  /* 0x0000000105037819 */ /* 0x000fe20000010203 */
[C---:B------:R-:W-:Y:S02]  /*1b8a0*/  IMAD R24, R4.reuse, 0x26, RZ ;  /* 0x0000002604187824 */ /* 0x040fe400078e02ff */
[C---:B------:R-:W-:Y:S02]  /*1b8b0*/  IMAD R26, R4.reuse, 0x22, RZ ;  /* 0x00000022041a7824 */ /* 0x040fe400078e02ff */
[C---:B------:R-:W-:Y:S02]  /*1b8c0*/  IMAD R27, R4.reuse, 0x1d, RZ ;  /* 0x0000001d041b7824 */ /* 0x040fe400078e02ff */
[C---:B------:R-:W-:Y:S02]  /*1b8d0*/  IMAD R29, R4.reuse, 0x3c, RZ ;  /* 0x0000003c041d7824 */ /* 0x040fe400078e02ff */
[----:B------:R-:W-:Y:S01]  /*1b8e0*/  IMAD R6, R4, 0x1e, RZ ;  /* 0x0000001e04067824 */ /* 0x000fe200078e02ff */
[----:B----4-:R-:W-:-:S05]  /*1b8f0*/  SHF.R.S32.HI R25, RZ, 0x5, R25 ;  /* 0x00000005ff197819 */ /* 0x010fca0000011419 */
[----:B------:R1:W-:Y:S04]  /*1b900*/  STL [R1+0x1618], R25 ;  /* 0x0016181901007387 */ /* 0x0003e80000100800 */
[----:B------:R-:W2:Y:S01]  /*1b910*/  LDL R5, [R1+0xd00] ;  /* 0x000d000001057983 */ /* 0x000ea20000100800 */
[-C--:B---3--:R-:W-:Y:S02]  /*1b920*/  IADD3 R18, P3, R18, R0.reuse, RZ ;  /* 0x0000000012127210 */ /* 0x088fe40007f7e0ff */
[-C--:B------:R-:W-:Y:S02]  /*1b930*/  IADD3 R19, P6, R19, R0.reuse, RZ ;  /* 0x0000000013137210 */ /* 0x080fe40007fde0ff */
[----:B------:R-:W-:Y:S01]  /*1b940*/  IADD3 R20, P5, R20, R0, RZ ;  /* 0x0000000014147210 */ /* 0x000fe20007fbe0ff */
[----:B------:R3:W-:Y:S01]  /*1b950*/  STL [R1+0xd1c], R18 ;  /* 0x000d1c1201007387 */ /* 0x0007e20000100800 */
[----:B-1----:R-:W-:-:S03]  /*1b960*/  IMAD R25, R4, 0x1f, RZ ;  /* 0x0000001f04197824 */ /* 0x002fc600078e02ff */
[----:B------:R1:W-:Y:S01]  /*1b970*/  STL [R1+0xd2c], R19 ;  /* 0x000d2c1301007387 */ /* 0x0003e20000100800 */
[----:B---3--:R-:W-:-:S03]  /*1b980*/  IADD3 R18, P2, R21, R0, RZ ;  /* 0x0000000015127210 */ /* 0x008fc60007f5e0ff */
[----:B------:R3:W-:Y:S01]  /*1b990*/  STL [R1+0xd3c], R20 ;  /* 0x000d3c1401007387 */ /* 0x0007e20000100800 */
[----:B-1----:R-:W-:-:S03]  /*1b9a0*/  IADD3 R19, P0, R22, R0, RZ ;  /* 0x0000000016137210 */ /* 0x002fc60007f1e0ff */
[----:B------:R1:W-:Y:S01]  /*1b9b0*/  STL [R1+0xd4c], R18 ;  /* 0x000d4c1201007387 */ /* 0x0003e20000100800 */
[----:B---3--:R-:W-:-:S03]  /*1b9c0*/  IADD3 R20, P1, R23, R0, RZ ;  /* 0x0000000017147210 */ /* 0x008fc60007f3e0ff */
[----:B------:R2:W-:Y:S01]  /*1b9d0*/  STL [R1+0xd5c], R19 ;  /* 0x000d5c1301007387 */ /* 0x0005e20000100800 */
[----:B-1----:R-:W-:-:S03]  /*1b9e0*/  IADD3 R18, P4, R24, R0, RZ ;  /* 0x0000000018127210 */ /* 0x002fc60007f9e0ff */
[----:B------:R1:W-:Y:S04]  /*1b9f0*/  STL [R1+0xd6c], R20 ;  /* 0x000d6c1401007387 */ /* 0x0003e80000100800 */
[----:B------:R3:W-:Y:S01]  /*1ba00*/  STL [R1+0xd7c], R18 ;  /* 0x000d7c1201007387 */ /* 0x0007e20000100800 */
[C---:B------:R-:W-:Y:S02]  /*1ba10*/  IMAD R7, R4.reuse, 0x1a, RZ ;  /* 0x0000001a04077824 */ /* 0x040fe400078e02ff */
[C---:B------:R-:W-:Y:S02]  /*1ba20*/  IMAD R8, R4.reuse, 0x16, RZ ;  /* 0x0000001604087824 */ /* 0x040fe400078e02ff */
[C---:B------:R-:W-:Y:S02]  /*1ba30*/  IMAD R9, R4.reuse, 0x12, RZ ;  /* 0x0000001204097824 */ /* 0x040fe400078e02ff */
[----:B------:R-:W-:-:S02]  /*1ba40*/  IMAD R10, R4, 0x1c, RZ ;  /* 0x0000001c040a7824 */ /* 0x000fc400078e02ff */
[C---:B------:R-:W-:Y:S02]  /*1ba50*/  IMAD R11, R4.reuse, 0xe, RZ ;  /* 0x0000000e040b7824 */ /* 0x040fe400078e02ff */
[C---:B------:R-:W-:Y:S02]  /*1ba60*/  IMAD R12, R4.reuse, 0x14, RZ ;  /* 0x00000014040c7824 */ /* 0x040fe400078e02ff */
[C---:B------:R-:W-:Y:S02]  /*1ba70*/  IMAD R13, R4.reuse, 0xa, RZ ;  /* 0x0000000a040d7824 */ /* 0x040fe400078e02ff */
[C---:B------:R-:W-:Y:S02]  /*1ba80*/  IMAD R14, R4.reuse, 0x18, RZ ;  /* 0x00000018040e7824 */ /* 0x040fe400078e02ff */
[C---:B------:R-:W-:Y:S02]  /*1ba90*/  IMAD R15, R4.reuse, 0xc, RZ ;  /* 0x0000000c040f7824 */ /* 0x040fe400078e02ff */
[----:B------:R-:W-:-:S02]  /*1baa0*/  IMAD R16, R4, 0x6, RZ ;  /* 0x0000000604107824 */ /* 0x000fc400078e02ff */
[----:B------:R-:W-:Y:S01]  /*1bab0*/  IMAD.SHL.U32 R17, R4, 0x2, RZ ;  /* 0x0000000204117824 */ /* 0x000fe200078e00ff */
[----:B------:R-:W-:Y:S02]  /*1bac0*/  USHF.R.S32.HI UR7, URZ, 0x1f, UR6 ;  /* 0x0000001f3f077899 */ /* 0x000fe40008011406 */
[----:B------:R-:W-:Y:S02]  /*1bad0*/  USHF.L.U32 UR10, UR6, 0x1, URZ ;  /* 0x00000001060a7899 */ /* 0x000fe4000800063f */
[----:B------:R-:W-:Y:S01]  /*1bae0*/  USHF.L.U64.HI UR7, UR6, 0x1, UR7 ;  /* 0x0000000106077899 */ /* 0x000fe20008010207 */
[-C--:B--2---:R-:W-:Y:S02]  /*1baf0*/  LEA.HI.X.SX32 R19, R25, R5.reuse, 0x1, P3 ;  /* 0x0000000519137211 */ /* 0x084fe400018f0eff */
[-C--:B-1----:R-:W-:Y:S02]  /*1bb00*/  IADD3 R20, P3, R26, R0.reuse, RZ ;  /* 0x000000001a147210 */ /* 0x082fe40007f7e0ff */
[----:B---3--:R-:W-:Y:S01]  /*1bb10*/  LEA.HI.X.SX32 R18, R27, R5, 0x1, P6 ;  /* 0x000000051b127211 */ /* 0x008fe200030f0eff */
[----:B------:R1:W-:Y:S01]  /*1bb20*/  STL [R1+0xd18], R19 ;  /* 0x000d181301007387 */ /* 0x0003e20000100800 */
[----:B------:R-:W-:-:S03]  /*1bb30*/  IADD3 R21, P6, R29, R0, RZ ;  /* 0x000000001d157210 */ /* 0x000fc60007fde0ff */
[----:B------:R2:W-:Y:S04]  /*1bb40*/  STL [R1+0xd8c], R20 ;  /* 0x000d8c1401007387 */ /* 0x0005e80000100800 */
[----:B------:R3:W-:Y:S01]  /*1bb50*/  STL [R1+0xd28], R18 ;  /* 0x000d281201007387 */ /* 0x0007e20000100800 */
[C---:B-1----:R-:W-:Y:S02]  /*1bb60*/  IMAD R19, R4.reuse, 0x1b, RZ ;  /* 0x0000001b04137824 */ /* 0x042fe400078e02ff */
[C---:B--2---:R-:W-:Y:S01]  /*1bb70*/  IMAD R20, R4.reuse, 0x34, RZ ;  /* 0x0000003404147824 */ /* 0x044fe200078e02ff */
[----:B------:R1:W-:Y:S01]  /*1bb80*/  STL [R1+0xd24], R21 ;  /* 0x000d241501007387 */ /* 0x0003e20000100800 */
[C---:B---3--:R-:W-:Y:S01]  /*1bb90*/  IMAD R18, R4.reuse, 0x19, RZ ;  /* 0x0000001904127824 */ /* 0x048fe200078e02ff */
[----:B------:R-:W-:Y:S01]  /*1bba0*/  LEA.HI.X.SX32 R22, R19, R5, 0x1, P5 ;  /* 0x0000000513167211 */ /* 0x000fe200028f0eff */
[----:B------:R-:W-:Y:S01]  /*1bbb0*/  IMAD R19, R4, 0x2c, RZ ;  /* 0x0000002c04137824 */ /* 0x000fe200078e02ff */
[----:B-1----:R-:W-:-:S02]  /*1bbc0*/  IADD3 R21, P5, R20, R0, RZ ;  /* 0x0000000014157210 */ /* 0x002fc40007fbe0ff */
[----:B------:R-:W-:Y:S01]  /*1bbd0*/  LEA.HI.X.SX32 R20, R18, R5, 0x1, P2 ;  /* 0x0000000512147211 */ /* 0x000fe200010f0eff */
[----:B------:R-:W-:Y:S01]  /*1bbe0*/  STL [R1+0xd38], R22 ;  /* 0x000d381601007387 */ /* 0x000fe20000100800 */
[----:B------:R-:W-:-:S03]  /*1bbf0*/  IMAD R18, R4, 0x17, RZ ;  /* 0x0000001704127824 */ /* 0x000fc600078e02ff */
[----:B------:R1:W-:Y:S04]  /*1bc00*/  STL [R1+0xd44], R21 ;  /* 0x000d441501007387 */ /* 0x0003e80000100800 */
[----:B------:R2:W-:Y:S01]  /*1bc10*/  STL [R1+0xd48], R20 ;  /* 0x000d481401007387 */ /* 0x0005e20000100800 */
[----:B-1----:R-:W-:Y:S01]  /*1bc20*/  IADD3 R21, P2, R19, R0, RZ ;  /* 0x0000000013157210 */ /* 0x002fe20007f5e0ff */
[C---:B------:R-:W-:Y:S02]  /*1bc30*/  IMAD R19, R4.reuse, 0x15, RZ ;  /* 0x0000001504137824 */ /* 0x040fe400078e02ff */
[----:B--2---:R-:W-:Y:S02]  /*1bc40*/  IMAD R20, R4, 0x24, RZ ;  /* 0x0000002404147824 */ /* 0x004fe400078e02ff */
[----:B------:R1:W-:Y:S01]  /*1bc50*/  STL [R1+0xd64], R21 ;  /* 0x000d641501007387 */ /* 0x0003e20000100800 */
[-C--:B------:R-:W-:Y:S01]  /*1bc60*/  LEA.HI.X.SX32 R22, R18, R5.reuse, 0x1, P0 ;  /* 0x0000000512167211 */ /* 0x080fe200000f0eff */
[----:B------:R-:W-:Y:S01]  /*1bc70*/  IMAD R18, R4, 0x38, RZ ;  /* 0x0000003804127824 */ /* 0x000fe200078e02ff */
[----:B------:R-:W-:-:S03]  /*1bc80*/  LEA.HI.X.SX32 R19, R19, R5, 0x1, P1 ;  /* 0x0000000513137211 */ /* 0x000fc600008f0eff */
[----:B------:R2:W-:Y:S01]  /*1bc90*/  STL [R1+0xd58], R22 ;  /* 0x000d581601007387 */ /* 0x0005e20000100800 */
[----:B-1----:R-:W-:Y:S01]  /*1bca0*/  IADD3 R21, P0, R20, R0, RZ ;  /* 0x0000000014157210 */ /* 0x002fe20007f1e0ff */
[----:B------:R-:W-:-:S04]  /*1bcb0*/  IMAD R20, R4, 0x13, RZ ;  /* 0x0000001304147824 */ /* 0x000fc800078e02ff */
[----:B------:R1:W-:Y:S04]  /*1bcc0*/  STL [R1+0xd84], R21 ;  /* 0x000d841501007387 */ /* 0x0003e80000100800 */
[----:B------:R3:W-:Y:S01]  /*1bcd0*/  STL [R1+0xd68], R19 ;  /* 0x000d681301007387 */ /* 0x0007e20000100800 */
[----:B--2---:R-:W-:Y:S02]  /*1bce0*/  LEA.HI.X.SX32 R22, R20, R5, 0x1, P4 ;  /* 0x0000000514167211 */ /* 0x004fe400020f0eff */
[----:B-1----:R-:W-:Y:S01]  /*1bcf0*/  IADD3 R21, P1, R18, R0, RZ ;  /* 0x0000000012157210 */ /* 0x002fe20007f3e0ff */
[C---:B------:R-:W-:Y:S02]  /*1bd00*/  IMAD R18, R4.reuse, 0x28, RZ ;  /* 0x0000002804127824 */ /* 0x040fe400078e02ff */
[----:B---3--:R-:W-:-:S02]  /*1bd10*/  IMAD R19, R4, 0x11, RZ ;  /* 0x0000001104137824 */ /* 0x008fc400078e02ff */
[----:B------:R1:W-:Y:S03]  /*1bd20*/  STL [R1+0xd34], R21 ;  /* 0x000d341501007387 */ /* 0x0003e60000100800 */
[-C--:B------:R-:W-:Y:S02]  /*1bd30*/  LEA.HI.X.SX32 R20, R19, R5.reuse, 0x1, P3 ;  /* 0x0000000513147211 */ /* 0x080fe400018f0eff */
[-C--:B------:R-:W-:Y:S02]  /*1bd40*/  IADD3 R19, P3, R18, R0.reuse, RZ ;  /* 0x0000000012137210 */ /* 0x080fe40007f7e0ff */
[C---:B-1----:R-:W-:Y:S01]  /*1bd50*/  IADD3 R21, P4, R6.reuse, R0, RZ ;  /* 0x0000000006157210 */ /* 0x042fe20007f9e0ff */
[----:B------:R-:W-:Y:S01]  /*1bd60*/  STL [R1+0xd78], R22 ;  /* 0x000d781601007387 */ /* 0x000fe20000100800 */
[----:B------:R-:W-:Y:S01]  /*1bd70*/  LEA.HI.X.SX32 R6, R6, R5, 0x1, P6 ;  /* 0x0000000506067211 */ /* 0x000fe200030f0eff */
[----:B------:R-:W-:-:S02]  /*1bd80*/  IMAD R18, R4, 0xf, RZ ;  /* 0x0000000f04127824 */ /* 0x000fc400078e02ff */
[----:B------:R-:W-:Y:S04]  /*1bd90*/  STL [R1+0xd9c], R21 ;  /* 0x000d9c1501007387 */ /* 0x000fe80000100800 */
[----:B------:R1:W-:Y:S04]  /*1bda0*/  STL [R1+0xd88], R20 ;  /* 0x000d881401007387 */ /* 0x0003e80000100800 */
[----:B------:R2:W-:Y:S04]  /*1bdb0*/  STL [R1+0xd74], R19 ;  /* 0x000d741301007387 */ /* 0x0005e80000100800 */
[----:B------:R3:W-:Y:S01]  /*1bdc0*/  STL [R1+0xd20], R6 ;  /* 0x000d200601007387 */ /* 0x0007e20000100800 */
[----:B-1----:R-:W-:Y:S01]  /*1bdd0*/  IADD3 R20, P6, R7, R0, RZ ;  /* 0x0000000007147210 */ /* 0x002fe20007fde0ff */
[----:B--2---:R-:W-:-:S04]  /*1bde0*/  IMAD R19, R4, 0x30, RZ ;  /* 0x0000003004137824 */ /* 0x004fc800078e02ff */
[----:B------:R1:W-:Y:S01]  /*1bdf0*/  STL [R1+0xdac], R20 ;  /* 0x000dac1401007387 */ /* 0x0003e20000100800 */
[----:B---3--:R-:W-:Y:S01]  /*1be00*/  LEA.HI.X.SX32 R6, R18, R5, 0x1, P4 ;  /* 0x0000000512067211 */ /* 0x008fe200020f0eff */
[----:B------:R-:W-:-:S04]  /*1be10*/  IMAD R18, R4, 0xd, RZ ;  /* 0x0000000d04127824 */ /* 0x000fc800078e02ff */
[----:B------:R2:W-:Y:S01]  /*1be20*/  STL [R1+0xd98], R6 ;  /* 0x000d980601007387 */ /* 0x0005e20000100800 */
[----:B-1----:R-:W-:Y:S02]  /*1be30*/  IADD3 R20, P4, R19, R0, RZ ;  /* 0x0000000013147210 */ /* 0x002fe40007f9e0ff */
[----:B------:R-:W-:-:S03]  /*1be40*/  LEA.HI.X.SX32 R19, R7, R5, 0x1, P5 ;  /* 0x0000000507137211 */ /* 0x000fc600028f0eff */
[----:B------:R-:W-:Y:S01]  /*1be50*/  STL [R1+0xd54], R20 ;  /* 0x000d541401007387 */ /* 0x000fe20000100800 */
[----:B--2---:R-:W-:-:S03]  /*1be60*/  IADD3 R6, P5, R8, R0, RZ ;  /* 0x0000000008067210 */ /* 0x004fc60007fbe0ff */
[----:B------:R-:W-:Y:S01]  /*1be70*/  STL [R1+0xd40], R19 ;  /* 0x000d401301007387 */ /* 0x000fe20000100800 */
[-C--:B------:R-:W-:Y:S01]  /*1be80*/  LEA.HI.X.SX32 R7, R18, R5.reuse, 0x1, P6 ;  /* 0x0000000512077211 */ /* 0x080fe200030f0eff */
[----:B------:R-:W-:Y:S02]  /*1be90*/  IMAD R18, R4, 0xb, RZ ;  /* 0x0000000b04127824 */ /* 0x000fe400078e02ff */
[----:B------:R1:W-:Y:S01]  /*1bea0*/  STL [R1+0xdbc], R6 ;  /* 0x000dbc0601007387 */ /* 0x0003e20000100800 */
[----:B------:R-:W-:-:S03]  /*1beb0*/  LEA.HI.X.SX32 R8, R8, R5, 0x1, P2 ;  /* 0x0000000508087211 */ /* 0x000fc600010f0eff */
[----:B------:R2:W-:Y:S01]  /*1bec0*/  STL [R1+0xda8], R7 ;  /* 0x000da80701007387 */ /* 0x0005e20000100800 */
[-C--:B-1----:R-:W-:Y:S02]  /*1bed0*/  IADD3 R6, P6, R9, R0.reuse, RZ ;  /* 0x0000000009067210 */ /* 0x082fe40007fde0ff */
[----:B--2---:R-:W-:-:S03]  /*1bee0*/  IADD3 R7, P2, R10, R0, RZ ;  /* 0x000000000a077210 */ /* 0x004fc60007f5e0ff */
[----:B------:R1:W-:Y:S04]  /*1bef0*/  STL [R1+0xdcc], R6 ;  /* 0x000dcc0601007387 */ /* 0x0003e80000100800 */
[----:B------:R2:W-:Y:S01]  /*1bf00*/  STL [R1+0xd60], R8 ;  /* 0x000d600801007387 */ /* 0x0005e20000100800 */
[----:B-1----:R-:W-:-:S03]  /*1bf10*/  LEA.HI.X.SX32 R6, R18, R5, 0x1, P5 ;  /* 0x0000000512067211 */ /* 0x002fc600028f0eff */
[----:B------:R1:W-:Y:S01]  /*1bf20*/  STL [R1+0xda4], R7 ;  /* 0x000da40701007387 */ /* 0x0003e20000100800 */
[----:B------:R-:W-:Y:S01]  /*1bf30*/  IMAD R18, R4, 0x9, RZ ;  /* 0x0000000904127824 */ /* 0x000fe200078e02ff */
[----:B--2---:R-:W-:Y:S02]  /*1bf40*/  IADD3 R8, P5, R11, R0, RZ ;  /* 0x000000000b087210 */ /* 0x004fe40007fbe0ff */
[----:B------:R2:W-:Y:S01]  /*1bf50*/  STL [R1+0xdb8], R6 ;  /* 0x000db80601007387 */ /* 0x0005e20000100800 */
[----:B-1----:R-:W-:-:S03]  /*1bf60*/  LEA.HI.X.SX32 R7, R9, R5, 0x1, P0 ;  /* 0x0000000509077211 */ /* 0x002fc600000f0eff */
[----:B------:R1:W-:Y:S01]  /*1bf70*/  STL [R1+0xddc], R8 ;  /* 0x000ddc0801007387 */ /* 0x0003e20000100800 */
[----:B--2---:R-:W-:-:S03]  /*1bf80*/  IADD3 R6, P0, R12, R0, RZ ;  /* 0x000000000c067210 */ /* 0x004fc60007f1e0ff */
[----:B------:R2:W-:Y:S04]  /*1bf90*/  STL [R1+0xd80], R7 ;  /* 0x000d800701007387 */ /* 0x0005e80000100800 */
[----:B------:R3:W-:Y:S01]  /*1bfa0*/  STL [R1+0xdc4], R6 ;  /* 0x000dc40601007387 */ /* 0x0007e20000100800 */
[----:B-1----:R-:W-:Y:S02]  /*1bfb0*/  LEA.HI.X.SX32 R8, R18, R5, 0x1, P6 ;  /* 0x0000000512087211 */ /* 0x002fe400030f0eff */
[----:B--2---:R-:W-:-:S03]  /*1bfc0*/  IADD3 R7, P6, R13, R0, RZ ;  /* 0x000000000d077210 */ /* 0x004fc60007fde0ff */
[----:B------:R1:W-:Y:S01]  /*1bfd0*/  STL [R1+0xdc8], R8 ;  /* 0x000dc80801007387 */ /* 0x0003e20000100800 */
[----:B---3--:R-:W-:-:S03]  /*1bfe0*/  LEA.HI.X.SX32 R6, R10, R5, 0x1, P1 ;  /* 0x000000050a067211 */ /* 0x008fc600008f0eff */
[----:B------:R2:W-:Y:S01]  /*1bff0*/  STL [R1+0xdec], R7 ;  /* 0x000dec0701007387 */ /* 0x0005e20000100800 */
[----:B------:R-:W-:-:S03]  /*1c000*/  IMAD R18, R4, 0x7, RZ ;  /* 0x0000000704127824 */ /* 0x000fc600078e02ff */
[----:B------:R3:W-:Y:S01]  /*1c010*/  STL [R1+0xd30], R6 ;  /* 0x000d300601007387 */ /* 0x0007e20000100800 */
[----:B-1----:R-:W-:Y:S02]  /*1c020*/  IADD3 R8, P1, R14, R0, RZ ;  /* 0x000000000e087210 */ /* 0x002fe40007f3e0ff */
[----:B--2---:R-:W-:-:S03]  /*1c030*/  LEA.HI.X.SX32 R7, R11, R5, 0x1, P2 ;  /* 0x000000050b077211 */ /* 0x004fc600010f0eff */
[----:B------:R1:W-:Y:S01]  /*1c040*/  STL [R1+0xdb4], R8 ;  /* 0x000db40801007387 */ /* 0x0003e20000100800 */
[----:B---3--:R-:W-:-:S03]  /*1c050*/  IADD3 R6, P2, R15, R0, RZ ;  /* 0x000000000f067210 */ /* 0x008fc60007f5e0ff */
[----:B------:R2:W-:Y:S04]  /*1c060*/  STL [R1+0xda0], R7 ;  /* 0x000da00701007387 */ /* 0x0005e80000100800 */
[----:B------:R3:W-:Y:S01]  /*1c070*/  STL [R1+0xde4], R6 ;  /* 0x000de40601007387 */ /* 0x0007e20000100800 */
[----:B-1----:R-:W-:Y:S02]  /*1c080*/  LEA.HI.X.SX32 R8, R18, R5, 0x1, P5 ;  /* 0x0000000512087211 */ /* 0x002fe400028f0eff */
[----:B--2---:R-:W-:-:S03]  /*1c090*/  IADD3 R7, P5, R16, R0, RZ ;  /* 0x0000000010077210 */ /* 0x004fc60007fbe0ff */
[----:B------:R1:W-:Y:S01]  /*1c0a0*/  STL [R1+0xdd8], R8 ;  /* 0x000dd80801007387 */ /* 0x0003e20000100800 */
[----:B---3--:R-:W-:-:S03]  /*1c0b0*/  LEA.HI.X.SX32 R6, R12, R5, 0x1, P3 ;  /* 0x000000050c067211 */ /* 0x008fc600018f0eff */
[----:B------:R-:W-:Y:S01]  /*1c0c0*/  STL [R1+0xdfc], R7 ;  /* 0x000dfc0701007387 */ /* 0x000fe20000100800 */
[----:B------:R-:W-:-:S03]  /*1c0d0*/  IMAD R18, R4, 0x5, RZ ;  /* 0x0000000504127824 */ /* 0x000fc600078e02ff */
[----:B------:R2:W-:Y:S01]  /*1c0e0*/  STL [R1+0xd70], R6 ;  /* 0x000d700601007387 */ /* 0x0005e20000100800 */
[----:B-1----:R-:W-:Y:S02]  /*1c0f0*/  LEA R8, P3, R4, R0, 0x5 ;  /* 0x0000000004087211 */ /* 0x002fe400078628ff */
[----:B--2---:R-:W-:-:S03]  /*1c100*/  LEA.HI.X.SX32 R6, R13, R5, 0x1, P0 ;  /* 0x000000050d067211 */ /* 0x004fc600000f0eff */
[----:B------:R1:W-:Y:S01]  /*1c110*/  STL [R1+0xd94], R8 ;  /* 0x000d940801007387 */ /* 0x0003e20000100800 */
[----:B------:R-:W-:-:S03]  /*1c120*/  LEA R7, P0, R4, R0, 0x4 ;  /* 0x0000000004077211 */ /* 0x000fc600078020ff */
[----:B------:R2:W-:Y:S01]  /*1c130*/  STL [R1+0xdc0], R6 ;  /* 0x000dc00601007387 */ /* 0x0005e20000100800 */
[----:B-1----:R-:W-:-:S03]  /*1c140*/  LEA.HI.X.SX32 R8, R18, R5, 0x1, P6 ;  /* 0x0000000512087211 */ /* 0x002fc600030f0eff */
[----:B------:R1:W-:Y:S01]  /*1c150*/  STL [R1+0xdd4], R7 ;  /* 0x000dd40701007387 */ /* 0x0003e20000100800 */
[----:B--2---:R-:W-:-:S03]  /*1c160*/  LEA R6, P6, R4, R0, 0x3 ;  /* 0x0000000004067211 */ /* 0x004fc600078c18ff */
        /* <DEDUP_REMOVED lines=9> */
[C---:B-1----:R-:W-:Y:S01]  /*1c200*/  LEA R7, P1, R4.reuse, R0, 0x2 ;  /* 0x0000000004077211 */ /* 0x042fe200078210ff */
[C---:B------:R-:W-:Y:S02]  /*1c210*/  IMAD.SHL.U32 R20, R4.reuse, 0x10, RZ ;  /* 0x0000001004147824 */ /* 0x040fe400078e00ff */
[----:B------:R-:W-:Y:S01]  /*1c220*/  IMAD.SHL.U32 R19, R4, 0x8, RZ ;  /* 0x0000000804137824 */ /* 0x000fe200078e00ff */
[----:B--2---:R-:W-:Y:S01]  /*1c230*/  LEA.HI.X.SX32 R6, R16, R5, 0x1, P2 ;  /* 0x0000000510067211 */ /* 0x004fe200010f0eff */
[----:B------:R1:W-:Y:S01]  /*1c240*/  STL [R1+0xe04], R7 ;  /* 0x000e040701007387 */ /* 0x0003e20000100800 */
[----:B------:R-:W-:-:S03]  /*1c250*/  IMAD.SHL.U32 R18, R4, 0x4, RZ ;  /* 0x0000000404127824 */ /* 0x000fc600078e00ff */
[----:B------:R2:W-:Y:S01]  /*1c260*/  STL [R1+0xde0], R6 ;  /* 0x000de00601007387 */ /* 0x0005e20000100800 */
[-C--:B------:R-:W-:Y:S02]  /*1c270*/  LEA.HI.X.SX32 R8, R19, R5.reuse, 0x1, P0 ;  /* 0x0000000513087211 */ /* 0x080fe400000f0eff */
[-C--:B-1----:R-:W-:Y:S02]  /*1c280*/  LEA.HI.X.SX32 R7, R21, R5.reuse, 0x1, P5 ;  /* 0x0000000515077211 */ /* 0x082fe400028f0eff */
[----:B--2---:R-:W-:-:S03]  /*1c290*/  LEA.HI.X.SX32 R6, R20, R5, 0x1, P3 ;  /* 0x0000000514067211 */ /* 0x004fc600018f0eff */
[----:B------:R1:W-:Y:S04]  /*1c2a0*/  STL [R1+0xdf8], R7 ;  /* 0x000df80701007387 */ /* 0x0003e80000100800 */
[----:B------:R2:W-:Y:S01]  /*1c2b0*/  STL [R1+0xd90], R6 ;  /* 0x000d900601007387 */ /* 0x0005e20000100800 */
[----:B-1----:R-:W-:-:S03]  /*1c2c0*/  LEA.HI.X.SX32 R7, R18, R5, 0x1, P6 ;  /* 0x0000000512077211 */ /* 0x002fc600030f0eff */
[----:B------:R-:W-:Y:S01]  /*1c2d0*/  STL [R1+0xdd0], R8 ;  /* 0x000dd00801007387 */ /* 0x000fe20000100800 */
[-C--:B--2---:R-:W-:Y:S02]  /*1c2e0*/  LEA.HI.X.SX32 R6, R4, R5.reuse, 0x1, P4 ;  /* 0x0000000504067211 */ /* 0x084fe400020f0eff */
[----:B------:R-:W-:Y:S01]  /*1c2f0*/  LEA.HI.X.SX32 R4, R17, R5, 0x1, P1 ;  /* 0x0000000511047211 */ /* 0x000fe200008f0eff */
[----:B------:R-:W-:Y:S04]  /*1c300*/  STL [R1+0xdf0], R7 ;  /* 0x000df00701007387 */ /* 0x000fe80000100800 */
[----:B------:R1:W-:Y:S04]  /*1c310*/  STL [R1+0xe08], R6 ;  /* 0x000e080601007387 */ /* 0x0003e80000100800 */
[----:B------:R-:W-:Y:S04]  /*1c320*/  STL [R1+0x83c], RZ ;  /* 0x00083cff01007387 */ /* 0x000fe80000100800 */
        /* <DEDUP_REMOVED lines=23> */
[----:B------:R-:W3:Y:S03]  /*1c4a0*/  S2R R5, SR_TID.X ;  /* 0x0000000000057919 */ /* 0x000ee60000002100 */
[----:B------:R0:W-:Y:S04]  /*1c4b0*/  STL [R1+0x7d8], RZ ;  /* 0x0007d8ff01007387 */ /* 0x0001e80000100800 */
[----:B------:R0:W-:Y:S04]  /*1c4c0*/  STL [R1+0x7dc], RZ ;  /* 0x0007dcff01007387 */ /* 0x0001e80000100800 */
[----:B------:R0:W-:Y:S04]  /*1c4d0*/  STL [R1+0x7c0], RZ ;  /* 0x0007c0ff01007387 */ /* 0x0001e80000100800 */
[----:B------:R0:W-:Y:S01]  /*1c4e0*/  STL [R1+0x7c4], RZ ;  /* 0x0007c4ff01007387 */ /* 0x0001e20000100800 */
[----:B------:R-:W4:Y:S03]  /*1c4f0*/  S2R R0, SR_TID.X ;  /* 0x0000000000007919 */ /* 0x000f260000002100 */
[----:B------:R0:W-:Y:S01]  /*1c500*/  STL [R1+0x7c8], RZ ;  /* 0x0007c8ff01007387 */ /* 0x0001e20000100800 */
[----:B------:R-:W1:Y:S03]  /*1c510*/  S2R R18, SR_TID.X ;  /* 0x0000000000127919 */ /* 0x000e660000002100 */
        /* <DEDUP_REMOVED lines=23> */
[----:B---3--:R-:W-:-:S03]  /*1c690*/  LOP3.LUT R5, R5, 0x7, RZ, 0xc0, !PT ;  /* 0x0000000705057812 */ /* 0x008fc600078ec0ff */
[----:B------:R0:W-:Y:S04]  /*1c6a0*/  STL [R1+0x9c8], RZ ;  /* 0x0009c8ff01007387 */ /* 0x0001e80000100800 */
[----:B------:R0:W-:Y:S01]  /*1c6b0*/  STL [R1+0x9cc], RZ ;  /* 0x0009ccff01007387 */ /* 0x0001e20000100800 */
[----:B----4-:R-:W-:Y:S01]  /*1c6c0*/  LOP3.LUT R0, R0, 0x3f, RZ, 0xc0, !PT ;  /* 0x0000003f00007812 */ /* 0x010fe200078ec0ff */
[----:B------:R-:W-:Y:S02]  /*1c6d0*/  IMAD R5, R5, 0x90, RZ ;  /* 0x0000009005057824 */ /* 0x000fe400078e02ff */
[C---:B-1----:R-:W-:Y:S02]  /*1c6e0*/  IMAD.SHL.U32 R19, R18.reuse, 0x2, RZ ;  /* 0x0000000212137824 */ /* 0x042fe400078e00ff */
[----:B------:R-:W-:-:S02]  /*1c6f0*/  IMAD.SHL.U32 R18, R18, 0x40, RZ ;  /* 0x0000004012127824 */ /* 0x000fc400078e00ff */
[----:B------:R-:W-:Y:S01]  /*1c700*/  IMAD.SHL.U32 R0, R0, 0x2, RZ ;  /* 0x0000000200007824 */ /* 0x000fe200078e00ff */
[----:B------:R-:W-:-:S04]  /*1c710*/  LOP3.LUT R5, R5, 0x10, R19, 0x78, !PT ;  /* 0x0000001005057812 */ /* 0x000fc800078e7813 */
[----:B------:R-:W-:Y:S02]  /*1c720*/  LOP3.LUT R5, R5, 0x400, R18, 0xf8, !PT ;  /* 0x0000040005057812 */ /* 0x000fe400078ef812 */
[C---:B------:R-:W-:Y:S02]  /*1c730*/  LOP3.LUT R6, R0.reuse, 0x10, RZ, 0x3c, !PT ;  /* 0x0000001000067812 */ /* 0x040fe400078e3cff */
[C---:B--2---:R-:W-:Y:S02]  /*1c740*/  LOP3.LUT R4, R0.reuse, 0x20, RZ, 0x3c, !PT ;  /* 0x0000002000047812 */ /* 0x044fe400078e3cff */
[C---:B------:R-:W-:Y:S02]  /*1c750*/  LOP3.LUT R6, R0.reuse, 0x30, RZ, 0x3c, !PT ;  /* 0x0000003000067812 */ /* 0x040fe400078e3cff */
[C---:B------:R-:W-:Y:S02]  /*1c760*/  LOP3.LUT R4, R0.reuse, 0x40, RZ, 0x3c, !PT ;  /* 0x0000004000047812 */ /* 0x040fe400078e3cff */
[----:B------:R-:W-:-:S02]  /*1c770*/  LOP3.LUT R7, R0, 0x50, RZ, 0x3c, !PT ;  /* 0x0000005000077812 */ /* 0x000fc400078e3cff */
[C---:B------:R-:W-:Y:S02]  /*1c780*/  LOP3.LUT R6, R0.reuse, 0x60, RZ, 0x3c, !PT ;  /* 0x0000006000067812 */ /* 0x040fe400078e3cff */
[----:B------:R-:W-:Y:S02]  /*1c790*/  LOP3.LUT R4, R0, 0x70, RZ, 0x3c, !PT ;  /* 0x0000007000047812 */ /* 0x000fe400078e3cff */
[C---:B------:R-:W-:Y:S02]  /*1c7a0*/  LOP3.LUT R7, R5.reuse, 0x20, RZ, 0x3c, !PT ;  /* 0x0000002005077812 */ /* 0x040fe400078e3cff */
[C---:B------:R-:W-:Y:S02]  /*1c7b0*/  LOP3.LUT R6, R5.reuse, 0x40, RZ, 0x3c, !PT ;  /* 0x0000004005067812 */ /* 0x040fe400078e3cff */
[----:B0-----:R-:W-:-:S07]  /*1c7c0*/  LOP3.LUT R4, R5, 0x60, RZ, 0x3c, !PT ;  /* 0x0000006005047812 */ /* 0x001fce00078e3cff */
.L_x_1:
[----:B------:R0:W-:Y:S01]  /*1c7d0*/  STL [R1+0x2be8], R16 ;  /* 0x002be81001007387 */ /* 0x0001e20000100800 */
[----:B-----5:R-:W1:Y:S03]  /*1c7e0*/  LDC R4, c[0x0][0x230] ;  /* 0x00008c00ff047b82 */ /* 0x020e660000000800 */
[----:B------:R-:W2:Y:S04]  /*1c7f0*/  LDL R7, [R1+0xd00] ;  /* 0x000d000001077983 */ /* 0x000ea80000100800 */
[----:B------:R-:W2:Y:S04]  /*1c800*/  LDL R6, [R1+0xd04] ;  /* 0x000d040001067983 */ /* 0x000ea80000100800 */
[----:B0-----:R-:W1:Y:S04]  /*1c810*/  LDL R16, [R1+0xd08] ;  /* 0x000d080001107983 */ /* 0x001e680000100800 */
[----:B------:R-:W-:Y:S04]  /*1c820*/  STL [R1+0x2be4], R18 ;  /* 0x002be41201007387 */ /* 0x000fe80000100800 */
[----:B------:R-:W-:Y:S04]  /*1c830*/  STL [R1+0x2be0], R24 ;  /* 0x002be01801007387 */ /* 0x000fe80000100800 */
[----:B------:R-:W-:Y:S04]  /*1c840*/  STL [R1+0x2bdc], R5 ;  /* 0x002bdc0501007387 */ /* 0x000fe80000100800 */
[----:B------:R-:W-:Y:S04]  /*1c850*/  STL [R1+0x2bd8], R8 ;  /* 0x002bd80801007387 */ /* 0x000fe80000100800 */
[----:B------:R-:W-:Y:S04]  /*1c860*/  STL [R1+0x2bd4], R9 ;  /* 0x002bd40901007387 */ /* 0x000fe80000100800 */
[----:B------:R-:W-:Y:S04]  /*1c870*/  STL [R1+0x2bd0], R12 ;  /* 0x002bd00c01007387 */ /* 0x000fe80000100800 */
[----:B------:R-:W-:Y:S04]  /*1c880*/  STL [R1+0x2bcc], R15 ;  /* 0x002bcc0f01007387 */ /* 0x000fe80000100800 */
[----:B------:R-:W-:Y:S04]  /*1c890*/  STL [R1+0x2bc8], R22 ;  /* 0x002bc81601007387 */ /* 0x000fe80000100800 */
[----:B------:R0:W-:Y:S04]  /*1c8a0*/  STL [R1+0x2bc4], R27 ;  /* 0x002bc41b01007387 */ /* 0x0001e80000100800 */
        /* <DEDUP_REMOVED lines=71> */
[----:B-----5:R-:W-:Y:S04]  /*1cd20*/  STL [R1+0x2848], R28 ;  /* 0x0028481c01007387 */ /* 0x020fe80000100800 */
        /* <DEDUP_REMOVED lines=46> */
[----:B------:R-:W-:Y:S01]  /*1d010*/  STL [R1+0x2990], R28 ;  /* 0x0029901c01007387 */ /* 0x000fe20000100800 */
[----:B-1----:R-:W-:-:S03]  /*1d020*/  IMAD R4, R16, -0x20, R4 ;  /* 0xffffffe010047824 */ /* 0x002fc600078e0204 */
[----:B------:R-:W-:Y:S04]  /*1d030*/  STL [R1+0x1780], R3 ;  /* 0x0017800301007387 */ /* 0x000fe80000100800 */
[----:B------:R-:W-:Y:S04]  /*1d040*/  STL [R1+0x2894], R3 ;  /* 0x0028940301007387 */ /* 0x000fe80000100800 */
[----:B------:R-:W-:Y:S04]  /*1d050*/  STL [R1+0x2914], R3 ;  /* 0x0029140301007387 */ /* 0x000fe80000100800 */
[----:B------:R-:W-:Y:S04]  /*1d060*/  STL [R1+0x291c], R3 ;  /* 0x00291c0301007387 */ /* 0x000fe80000100800 */
[----:B------:R-:W-:Y:S01]  /*1d070*/  STL [R1+0x2924], R3 ;  /* 0x0029240301007387 */ /* 0x000fe20000100800 */
[----:B------:R-:W-:-:S03]  /*1d080*/  ISETP.GT.AND P0, PT, R4, RZ, PT ;  /* 0x000000ff0400720c */ /* 0x000fc60003f04270 */
[----:B------:R-:W-:Y:S04]  /*1d090*/  STL [R1+0x292c], R3 ;  /* 0x00292c0301007387 */ /* 0x000fe80000100800 */
[----:B------:R-:W-:Y:S04]  /*1d0a0*/  STL [R1+0x2934], R3 ;  /* 0x0029340301007387 */ /* 0x000fe80000100800 */
[----:B------:R-:W-:Y:S04]  /*1d0b0*/  STL [R1+0x293c], R3 ;  /* 0x00293c0301007387 */ /* 0x000fe80000100800 */
[----:B------:R-:W-:Y:S04]  /*1d0c0*/  STL [R1+0x2944], R3 ;  /* 0x0029440301007387 */ /* 0x000fe80000100800 */
[----:B------:R-:W-:Y:S04]  /*1d0d0*/  STL [R1+0x294c], R3 ;  /* 0x00294c0301007387 */ /* 0x000fe80000100800 */
[----:B------:R-:W-:Y:S04]  /*1d0e0*/  STL [R1+0x2954], R3 ;  /* 0x0029540301007387 */ /* 0x000fe80000100800 */
[----:B------:R-:W-:Y:S01]  /*1d0f0*/  STL [R1+0x295c], R3 ;  /* 0x00295c0301007387 */ /* 0x000fe20000100800 */
[----:B------:R-:W-:-:S03]  /*1d100*/  PRMT R20, RZ, 0x7610, R20 ;  /* 0x00007610ff147816 */ /* 0x000fc60000000014 */
        /* <DEDUP_REMOVED lines=9> */
[----:B------:R-:W3:Y:S04]  /*1d1a0*/  LDL.LU R16, [R1+0x2be8] ;  /* 0x002be80001107983 */ /* 0x000ee80000300800 */
[----:B--2---:R1:W2:Y:S04]  /*1d1b0*/  @P0 LDG.E.U16 R20, desc[UR8][R6.64] ;  /* 0x0000000806140981 */ /* 0x0042a8000c1e1500 */
[----:B------:R-:W1:Y:S04]  /*1d1c0*/  LDL R6, [R1+0xe08] ;  /* 0x000e080001067983 */ /* 0x000e680000100800 */
[----:B------:R-:W1:Y:S01]  /*1d1d0*/  LDL R7, [R1+0xe0c] ;  /* 0x000e0c0001077983 */ /* 0x000e620000100800 */
[----:B------:R-:W-:-:S02]  /*1d1e0*/  ISETP.GT.AND P1, PT, R4, 0x1, PT ;  /* 0x000000010400780c */ /* 0x000fc40003f24270 */
[----:B------:R-:W-:-:S11]  /*1d1f0*/  PRMT R23, RZ, 0x7610, R23 ;  /* 0x00007610ff177816 */ /* 0x000fd60000000017 */
[----:B-1----:R-:W-:-:S04]  /*1d200*/  @P1 LOP3.LUT R7, R7, R6, RZ, 0x3c, !PT ;  /* 0x0000000607071212 */ /* 0x002fc800078e3cff */
[----:B------:R-:W-:-:S04]  /*1d210*/  @P1 LOP3.LUT R6, R7, R6, RZ, 0x3c, !PT ;  /* 0x0000000607061212 */ /* 0x000fc800078e3cff */
[----:B------:R-:W-:-:S05]  /*1d220*/  @P1 LOP3.LUT R7, R7, R6, RZ, 0x3c, !PT ;  /* 0x0000000607071212 */ /* 0x000fca00078e3cff */
[----:B------:R-:W4:Y:S04]  /*1d230*/  @P1 LDG.E.U16 R23, desc[UR8][R6.64] ;  /* 0x0000000806171981 */ /* 0x000f28000c1e1500 */
[----:B------:R-:W3:Y:S04]  /*1d240*/  LDL R6, [R1+0xe00] ;  /* 0x000e000001067983 */ /* 0x000ee80000100800 */
[----:B------:R-:W3:Y:S01]  /*1d250*/  LDL R7, [R1+0xe04] ;  /* 0x000e040001077983 */ /* 0x000ee20000100800 */
[----:B------:R-:W-:Y:S02]  /*1d260*/  ISETP.GT.AND P2, PT, R4, 0x2, PT ;  /* 0x000000020400780c */ /* 0x000fe40003f44270 */
[----:B------:R-:W-:Y:S01]  /*1d270*/  PRMT R25, RZ, 0x7610, R25 ;  /* 0x00007610ff197816 */ /* 0x000fe20000000019 */
[----:B----4-:R-:W-:Y:S10]  /*1d280*/  STL [R1+0x2aa4], R23 ;  /* 0x002aa41701007387 */ /* 0x010ff40000100800 */
[----:B---3--:R-:W-:-:S04]  /*1d290*/  @P2 LOP3.LUT R7, R7, R6, RZ, 0x3c, !PT ;  /* 0x0000000607072212 */ /* 0x008fc800078e3cff */
[----:B------:R-:W-:-:S04]  /*1d2a0*/  @P2 LOP3.LUT R6, R7, R6, RZ, 0x3c, !PT ;  /* 0x0000000607062212 */ /* 0x000fc800078e3cff */
[----:B------:R-:W-:-:S05]  /*1d2b0*/  @P2 LOP3.LUT R7, R7, R6, RZ, 0x3c, !PT ;  /* 0x0000000607072212 */ /* 0x000fca00078e3cff */
[----:B------:R-:W3:Y:S04]  /*1d2c0*/  @P2 LDG.E.U16 R25, desc[UR8][R6.64] ;  /* 0x0000000806192981 */ /* 0x000ee8000c1e1500 */
[----:B------:R-:W4:Y:S04]  /*1d2d0*/  LDL R6, [R1+0xdf8] ;  /* 0x000df80001067983 */ /* 0x000f280000100800 */
[----:B------:R-:W4:Y:S01]  /*1d2e0*/  LDL R7, [R1+0xdfc] ;  /* 0x000dfc0001077983 */ /* 0x000f220000100800 */
[----:B------:R-:W-:Y:S02]  /*1d2f0*/  ISETP.GT.AND P3, PT, R4, 0x3, PT ;  /* 0x000000030400780c */ /* 0x000fe40003f64270 */
[----:B0-----:R-:W-:Y:S01]  /*1d300*/  PRMT R27, RZ, 0x7610, R27 ;  /* 0x00007610ff1b7816 */ /* 0x001fe2000000001b */
[----:B---3--:R-:W-:Y:S10]  /*1d310*/  STL [R1+0x2a9c], R25 ;  /* 0x002a9c1901007387 */ /* 0x008ff40000100800 */
[----:B----4-:R-:W-:-:S04]  /*1d320*/  @P3 LOP3.LUT R7, R7, R6, RZ, 0x3c, !PT ;  /* 0x0000000607073212 */ /* 0x010fc800078e3cff */
[----:B------:R-:W-:-:S04]  /*1d330*/  @P3 LOP3.LUT R6, R7, R6, RZ, 0x3c, !PT ;  /* 0x0000000607063212 */ /* 0x000fc800078e3cff */
[----:B------:R-:W-:Y:S01]  /*1d340*/  @P3 LOP3.LUT R7, R7, R6, RZ, 0x3c, !PT ;  /* 0x0000000607073212 */ /* 0x000fe200078e3cff */
[----:B------:R-:W-:Y:S04]  /*1d350*/  STL [R1+0x2aa0], R25 ;  /* 0x002aa01901007387 */ /* 0x000fe80000100800 */
[----:B------:R0:W3:Y:S04]  /*1d360*/  @P3 LDG.E.U16 R27, desc[UR8][R6.64] ;  /* 0x00000008061b3981 */ /* 0x0000e8000c1e1500 */
[----:B------:R-:W0:Y:S04]  /*1d370*/  LDL R6, [R1+0xdf0] ;  /* 0x000df00001067983 */ /* 0x000e280000100800 */
[----:B------:R-:W0:Y:S01]  /*1d380*/  LDL R7, [R1+0xdf4] ;  /* 0x000df40001077983 */ /* 0x000e220000100800 */
[----:B------:R-:W-:-:S02]  /*1d390*/  ISETP.GT.AND P0, PT, R4, 0x4, PT ;  /* 0x000000040400780c */ /* 0x000fc40003f04270 */
[----:B------:R-:W-:-:S11]  /*1d3a0*/  PRMT R18, RZ, 0x7610, R18 ;  /* 0x00007610ff127816 */ /* 0x000fd60000000012 */
[----:B0-----:R-:W-:-:S04]  /*1d3b0*/  @P0 LOP3.LUT R7, R7, R6, RZ, 0x3c, !PT ;  /* 0x0000000607070212 */ /* 0x001fc800078e3cff */
[----:B------:R-:W-:-:S04]  /*1d3c0*/  @P0 LOP3.LUT R6, R7, R6, RZ, 0x3c, !PT ;  /* 0x0000000607060212 */ /* 0x000fc800078e3cff */
[----:B------:R-:W-:-:S05]  /*1d3d0*/  @P0 LOP3.LUT R7, R7, R6, RZ, 0x3c, !PT ;  /* 0x0000000607070212 */ /* 0x000fca00078e3cff */
[----:B------:R-:W4:Y:S04]  /*1d3e0*/  @P0 LDG.E.U16 R18, desc[UR8][R6.64] ;  /* 0x0000000806120981 */ /* 0x000f28000c1e1500 */
[----:B---3--:R0:W-:Y:S04]  /*1d3f0*/  STL [R1+0x4], R27 ;  /* 0x0000041b01007387 */ /* 0x0081e80000100800 */
[----:B0-----:R-:W3:Y:S04]  /*1d400*/  LDL R27, [R1+0xdd4] ;  /* 0x000dd400011b7983 */ /* 0x001ee80000100800 */
[----:B----4-:R0:W-:Y:S04]  /*1d410*/  STL [R1+0x38], R18 ;  /* 0x0000381201007387 */ /* 0x0101e80000100800 */
[----:B0-----:R-:W4:Y:S04]  /*1d420*/  LDL.LU R18, [R1+0x2be4] ;  /* 0x002be40001127983 */ /* 0x001f280000300800 */
[----:B------:R-:W2:Y:S04]  /*1d430*/  LDL R6, [R1+0xde8] ;  /* 0x000de80001067983 */ /* 0x000ea80000100800 */
[----:B------:R-:W2:Y:S01]  /*1d440*/  LDL R7, [R1+0xdec] ;  /* 0x000dec0001077983 */ /* 0x000ea20000100800 */
[----:B------:R-:W-:-:S02]  /*1d450*/  ISETP.GT.AND P1, PT, R4, 0x5, PT ;  /* 0x000000050400780c */ /* 0x000fc40003f24270 */
[----:B------:R-:W-:-:S11]  /*1d460*/  PRMT R24, RZ, 0x7610, R24 ;  /* 0x00007610ff187816 */ /* 0x000fd60000000018 */
[----:B--2---:R-:W-:-:S04]  /*1d470*/  @P1 LOP3.LUT R7, R7, R6, RZ, 0x3c, !PT ;  /* 0x0000000607071212 */ /* 0x004fc800078e3cff */
[----:B------:R-:W-:-:S04]  /*1d480*/  @P1 LOP3.LUT R6, R7, R6, RZ, 0x3c, !PT ;  /* 0x0000000607061212 */ /* 0x000fc800078e3cff */
[----:B------:R-:W-:-:S05]  /*1d490*/  @P1 LOP3.LUT R7, R7, R6, RZ, 0x3c, !PT ;  /* 0x0000000607071212 */ /* 0x000fca00078e3cff */
[----:B------:R-:W2:Y:S01]  /*1d4a0*/  @P1 LDG.E.U16 R24, desc[UR8][R6.64] ;  /* 0x0000000806181981 */ /* 0x000ea2000c1e1500 */
[----:B------:R-:W-:-:S03]  /*1d4b0*/  ISETP.GT.AND P2, PT, R4, 0x6, PT ;  /* 0x000000060400780c */ /* 0x000fc60003f44270 */
[----:B--2---:R0:W-:Y:S04]  /*1d4c0*/  STL [R1+0x58], R24 ;  /* 0x0000581801007387 */ /* 0x0041e80000100800 */
[----:B0-----:R-:W2:Y:S04]  /*1d4d0*/  LDL.LU R24, [R1+0x2be0] ;  /* 0x002be00001187983 */ /* 0x001ea80000300800 */
[----:B------:R-:W3:Y:S04]  /*1d4e0*/  LDL R6, [R1+0xde0] ;  /* 0x000de00001067983 */ /* 0x000ee80000100800 */
[----:B------:R-:W3:Y:S01]  /*1d4f0*/  LDL R7, [R1+0xde4] ;  /* 0x000de40001077983 */ /* 0x000ee20000100800 */
[----:B------:R-:W-:-:S02]  /*1d500*/  PRMT R5, RZ, 0x7610, R5 ;  /* 0x00007610ff057816 */ /* 0x000fc40000000005 */
[----:B---3--:R-:W-:-:S04]  /*1d510*/  @P2 LOP3.LUT R7, R7, R6, RZ, 0x3c, !PT ;  /* 0x0000000607072212 */ /* 0x008fc800078e3cff */
[----:B------:R-:W-:-:S04]  /*1d520*/  @P2 LOP3.LUT R6, R7, R6, RZ, 0x3c, !PT ;  /* 0x0000000607062212 */ /* 0x000fc800078e3cff */
[----:B------:R-:W-:-:S05]  /*1d530*/  @P2 LOP3.LUT R7, R7, R6, RZ, 0x3c, !PT ;  /* 0x0000000607072212 */ /* 0x000fca00078e3cff */
[----:B------:R-:W3:Y:S01]  /*1d540*/  @P2 LDG.E.U16 R5, desc[UR8][R6.64] ;  /* 0x0000000806052981 */ /* 0x000ee2000c1e1500 */
[----:B------:R-:W-:-:S03]  /*1d550*/  ISETP.GT.AND P3, PT, R4, 0x7, PT ;  /* 0x000000070400780c */ /* 0x000fc60003f64270 */
[----:B---3--:R0:W-:Y:S04]  /*1d560*/  STL [R1+0x60], R5 ;  /* 0x0000600501007387 */ /* 0x0081e80000100800 */
[----:B0-----:R-:W3:Y:S04]  /*1d570*/  LDL.LU R5, [R1+0x2bdc] ;  /* 0x002bdc0001057983 */ /* 0x001ee80000300800 */
[----:B------:R-:W4:Y:S04]  /*1d580*/  LDL R6, [R1+0xdd8] ;  /* 0x000dd80001067983 */ /* 0x000f280000100800 */
[----:B------:R-:W4:Y:S01]  /*1d590*/  LDL R7, [R1+0xddc] ;  /* 0x000ddc0001077983 */ /* 0x000f220000100800 */
[----:B------:R-:W-:-:S02]  /*1d5a0*/  PRMT R8, RZ, 0x7610, R8 ;  /* 0x00007610ff087816 */ /* 0x000fc40000000008 */
[----:B----4-:R-:W-:-:S04]  /*1d5b0*/  @P3 LOP3.LUT R7, R7, R6, RZ, 0x3c, !PT ;  /* 0x0000000607073212 */ /* 0x010fc800078e3cff */
[----:B------:R-:W-:-:S04]  /*1d5c0*/  @P3 LOP3.LUT R6, R7, R6, RZ, 0x3c, !PT ;  /* 0x0000000607063212 */ /* 0x000fc800078e3cff */
[----:B------:R-:W-:-:S05]  /*1d5d0*/  @P3 LOP3.LUT R7, R7, R6, RZ, 0x3c, !PT ;  /* 0x0000000607073212 */ /* 0x000fca00078e3cff */
[----:B------:R-:W4:Y:S01]  /*1d5e0*/  @P3 LDG.E.U16 R8, desc[UR8][R6.64] ;  /* 0x0000000806083981 */ /* 0x000f22000c1e1500 */
[C---:B------:R-:W-:Y:S02]  /*1d5f0*/  ISETP.GT.AND P0, PT, R4.reuse, 0x8, PT ;  /* 0x000000080400780c */ /* 0x040fe40003f04270 */
[----:B------:R-:W-:Y:S01]  /*1d600*/  PRMT R14, RZ, 0x7610, R14 ;  /* 0x00007610ff0e7816 */ /* 0x000fe2000000000e */
[----:B----4-:R0:W-:Y:S04]  /*1d610*/  STL [R1+0x64], R8 ;  /* 0x0000640801007387 */ /* 0x0101e80000100800 */
[----:B0-----:R-:W4:Y:S04]  /*1d620*/  LDL.LU R8, [R1+0x2bd8] ;  /* 0x002bd80001087983 */ /* 0x001f280000300800 */
[----:B------:R-:W2:Y:S02]  /*1d630*/  LDL R7, [R1+0xdd0] ;  /* 0x000dd00001077983 */ /* 0x000ea40000100800 */
[----:B------:R-:W-:Y:S01]  /*1d640*/  @P0 IMAD.MOV.U32 R6, RZ, RZ, R27 ;  /* 0x000000ffff060224 */ /* 0x000fe200078e001b */
[----:B------:R-:W-:-:S02]  /*1d650*/  ISETP.GT.AND P1, PT, R4, 0x9, PT ;  /* 0x000000090400780c */ /* 0x000fc40003f24270 */
[----:B------:R-:W-:Y:S01]  /*1d660*/  PRMT R17, RZ, 0x7610, R17 ;  /* 0x00007610ff117816 */ /* 0x000fe20000000011 */
[----:B------:R-:W3:Y:S04]  /*1d670*/  LDL R27, [R1+0xdb4] ;  /* 0x000db400011b7983 */ /* 0x000ee80000100800 */
[----:B--2---:R0:W2:Y:S04]  /*1d680*/  @P0 LDG.E.U16 R14, desc[UR8][R6.64] ;  /* 0x00000008060e0981 */ /* 0x0040a8000c1e1500 */
[----:B------:R-:W0:Y:S04]  /*1d690*/  LDL R6, [R1+0xdc8] ;  /* 0x000dc80001067983 */ /* 0x000e280000100800 */
[----:B------:R-:W0:Y:S02]  /*1d6a0*/  LDL R7, [R1+0xdcc] ;  /* 0x000dcc0001077983 */ /* 0x000e240000100800 */
[----:B0-----:R-:W-:-:S04]  /*1d6b0*/  @P1 LOP3.LUT R7, R7, R6, RZ, 0x3c, !PT ;  /* 0x0000000607071212 */ /* 0x001fc800078e3cff */
[----:B------:R-:W-:-:S04]  /*1d6c0*/  @P1 LOP3.LUT R6, R7, R6, RZ, 0x3c, !PT ;  /* 0x0000000607061212 */ /* 0x000fc800078e3cff */
[----:B------:R-:W-:-:S05]  /*1d6d0*/  @P1 LOP3.LUT R7, R7, R6, RZ, 0x3c, !PT ;  /* 0x0000000607071212 */ /* 0x000fca00078e3cff */
[----:B------:R0:W2:Y:S04]  /*1d6e0*/  @P1 LDG.E.U16 R17, desc[UR8][R6.64] ;  /* 0x0000000806111981 */ /* 0x0000a8000c1e1500 */
[----:B------:R-:W0:Y:S04]  /*1d6f0*/  LDL R6, [R1+0xdc0] ;  /* 0x000dc00001067983 */ /* 0x000e280000100800 */
[----:B------:R-:W0:Y:S01]  /*1d700*/  LDL R7, [R1+0xdc4] ;  /* 0x000dc40001077983 */ /* 0x000e220000100800 */
[----:B------:R-:W-:Y:S02]  /*1d710*/  ISETP.GT.AND P2, PT, R4, 0xa, PT ;  /* 0x0000000a0400780c */ /* 0x000fe40003f44270 */
[----:B------:R-:W-:-:S11]  /*1d720*/  PRMT R19, RZ, 0x7610, R19 ;  /* 0x00007610ff137816 */ /* 0x000fd60000000013 */
[----:B0-----:R-:W-:-:S04]  /*1d730*/  @P2 LOP3.LUT R7, R7, R6, RZ, 0x3c, !PT ;  /* 0x0000000607072212 */ /* 0x001fc800078e3cff */
        /* <DEDUP_REMOVED lines=11> */
[----:B------:R0:W3:Y:S04]  /*1d7f0*/  @P3 LDG.E.U16 R21, desc[UR8][R6.64] ;  /* 0x0000000806153981 */ /* 0x0000e8000c1e1500 */
[----:B------:R-:W4:Y:S01]  /*1d800*/  LDL R7, [R1+0xdb0] ;  /* 0x000db00001077983 */ /* 0x000f220000100800 */
[----:B------:R-:W-:Y:S02]  /*1d810*/  ISETP.GT.AND P0, PT, R4, 0xc, PT ;  /* 0x0000000c0400780c */ /* 0x000fe40003f04270 */
[----:B------:R-:W-:-:S11]  /*1d820*/  PRMT R26, RZ, 0x7610, R26 ;  /* 0x00007610ff1a7816 */ /* 0x000fd6000000001a */
[----:B0-----:R-:W-:Y:S01]  /*1d830*/  @P0 IMAD.MOV.U32 R6, RZ, RZ, R27 ;  /* 0x000000ffff060224 */ /* 0x001fe200078e001b */
[----:B---3--:R-:W-:Y:S01]  /*1d840*/  STL [R1+0x2a8c], R21 ;  /* 0x002a8c1501007387 */ /* 0x008fe20000100800 */
[----:B------:R-:W-:Y:S02]  /*1d850*/  ISETP.GT.AND P1, PT, R4, 0xd, PT ;  /* 0x0000000d0400780c */ /* 0x000fe40003f24270 */
[----:B------:R-:W-:Y:S01]  /*1d860*/  PRMT R9, RZ, 0x7610, R9 ;  /* 0x00007610ff097816 */ /* 0x000fe20000000009 */
[----:B------:R-:W3:Y:S04]  /*1d870*/  LDL R27, [R1+0xd8c] ;  /* 0x000d8c00011b7983 */ /* 0x000ee80000100800 */
[----:B----4-:R0:W4:Y:S04]  /*1d880*/  @P0 LDG.E.U16 R26, desc[UR8][R6.64] ;  /* 0x00000008061a0981 */ /* 0x010128000c1e1500 */
[----:B------:R-:W0:Y:S04]  /*1d890*/  LDL R6, [R1+0xda8] ;  /* 0x000da80001067983 */ /* 0x000e280000100800 */
[----:B------:R-:W0:Y:S02]  /*1d8a0*/  LDL R7, [R1+0xdac] ;  /* 0x000dac0001077983 */ /* 0x000e240000100800 */
[----:B0-----:R-:W-:-:S04]  /*1d8b0*/  @P1 LOP3.LUT R7, R7, R6, RZ, 0x3c, !PT ;  /* 0x0000000607071212 */ /* 0x001fc800078e3cff */
[----:B------:R-:W-:-:S04]  /*1d8c0*/  @P1 LOP3.LUT R6, R7, R6, RZ, 0x3c, !PT ;  /* 0x0000000607061212 */ /* 0x000fc800078e3cff */
[----:B------:R-:W-:-:S05]  /*1d8d0*/  @P1 LOP3.LUT R7, R7, R6, RZ, 0x3c, !PT ;  /* 0x0000000607071212 */ /* 0x000fca00078e3cff */
[----:B------:R-:W2:Y:S04]  /*1d8e0*/  @P1 LDG.E.U16 R9, desc[UR8][R6.64] ;  /* 0x0000000806091981 */ /* 0x000ea8000c1e1500 */
[----:B----4-:R-:W-:Y:S04]  /*1d8f0*/  STL [R1+0x2a84], R26 ;  /* 0x002a841a01007387 */ /* 0x010fe80000100800 */
[----:B------:R-:W-:Y:S04]  /*1d900*/  STL [R1+0x2a88], R26 ;  /* 0x002a881a01007387 */ /* 0x000fe80000100800 */
[----:B------:R-:W-:Y:S04]  /*1d910*/  STL [R1+0x2a90], R26 ;  /* 0x002a901a01007387 */ /* 0x000fe80000100800 */
[----:B------:R-:W-:Y:S04]  /*1d920*/  STL [R1+0x2a94], R26 ;  /* 0x002a941a01007387 */ /* 0x000fe80000100800 */
[----:B--2---:R0:W-:Y:S04]  /*1d930*/  STL [R1+0x28], R9 ;  /* 0x0000280901007387 */ /* 0x0041e80000100800 */
[----:B0-----:R-:W2:Y:S04]  /*1d940*/  LDL.LU R9, [R1+0x2bd4] ;  /* 0x002bd40001097983 */ /* 0x001ea80000300800 */
[----:B------:R-:W4:Y:S04]  /*1d950*/  LDL R6, [R1+0xda0] ;  /* 0x000da00001067983 */ /* 0x000f280000100800 */
[----:B------:R-:W4:Y:S01]  /*1d960*/  LDL R7, [R1+0xda4] ;  /* 0x000da40001077983 */ /* 0x000f220000100800 */
[----:B------:R-:W-:-:S02]  /*1d970*/  ISETP.GT.AND P2, PT, R4, 0xe, PT ;  /* 0x0000000e0400780c */ /* 0x000fc40003f44270 */
[----:B------:R-:W-:-:S11]  /*1d980*/  PRMT R12, RZ, 0x7610, R12 ;  /* 0x00007610ff0c7816 */ /* 0x000fd6000000000c */
[----:B----4-:R-:W-:-:S04]  /*1d990*/  @P2 LOP3.LUT R7, R7, R6, RZ, 0x3c, !PT ;  /* 0x0000000607072212 */ /* 0x010fc800078e3cff */
[----:B------:R-:W-:-:S04]  /*1d9a0*/  @P2 LOP3.LUT R6, R7, R6, RZ, 0x3c, !PT ;  /* 0x0000000607062212 */ /* 0x000fc800078e3cff */
[----:B------:R-:W-:-:S05]  /*1d9b0*/  @P2 LOP3.LUT R7, R7, R6, RZ, 0x3c, !PT ;  /* 0x0000000607072212 */ /* 0x000fca00078e3cff */
[----:B------:R-:W4:Y:S01]  /*1d9c0*/  @P2 LDG.E.U16 R12, desc[UR8][R6.64] ;  /* 0x00000008060c2981 */ /* 0x000f22000c1e1500 */
[----:B------:R-:W-:-:S03]  /*1d9d0*/  ISETP.GT.AND P3, PT, R4, 0xf, PT ;  /* 0x0000000f0400780c */ /* 0x000fc60003f64270 */
[----:B----4-:R0:W-:Y:S04]  /*1d9e0*/  STL [R1+0x54], R12 ;  /* 0x0000540c01007387 */ /* 0x0101e80000100800 */
[----:B0-----:R-:W4:Y:S04]  /*1d9f0*/  LDL.LU R12, [R1+0x2bd0] ;  /* 0x002bd000010c7983 */ /* 0x001f280000300800 */
        /* <DEDUP_REMOVED lines=10> */
[----:B------:R-:W2:Y:S04]  /*1daa0*/  LDL R6, [R1+0xd90] ;  /* 0x000d900001067983 */ /* 0x000ea80000100800 */
[----:B------:R-:W2:Y:S01]  /*1dab0*/  LDL R7, [R1+0xd94] ;  /* 0x000d940001077983 */ /* 0x000ea20000100800 */
[----:B------:R-:W-:-:S02]  /*1dac0*/  PRMT R10, RZ, 0x7610, R10 ;  /* 0x00007610ff0a7816 */ /* 0x000fc4000000000a */
[----:B------:R-:W-:Y:S02]  /*1dad0*/  ISETP.GT.AND P1, PT, R4, 0x11, PT ;  /* 0x000000110400780c */ /* 0x000fe40003f24270 */
[----:B--2---:R-:W-:-:S04]  /*1dae0*/  @P0 LOP3.LUT R7, R7, R6, RZ, 0x3c, !PT ;  /* 0x0000000607070212 */ /* 0x004fc800078e3cff */
[----:B------:R-:W-:-:S04]  /*1daf0*/  @P0 LOP3.LUT R6, R7, R6, RZ, 0x3c, !PT ;  /* 0x0000000607060212 */ /* 0x000fc800078e3cff */
[----:B------:R-:W-:-:S05]  /*1db00*/  @P0 LOP3.LUT R7, R7, R6, RZ, 0x3c, !PT ;  /* 0x0000000607070212 */ /* 0x000fca00078e3cff */
[----:B------:R0:W2:Y:S04]  /*1db10*/  @P0 LDG.E.U16 R10, desc[UR8][R6.64] ;  /* 0x00000008060a0981 */ /* 0x0000a8000c1e1500 */
[----:B------:R-:W4:Y:S01]  /*1db20*/  LDL R7, [R1+0xd88] ;  /* 0x000d880001077983 */ /* 0x000f220000100800 */
[----:B------:R-:W-:Y:S01]  /*1db30*/  PRMT R11, RZ, 0x7610, R11 ;  /* 0x00007610ff0b7816 */ /* 0x000fe2000000000b */
[----:B0-----:R-:W-:Y:S01]  /*1db40*/  @P1 IMAD.MOV.U32 R6, RZ, RZ, R27 ;  /* 0x000000ffff061224 */ /* 0x001fe200078e001b */
[----:B------:R-:W-:Y:S01]  /*1db50*/  ISETP.GT.AND P2, PT, R4, 0x12, PT ;  /* 0x000000120400780c */ /* 0x000fe20003f44270 */
[----:B------:R-:W3:Y:S04]  /*1db60*/  LDL R27, [R1+0xd6c] ;  /* 0x000d6c00011b7983 */ /* 0x000ee80000100800 */
[----:B----4-:R0:W4:Y:S04]  /*1db70*/  @P1 LDG.E.U16 R11, desc[UR8][R6.64] ;  /* 0x00000008060b1981 */ /* 0x010128000c1e1500 */
[----:B------:R-:W0:Y:S04]  /*1db80*/  LDL R6, [R1+0xd80] ;  /* 0x000d800001067983 */ /* 0x000e280000100800 */
[----:B------:R-:W0:Y:S01]  /*1db90*/  LDL R7, [R1+0xd84] ;  /* 0x000d840001077983 */ /* 0x000e220000100800 */
[----:B------:R-:W-:-:S02]  /*1dba0*/  PRMT R13, RZ, 0x7610, R13 ;  /* 0x00007610ff0d7816 */ /* 0x000fc4000000000d */
[----:B0-----:R-:W-:-:S04]  /*1dbb0*/  @P2 LOP3.LUT R7, R7, R6, RZ, 0x3c, !PT ;  /* 0x0000000607072212 */ /* 0x001fc800078e3cff */
[----:B------:R-:W-:-:S04]  /*1dbc0*/  @P2 LOP3.LUT R6, R7, R6, RZ, 0x3c, !PT ;  /* 0x0000000607062212 */ /* 0x000fc800078e3cff */
[----:B------:R-:W-:-:S05]  /*1dbd0*/  @P2 LOP3.LUT R7, R7, R6, RZ, 0x3c, !PT ;  /* 0x0000000607072212 */ /* 0x000fca00078e3cff */
[----:B------:R0:W4:Y:S04]  /*1dbe0*/  @P2 LDG.E.U16 R13, desc[UR8][R6.64] ;  /* 0x00000008060d2981 */ /* 0x000128000c1e1500 */
[----:B------:R-:W0:Y:S04]  /*1dbf0*/  LDL R6, [R1+0xd78] ;  /* 0x000d780001067983 */ /* 0x000e280000100800 */
[----:B------:R-:W0:Y:S01]  /*1dc00*/  LDL R7, [R1+0xd7c] ;  /* 0x000d7c0001077983 */ /* 0x000e220000100800 */
[----:B------:R-:W-:Y:S02]  /*1dc10*/  ISETP.GT.AND P3, PT, R4, 0x13, PT ;  /* 0x000000130400780c */ /* 0x000fe40003f64270 */
[----:B------:R-:W-:-:S11]  /*1dc20*/  PRMT R16, RZ, 0x7610, R16 ;  /* 0x00007610ff107816 */ /* 0x000fd60000000010 */
        /* <DEDUP_REMOVED lines=12> */
[----:B------:R-:W2:Y:S01]  /*1dcf0*/  LDL R7, [R1+0xd68] ;  /* 0x000d680001077983 */ /* 0x000ea20000100800 */
[----:B------:R-:W-:Y:S02]  /*1dd00*/  ISETP.GT.AND P0, PT, R4, 0x15, PT ;  /* 0x000000150400780c */ /* 0x000fe40003f04270 */
[----:B------:R-:W-:-:S11]  /*1dd10*/  PRMT R24, RZ, 0x7610, R24 ;  /* 0x00007610ff187816 */ /* 0x000fd60000000018 */
[----:B---3--:R-:W-:Y:S01]  /*1dd20*/  @P0 IMAD.MOV.U32 R6, RZ, RZ, R27 ;  /* 0x000000ffff060224 */ /* 0x008fe200078e001b */
[----:B------:R-:W-:Y:S01]  /*1dd30*/  ISETP.GT.AND P1, PT, R4, 0x16, PT ;  /* 0x000000160400780c */ /* 0x000fe20003f24270 */
[----:B------:R-:W3:Y:S04]  /*1dd40*/  LDL R27, [R1+0xd4c] ;  /* 0x000d4c00011b7983 */ /* 0x000ee80000100800 */
[----:B--2---:R-:W2:Y:S04]  /*1dd50*/  @P0 LDG.E.U16 R24, desc[UR8][R6.64] ;  /* 0x0000000806180981 */ /* 0x004ea8000c1e1500 */
[----:B------:R-:W4:Y:S04]  /*1dd60*/  LDL R6, [R1+0xd60] ;  /* 0x000d600001067983 */ /* 0x000f280000100800 */
[----:B------:R-:W4:Y:S01]  /*1dd70*/  LDL R7, [R1+0xd64] ;  /* 0x000d640001077983 */ /* 0x000f220000100800 */
[----:B------:R-:W-:-:S03]  /*1dd80*/  PRMT R5, RZ, 0x7610, R5 ;  /* 0x00007610ff057816 */ /* 0x000fc60000000005 */
[----:B--2---:R-:W-:Y:S01]  /*1dd90*/  STL [R1+0x2a78], R24 ;  /* 0x002a781801007387 */ /* 0x004fe20000100800 */
[----:B----4-:R-:W-:-:S04]  /*1dda0*/  @P1 LOP3.LUT R7, R7, R6, RZ, 0x3c, !PT ;  /* 0x0000000607071212 */ /* 0x010fc800078e3cff */
[----:B------:R-:W-:-:S04]  /*1ddb0*/  @P1 LOP3.LUT R6, R7, R6, RZ, 0x3c, !PT ;  /* 0x0000000607061212 */ /* 0x000fc800078e3cff */
[----:B------:R-:W-:Y:S01]  /*1ddc0*/  @P1 LOP3.LUT R7, R7, R6, RZ, 0x3c, !PT ;  /* 0x0000000607071212 */ /* 0x000fe200078e3cff */
[----:B------:R-:W-:Y:S04]  /*1ddd0*/  STL [R1+0x2a7c], R24 ;  /* 0x002a7c1801007387 */ /* 0x000fe80000100800 */
[----:B------:R-:W-:Y:S04]  /*1dde0*/  STL [R1+0x2a80], R24 ;  /* 0x002a801801007387 */ /* 0x000fe80000100800 */
[----:B------:R0:W2:Y:S04]  /*1ddf0*/  @P1 LDG.E.U16 R5, desc[UR8][R6.64] ;  /* 0x0000000806051981 */ /* 0x0000a8000c1e1500 */
        /* <DEDUP_REMOVED lines=8> */
[----:B--2---:R0:W-:Y:S04]  /*1de80*/  STL [R1+0x18], R5 ;  /* 0x0000180501007387 */ /* 0x0041e80000100800 */
[----:B0-----:R-:W2:Y:S04]  /*1de90*/  LDL R5, [R1+0xd44] ;  /* 0x000d440001057983 */ /* 0x001ea80000100800 */
[----:B----4-:R0:W-:Y:S04]  /*1dea0*/  STL [R1+0x4c], R22 ;  /* 0x00004c1601007387 */ /* 0x0101e80000100800 */
[----:B0-----:R-:W4:Y:S04]  /*1deb0*/  LDL.LU R22, [R1+0x2bc8] ;  /* 0x002bc80001167983 */ /* 0x001f280000300800 */
[----:B------:R-:W3:Y:S04]  /*1dec0*/  LDL R6, [R1+0xd50] ;  /* 0x000d500001067983 */ /* 0x000ee80000100800 */
[----:B------:R-:W3:Y:S01]  /*1ded0*/  LDL R7, [R1+0xd54] ;  /* 0x000d540001077983 */ /* 0x000ee20000100800 */
[----:B------:R-:W-:-:S02]  /*1dee0*/  ISETP.GT.AND P3, PT, R4, 0x18, PT ;  /* 0x000000180400780c */ /* 0x000fc40003f64270 */
[----:B------:R-:W-:Y:S02]  /*1def0*/  PRMT R8, RZ, 0x7610, R8 ;  /* 0x00007610ff087816 */ /* 0x000fe40000000008 */
[----:B------:R-:W-:-:S09]  /*1df00*/  ISETP.GT.AND P4, PT, R4, 0x19, PT ;  /* 0x000000190400780c */ /* 0x000fd20003f84270 */
[----:B---3--:R-:W-:-:S04]  /*1df10*/  @P3 LOP3.LUT R7, R7, R6, RZ, 0x3c, !PT ;  /* 0x0000000607073212 */ /* 0x008fc800078e3cff */
[----:B------:R-:W-:-:S04]  /*1df20*/  @P3 LOP3.LUT R6, R7, R6, RZ, 0x3c, !PT ;  /* 0x0000000607063212 */ /* 0x000fc800078e3cff */
[----:B------:R-:W-:-:S05]  /*1df30*/  @P3 LOP3.LUT R7, R7, R6, RZ, 0x3c, !PT ;  /* 0x0000000607073212 */ /* 0x000fca00078e3cff */
[----:B------:R0:W3:Y:S04]  /*1df40*/  @P3 LDG.E.U16 R8, desc[UR8][R6.64] ;  /* 0x0000000806083981 */ /* 0x0000e8000c1e1500 */
[----:B------:R-:W2:Y:S01]  /*1df50*/  LDL R7, [R1+0xd48] ;  /* 0x000d480001077983 */ /* 0x000ea20000100800 */
[----:B0-----:R-:W-:Y:S02]  /*1df60*/  @P4 IMAD.MOV.U32 R6, RZ, RZ, R27 ;  /* 0x000000ffff064224 */ /* 0x001fe400078e001b */
[----:B------:R-:W0:Y:S01]  /*1df70*/  S2R R27, SR_TID.X ;  /* 0x00000000001b7919 */ /* 0x000e220000002100 */
[----:B------:R-:W-:Y:S02]  /*1df80*/  PRMT R9, RZ, 0x7610, R9 ;  /* 0x00007610ff097816 */ /* 0x000fe40000000009 */
[----:B------:R-:W-:-:S02]  /*1df90*/  ISETP.GT.AND P0, PT, R4, 0x1a, PT ;  /* 0x0000001a0400780c */ /* 0x000fc40003f04270 */
[C---:B------:R-:W-:Y:S02]  /*1dfa0*/  ISETP.GT.AND P1, PT, R4.reuse, 0x1b, PT ;  /* 0x0000001b0400780c */ /* 0x040fe40003f24270 */
[C---:B------:R-:W-:Y:S02]  /*1dfb0*/  ISETP.GT.AND P3, PT, R4.reuse, 0x1c, PT ;  /* 0x0000001c0400780c */ /* 0x040fe40003f64270 */
[C---:B------:R-:W-:Y:S02]  /*1dfc0*/  ISETP.GT.AND P5, PT, R4.reuse, 0x1e, PT ;  /* 0x0000001e0400780c */ /* 0x040fe40003fa4270 */
[----:B------:R-:W-:Y:S02]  /*1dfd0*/  ISETP.GT.AND P6, PT, R4, 0x1f, PT ;  /* 0x0000001f0400780c */ /* 0x000fe40003fc4270 */
[----:B0-----:R-:W-:-:S04]  /*1dfe0*/  LOP3.LUT R27, R27, 0x1f, RZ, 0xc0, !PT ;  /* 0x0000001f1b1b7812 */ /* 0x001fc800078ec0ff */
[----:B------:R-:W-:Y:S02]  /*1dff0*/  ISETP.GE.AND P2, PT, R27, R4, PT ;  /* 0x000000041b00720c */ /* 0x000fe40003f46270 */
[----:B------:R-:W3:Y:S04]  /*1e000*/  LDL.LU R27, [R1+0x2bc4] ;  /* 0x002bc400011b7983 */ /* 0x000ee80000300800 */
[----:B--2---:R0:W2:Y:S01]  /*1e010*/  @P4 LDG.E.U16 R9, desc[UR8][R6.64] ;  /* 0x0000000806094981 */ /* 0x0040a2000c1e1500 */
[----:B------:R-:W-:-:S03]  /*1e020*/  ISETP.GT.AND P4, PT, R4, 0x1d, PT ;  /* 0x0000001d0400780c */ /* 0x000fc60003f84270 */
[----:B------:R-:W4:Y:S01]  /*1e030*/  LDL R4, [R1+0xd40] ;  /* 0x000d400001047983 */ /* 0x000f220000100800 */
[----:B0-----:R-:W-:Y:S02]  /*1e040*/  PRMT R6, RZ, 0x7610, R6 ;  /* 0x00007610ff067816 */ /* 0x001fe40000000006 */
[----:B----4-:R-:W-:-:S04]  /*1e050*/  @P0 LOP3.LUT R5, R5, R4, RZ, 0x3c, !PT ;  /* 0x0000000405050212 */ /* 0x010fc800078e3cff */
[----:B------:R-:W-:-:S04]  /*1e060*/  @P0 LOP3.LUT R4, R5, R4, RZ, 0x3c, !PT ;  /* 0x0000000405040212 */ /* 0x000fc800078e3cff */
[----:B------:R-:W-:-:S05]  /*1e070*/  @P0 LOP3.LUT R5, R5, R4, RZ, 0x3c, !PT ;  /* 0x0000000405050212 */ /* 0x000fca00078e3cff */
[----:B------:R0:W4:Y:S04]  /*1e080*/  @P0 LDG.E.U16 R6, desc[UR8][R4.64] ;  /* 0x0000000804060981 */ /* 0x000128000c1e1500 */
[----:B------:R-:W0:Y:S04]  /*1e090*/  LDL R4, [R1+0xd38] ;  /* 0x000d380001047983 */ /* 0x000e280000100800 */
[----:B------:R-:W0:Y:S01]  /*1e0a0*/  LDL R5, [R1+0xd3c] ;  /* 0x000d3c0001057983 */ /* 0x000e220000100800 */
[----:B------:R-:W-:Y:S02]  /*1e0b0*/  PRMT R7, RZ, 0x7610, R7 ;  /* 0x00007610ff077816 */ /* 0x000fe40000000007 */
[----:B0-----:R-:W-:-:S04]  /*1e0c0*/  @P1 LOP3.LUT R5, R5, R4, RZ, 0x3c, !PT ;  /* 0x0000000405051212 */ /* 0x001fc800078e3cff */
        /* <DEDUP_REMOVED lines=16> */
[----:B------:R-:W3:Y:S04]  /*1e1d0*/  @P4 LDG.E.U16 R15, desc[UR8][R4.64] ;  /* 0x00000008040f4981 */ /* 0x000ee8000c1e1500 */
[----:B------:R-:W2:Y:S04]  /*1e1e0*/  LDL R4, [R1+0xd20] ;  /* 0x000d200001047983 */ /* 0x000ea80000100800 */
[----:B------:R-:W2:Y:S01]  /*1e1f0*/  LDL R5, [R1+0xd24] ;  /* 0x000d240001057983 */ /* 0x000ea20000100800 */
[----:B------:R-:W-:-:S03]  /*1e200*/  PRMT R22, RZ, 0x7610, R22 ;  /* 0x00007610ff167816 */ /* 0x000fc60000000016 */
[----:B---3--:R-:W-:Y:S01]  /*1e210*/  STL [R1+0x2a74], R15 ;  /* 0x002a740f01007387 */ /* 0x008fe20000100800 */
[----:B--2---:R-:W-:-:S04]  /*1e220*/  @P5 LOP3.LUT R5, R5, R4, RZ, 0x3c, !PT ;  /* 0x0000000405055212 */ /* 0x004fc800078e3cff */
[----:B------:R-:W-:-:S04]  /*1e230*/  @P5 LOP3.LUT R4, R5, R4, RZ, 0x3c, !PT ;  /* 0x0000000405045212 */ /* 0x000fc800078e3cff */
[----:B------:R-:W-:-:S05]  /*1e240*/  @P5 LOP3.LUT R5, R5, R4, RZ, 0x3c, !PT ;  /* 0x0000000405055212 */ /* 0x000fca00078e3cff */
[----:B------:R0:W2:Y:S04]  /*1e250*/  @P5 LDG.E.U16 R22, desc[UR8][R4.64] ;  /* 0x0000000804165981 */ /* 0x0000a8000c1e1500 */
[----:B------:R-:W0:Y:S04]  /*1e260*/  LDL R4, [R1+0xd18] ;  /* 0x000d180001047983 */ /* 0x000e280000100800 */
[----:B------:R-:W0:Y:S01]  /*1e270*/  LDL R5, [R1+0xd1c] ;  /* 0x000d1c0001057983 */ /* 0x000e220000100800 */
[----:B------:R-:W-:Y:S02]  /*1e280*/  PRMT R29, RZ, 0x7610, R29 ;  /* 0x00007610ff1d7816 */ /* 0x000fe4000000001d */
[----:B0-----:R-:W-:-:S04]  /*1e290*/  @P6 LOP3.LUT R5, R5, R4, RZ, 0x3c, !PT ;  /* 0x0000000405056212 */ /* 0x001fc800078e3cff */
[----:B------:R-:W-:-:S04]  /*1e2a0*/  @P6 LOP3.LUT R4, R5, R4, RZ, 0x3c, !PT ;  /* 0x0000000405046212 */ /* 0x000fc800078e3cff */
[----:B------:R-:W-:-:S05]  /*1e2b0*/  @P6 LOP3.LUT R5, R5, R4, RZ, 0x3c, !PT ;  /* 0x0000000405056212 */ /* 0x000fca00078e3cff */
[----:B------:R-:W3:Y:S04]  /*1e2c0*/  @P6 LDG.E.U16 R29, desc[UR8][R4.64] ;  /* 0x00000008041d6981 */ /* 0x000ee8000c1e1500 */
[----:B--2---:R-:W-:Y:S04]  /*1e2d0*/  STL [R1+0x2a60], R22 ;  /* 0x002a601601007387 */ /* 0x004fe80000100800 */
[----:B------:R-:W-:Y:S04]  /*1e2e0*/  STL [R1+0x2a64], R22 ;  /* 0x002a641601007387 */ /* 0x000fe80000100800 */
[----:B------:R-:W-:Y:S01]  /*1e2f0*/  STL [R1+0x2a68], R22 ;  /* 0x002a681601007387 */ /* 0x000fe20000100800 */
[----:B------:R-:W-:Y:S01]  /*1e300*/  PRMT R27, RZ, 0x7610, R27 ;  /* 0x00007610ff1b7816 */ /* 0x000fe2000000001b */
[----:B------:R-:W-:Y:S06]  /*1e310*/  BAR.SYNC.DEFER_BLOCKING 0x0 ;  /* 0x0000000000007b1d */ /* 0x000fec0000010000 */
[----:B---3--:R0:W-:Y:S04]  /*1e320*/  STL [R1], R29 ;  /* 0x0000001d01007387 */ /* 0x0081e80000100800 */
[----:B0-----:R-:W2:Y:S04]  /*1e330*/  LDL.LU R29, [R1+0x2bc0] ;  /* 0x002bc000011d7983 */ /* 0x001ea80000300800 */
[----:B------:R-:W3:Y:S04]  /*1e340*/  LDL R4, [R1+0x1560] ;  /* 0x0015600001047983 */ /* 0x000ee80000100800 */
[----:B------:R-:W3:Y:S02]  /*1e350*/  LDL R5, [R1+0x1564] ;  /* 0x0015640001057983 */ /* 0x000ee40000100800 */
[----:B---3--:R-:W-:-:S04]  /*1e360*/  @!P2 LOP3.LUT R5, R5, R4, RZ, 0x3c, !PT ;  /* 0x000000040505a212 */ /* 0x008fc800078e3cff */
[----:B------:R-:W-:-:S04]  /*1e370*/  @!P2 LOP3.LUT R4, R5, R4, RZ, 0x3c, !PT ;  /* 0x000000040504a212 */ /* 0x000fc800078e3cff */
[----:B------:R-:W-:-:S05]  /*1e380*/  @!P2 LOP3.LUT R5, R5, R4, RZ, 0x3c, !PT ;  /* 0x000000040505a212 */ /* 0x000fca00078e3cff */
[----:B------:R-:W3:Y:S04]  /*1e390*/  @!P2 LDG.E.U16 R27, desc[UR8][R4.64] ;  /* 0x00000008041ba981 */ /* 0x000ee8000c1e1500 */
[----:B------:R-:W4:Y:S04]  /*1e3a0*/  LDL R4, [R1+0xe1c] ;  /* 0x000e1c0001047983 */ /* 0x000f280000100800 */
[----:B------:R-:W4:Y:S01]  /*1e3b0*/  LDL R5, [R1+0x1554] ;  /* 0x0015540001057983 */ /* 0x000f220000100800 */
[----:B--2---:R-:W-:-:S03]  /*1e3c0*/  PRMT R29, RZ, 0x7610, R29 ;  /* 0x00007610ff1d7816 */ /* 0x004fc6000000001d */
[----:B---3--:R-:W-:Y:S04]  /*1e3d0*/  STL [R1+0x2a4c], R27 ;  /* 0x002a4c1b01007387 */ /* 0x008fe80000100800 */
[----:B------:R-:W-:Y:S01]  /*1e3e0*/  STL [R1+0x2a50], R27 ;  /* 0x002a501b01007387 */ /* 0x000fe20000100800 */
[----:B----4-:R-:W-:-:S04]  /*1e3f0*/  @!P2 LOP3.LUT R5, R5, R4, RZ, 0x3c, !PT ;  /* 0x000000040505a212 */ /* 0x010fc800078e3cff */
[C---:B------:R-:W-:Y:S01]  /*1e400*/  @!P2 LOP3.LUT R4, R5.reuse, R4, RZ, 0x3c, !PT ;  /* 0x000000040504a212 */ /* 0x040fe200078e3cff */
[----:B------:R-:W-:Y:S03]  /*1e410*/  STL [R1+0x2a54], R27 ;  /* 0x002a541b01007387 */ /* 0x000fe60000100800 */
[----:B------:R-:W-:Y:S01]  /*1e420*/  @!P2 LOP3.LUT R5, R5, R4, RZ, 0x3c, !PT ;  /* 0x000000040505a212 */ /* 0x000fe200078e3cff */
[----:B------:R-:W-:Y:S04]  /*1e430*/  STL [R1+0x2a58], R27 ;  /* 0x002a581b01007387 */ /* 0x000fe80000100800 */
[----:B------:R-:W-:Y:S04]  /*1e440*/  STL [R1+0x2a5c], R27 ;  /* 0x002a5c1b01007387 */ /* 0x000fe80000100800 */
[----:B------:R0:W2:Y:S04]  /*1e450*/  @!P2 LDG.E.U16 R29, desc[UR8][R4.64] ;  /* 0x00000008041da981 */ /* 0x0000a8000c1e1500 */
[----:B------:R-:W0:Y:S04]  /*1e460*/  LDL R4, [R1+0x1540] ;  /* 0x0015400001047983 */ /* 0x000e280000100800 */
[----:B------:R-:W0:Y:S01]  /*1e470*/  LDL R5, [R1+0x1544] ;  /* 0x0015440001057983 */ /* 0x000e220000100800 */
[----:B------:R-:W-:-:S02]  /*1e480*/  PRMT R0, RZ, 0x7610, R0 ;  /* 0x00007610ff007816 */ /* 0x000fc40000000000 */
[----:B0-----:R-:W-:-:S04]  /*1e490*/  @!P2 LOP3.LUT R5, R5, R4, RZ, 0x3c, !PT ;  /* 0x000000040505a212 */ /* 0x001fc800078e3cff */
[----:B------:R-:W-:-:S04]  /*1e4a0*/  @!P2 LOP3.LUT R4, R5, R4, RZ, 0x3c, !PT ;  /* 0x000000040504a212 */ /* 0x000fc800078e3cff */
[----:B------:R-:W-:-:S05]  /*1e4b0*/  @!P2 LOP3.LUT R5, R5, R4, RZ, 0x3c, !PT ;  /* 0x000000040505a212 */ /* 0x000fca00078e3cff */
[----:B------:R-:W3:Y:S04]  /*1e4c0*/  @!P2 LDG.E.U16 R0, desc[UR8][R4.64] ;  /* 0x000000080400a981 */ /* 0x000ee8000c1e1500 */
[----:B--2---:R-:W-:Y:S04]  /*1e4d0*/  STL [R1+0x2a6c], R29 ;  /* 0x002a6c1d01007387 */ /* 0x004fe80000100800 */
[----:B------:R-:W-:Y:S04]  /*1e4e0*/  STL [R1+0x2a70], R29 ;  /* 0x002a701d01007387 */ /* 0x000fe80000100800 */
[----:B---3--:R0:W-:Y:S04]  /*1e4f0*/  STL [R1+0x8], R0 ;  /* 0x0000080001007387 */ /* 0x0081e80000100800 */
[----:B0-----:R-:W2:Y:S04]  /*1e500*/  LDL.LU R0, [R1+0x2bbc] ;  /* 0x002bbc0001007983 */ /* 0x001ea80000300800 */
[----:B------:R-:W3:Y:S04]  /*1e510*/  LDL R4, [R1+0x1520] ;  /* 0x0015200001047983 */ /* 0x000ee80000100800 */
[----:B------:R-:W3:Y:S01]  /*1e520*/  LDL R5, [R1+0x1524] ;  /* 0x0015240001057983 */ /* 0x000ee20000100800 */
[----:B--2---:R-:W-:-:S02]  /*1e530*/  PRMT R0, RZ, 0x7610, R0 ;  /* 0x00007610ff007816 */ /* 0x004fc40000000000 */
[----:B---3--:R-:W-:-:S04]  /*1e540*/  @!P2 LOP3.LUT R5, R5, R4, RZ, 0x3c, !PT ;  /* 0x000000040505a212 */ /* 0x008fc800078e3cff */
[----:B------:R-:W-:-:S04]  /*1e550*/  @!P2 LOP3.LUT R4, R5, R4, RZ, 0x3c, !PT ;  /* 0x000000040504a212 */ /* 0x000fc800078e3cff */
[----:B------:R-:W-:-:S05]  /*1e560*/  @!P2 LOP3.LUT R5, R5, R4, RZ, 0x3c, !PT ;  /* 0x000000040505a212 */ /* 0x000fca00078e3cff */
[----:B------:R-:W2:Y:S04]  /*1e570*/  @!P2 LDG.E.U16 R0, desc[UR8][R4.64] ;  /* 0x000000080400a981 */ /* 0x000ea8000c1e1500 */
[----:B--2---:R0:W-:Y:S04]  /*1e580*/  STL [R1+0xc], R0 ;  /* 0x00000c0001007387 */ /* 0x0041e80000100800 */
        /* <DEDUP_REMOVED lines=282> */
[----:B------:R-:W-:-:S02]  /*1f730*/  PRMT R3, RZ, 0x7610, R3 ;  /* 0x00007610ff037816 */ /* 0x000fc40000000003 */
[----:B---3--:R-:W-:-:S04]  /*1f740*/  @!P2 LOP3.LUT R5, R5, R4, RZ, 0x3c, !PT ;  /* 0x000000040505a212 */ /* 0x008fc800078e3cff */
[----:B------:R-:W-:-:S04]  /*1f750*/  @!P2 LOP3.LUT R4, R5, R4, RZ, 0x3c, !PT ;  /* 0x000000040504a212 */ /* 0x000fc800078e3cff */
[----:B------:R-:W-:-:S05]  /*1f760*/  @!P2 LOP3.LUT R5, R5, R4, RZ, 0x3c, !PT ;  /* 0x000000040505a212 */ /* 0x000fca00078e3cff */
[----:B------:R-:W3:Y:S04]  /*1f770*/  @!P2 LDG.E.U16 R3, desc[UR8][R4.64] ;  /* 0x000000080403a981 */ /* 0x000ee8000c1e1500 */
[----:B------:R-:W4:Y:S04]  /*1f780*/  LDL R4, [R1+0x1100] ;  /* 0x0011000001047983 */ /* 0x000f280000100800 */
[----:B------:R-:W4:Y:S01]  /*1f790*/  LDL R5, [R1+0x1104] ;  /* 0x0011040001057983 */ /* 0x000f220000100800 */
[----:B------:R-:W-:-:S03]  /*1f7a0*/  PRMT R2, RZ, 0x7610, R2 ;  /* 0x00007610ff027816 */ /* 0x000fc60000000002 */
[----:B---3--:R-:W-:Y:S01]  /*1f7b0*/  STL [R1+0x2a1c], R3 ;  /* 0x002a1c0301007387 */ /* 0x008fe20000100800 */
[----:B----4-:R-:W-:-:S04]  /*1f7c0*/  @!P2 LOP3.LUT R5, R5, R4, RZ, 0x3c, !PT ;  /* 0x000000040505a212 */ /* 0x010fc800078e3cff */
[----:B------:R-:W-:-:S04]  /*1f7d0*/  @!P2 LOP3.LUT R4, R5, R4, RZ, 0x3c, !PT ;  /* 0x000000040504a212 */ /* 0x000fc800078e3cff */
[----:B------:R-:W-:Y:S01]  /*1f7e0*/  @!P2 LOP3.LUT R5, R5, R4, RZ, 0x3c, !PT ;  /* 0x000000040505a212 */ /* 0x000fe200078e3cff */
[----:B------:R-:W-:Y:S04]  /*1f7f0*/  STL [R1+0x2a48], R3 ;  /* 0x002a480301007387 */ /* 0x000fe80000100800 */
[----:B------:R0:W3:Y:S04]  /*1f800*/  @!P2 LDG.E.U16 R2, desc[UR8][R4.64] ;  /* 0x000000080402a981 */ /* 0x0000e8000c1e1500 */
[----:B------:R-:W0:Y:S04]  /*1f810*/  LDL R4, [R1+0x10e0] ;  /* 0x0010e00001047983 */ /* 0x000e280000100800 */
[----:B------:R-:W0:Y:S01]  /*1f820*/  LDL R5, [R1+0x10e4] ;  /* 0x0010e40001057983 */ /* 0x000e220000100800 */
[----:B--2---:R-:W-:-:S02]  /*1f830*/  PRMT R0, RZ, 0x7610, R0 ;  /* 0x00007610ff007816 */ /* 0x004fc40000000000 */
[----:B0-----:R-:W-:-:S04]  /*1f840*/  @!P2 LOP3.LUT R5, R5, R4, RZ, 0x3c, !PT ;  /* 0x000000040505a212 */ /* 0x001fc800078e3cff */
[----:B------:R-:W-:-:S04]  /*1f850*/  @!P2 LOP3.LUT R4, R5, R4, RZ, 0x3c, !PT ;  /* 0x000000040504a212 */ /* 0x000fc800078e3cff */
[----:B------:R-:W-:-:S05]  /*1f860*/  @!P2 LOP3.LUT R5, R5, R4, RZ, 0x3c, !PT ;  /* 0x000000040505a212 */ /* 0x000fca00078e3cff */
[----:B------:R-:W2:Y:S04]  /*1f870*/  @!P2 LDG.E.U16 R0, desc[UR8][R4.64] ;  /* 0x000000080400a981 */ /* 0x000ea8000c1e1500 */
[----:B---3--:R-:W-:Y:S04]  /*1f880*/  STL [R1+0x2a20], R2 ;  /* 0x002a200201007387 */ /* 0x008fe80000100800 */
[----:B------:R-:W-:Y:S04]  /*1f890*/  STL [R1+0x2a40], R2 ;  /* 0x002a400201007387 */ /* 0x000fe80000100800 */
        /* <DEDUP_REMOVED lines=334> */
[----:B------:R-:W2:Y:S04]  /*20d80*/  LDL R4, [R1+0x1418] ;  /* 0x0014180001047983 */ /* 0x000ea80000100800 */
[----:B------:R-:W2:Y:S01]  /*20d90*/  LDL R5, [R1+0x141c] ;  /* 0x00141c0001057983 */ /* 0x000ea20000100800 */
[----:B0-----:R-:W0:Y:S02]  /*20da0*/  S2R R0, SR_TID.X ;  /* 0x0000000000007919 */ /* 0x001e240000002100 */
[----:B0-----:R-:W-:-:S05]  /*20db0*/  LOP3.LUT R0, R0, 0x3f, RZ, 0xc0, !PT ;  /* 0x0000003f00007812 */ /* 0x001fca00078ec0ff */
[----:B------:R-:W-:-:S05]  /*20dc0*/  IMAD.SHL.U32 R0, R0, 0x2, RZ ;  /* 0x0000000200007824 */ /* 0x000fca00078e00ff */
[----:B------:R0:W-:Y:S02]  /*20dd0*/  STS.U16 [R0+UR5+0x8000], R20 ;  /* 0x0080001400007988 */ /* 0x0001e40008000405 */
[----:B0-----:R-:W-:Y:S02]  /*20de0*/  PRMT R0, RZ, 0x7610, R0 ;  /* 0x00007610ff007816 */ /* 0x001fe40000000000 */
[----:B--2---:R-:W-:-:S04]  /*20df0*/  @!P2 LOP3.LUT R5, R5, R4, RZ, 0x3c, !PT ;  /* 0x000000040505a212 */ /* 0x004fc800078e3cff */
[----:B------:R-:W-:-:S04]  /*20e00*/  @!P2 LOP3.LUT R4, R5, R4, RZ, 0x3c, !PT ;  /* 0x000000040504a212 */ /* 0x000fc800078e3cff */
[----:B------:R-:W-:-:S05]  /*20e10*/  @!P2 LOP3.LUT R5, R5, R4, RZ, 0x3c, !PT ;  /* 0x000000040505a212 */ /* 0x000fca00078e3cff */
[----:B------:R-:W2:Y:S04]  /*20e20*/  @!P2 LDG.E.U16 R0, desc[UR8][R4.64] ;  /* 0x000000080400a981 */ /* 0x000ea8000c1e1500 */
[----:B------:R-:W-:Y:S04]  /*20e30*/  STL [R1+0x2a24], R20 ;  /* 0x002a241401007387 */ /* 0x000fe80000100800 */
        /* <DEDUP_REMOVED lines=13> */
[----:B------:R-:W-:Y:S04]  /*20f10*/  STL [R1+0x2a34], R14 ;  /* 0x002a340e01007387 */ /* 0x000fe80000100800 */
[----:B------:R-:W-:Y:S04]  /*20f20*/  STL [R1+0x2a3c], R14 ;  /* 0x002a3c0e01007387 */ /* 0x000fe80000100800 */
[----:B--2---:R-:W-:Y:S04]  /*20f30*/  STL [R1+0x134], R0 ;  /* 0x0001340001007387 */ /* 0x004fe80000100800 */
[----:B------:R-:W2:Y:S04]  /*20f40*/  LDL R4, [R1+0x13d8] ;  /* 0x0013d80001047983 */ /* 0x000ea80000100800 */
[----:B------:R-:W2:Y:S01]  /*20f50*/  LDL R5, [R1+0x13dc] ;  /* 0x0013dc0001057983 */ /* 0x000ea20000100800 */
[----:B------:R-:W-:-:S03]  /*20f60*/  PRMT R28, RZ, 0x7610, R28 ;  /* 0x00007610ff1c7816 */ /* 0x000fc6000000001c */
[----:B------:R-:W-:Y:S01]  /*20f70*/  STL [R1+0x2a2c], R10 ;  /* 0x002a2c0a01007387 */ /* 0x000fe20000100800 */
[----:B--2---:R-:W-:-:S04]  /*20f80*/  @!P2 LOP3.LUT R5, R5, R4, RZ, 0x3c, !PT ;  /* 0x000000040505a212 */ /* 0x004fc800078e3cff */
[----:B------:R-:W-:-:S04]  /*20f90*/  @!P2 LOP3.LUT R4, R5, R4, RZ, 0x3c, !PT ;  /* 0x000000040504a212 */ /* 0x000fc800078e3cff */
[----:B------:R-:W-:-:S05]  /*20fa0*/  @!P2 LOP3.LUT R5, R5, R4, RZ, 0x3c, !PT ;  /* 0x000000040505a212 */ /* 0x000fca00078e3cff */
[----:B------:R0:W2:Y:S04]  /*20fb0*/  @!P2 LDG.E.U16 R28, desc[UR8][R4.64] ;  /* 0x00000008041ca981 */ /* 0x0000a8000c1e1500 */
[----:B------:R-:W0:Y:S04]  /*20fc0*/  LDL R4, [R1+0x13b8] ;  /* 0x0013b80001047983 */ /* 0x000e280000100800 */
[----:B------:R-:W0:Y:S01]  /*20fd0*/  LDL R5, [R1+0x13bc] ;  /* 0x0013bc0001057983 */ /* 0x000e220000100800 */
[----:B------:R-:W-:Y:S02]  /*20fe0*/  PRMT R23, RZ, 0x7610, R23 ;  /* 0x00007610ff177816 */ /* 0x000fe40000000017 */
[----:B0-----:R-:W-:-:S04]  /*20ff0*/  @!P2 LOP3.LUT R5, R5, R4, RZ, 0x3c, !PT ;  /* 0x000000040505a212 */ /* 0x001fc800078e3cff */
[----:B------:R-:W-:-:S04]  /*21000*/  @!P2 LOP3.LUT R4, R5, R4, RZ, 0x3c, !PT ;  /* 0x000000040504a212 */ /* 0x000fc800078e3cff */
[----:B------:R-:W-:-:S05]  /*21010*/  @!P2 LOP3.LUT R5, R5, R4, RZ, 0x3c, !PT ;  /* 0x000000040505a212 */ /* 0x000fca00078e3cff */
[----:B------:R-:W3:Y:S04]  /*21020*/  @!P2 LDG.E.U16 R23, desc[UR8][R4.64] ;  /* 0x000000080417a981 */ /* 0x000ee8000c1e1500 */
[----:B------:R-:W-:Y:S04]  /*21030*/  STL [R1+0x2a30], R8 ;  /* 0x002a300801007387 */ /* 0x000fe80000100800 */
[----:B------:R-:W-:Y:S04]  /*21040*/  STL [R1+0x2a38], R8 ;  /* 0x002a380801007387 */ /* 0x000fe80000100800 */
[----:B--2---:R-:W-:Y:S04]  /*21050*/  STL [R1+0x124], R28 ;  /* 0x0001241c01007387 */ /* 0x004fe80000100800 */
[----:B---3--:R0:W-:Y:S04]  /*21060*/  STL [R1+0x114], R23 ;  /* 0x0001141701007387 */ /* 0x0081e80000100800 */
[----:B0-----:R-:W2:Y:S04]  /*21070*/  LDL.LU R23, [R1+0x2aa4] ;  /* 0x002aa40001177983 */ /* 0x001ea80000300800 */
[----:B------:R-:W3:Y:S04]  /*21080*/  LDL R4, [R1+0x1398] ;  /* 0x0013980001047983 */ /* 0x000ee80000100800 */
[----:B------:R-:W3:Y:S01]  /*21090*/  LDL R5, [R1+0x139c] ;  /* 0x00139c0001057983 */ /* 0x000ee20000100800 */
[----:B------:R-:W-:Y:S01]  /*210a0*/  PRMT R25, RZ, 0x7610, R25 ;  /* 0x00007610ff197816 */ /* 0x000fe20000000019 */
[----:B------:R-:W0:Y:S01]  /*210b0*/  S2R R0, SR_TID.X ;  /* 0x0000000000007919 */ /* 0x000e220000002100 */
[----:B---3--:R-:W-:-:S04]  /*210c0*/  @!P2 LOP3.LUT R5, R5, R4, RZ, 0x3c, !PT ;  /* 0x000000040505a212 */ /* 0x008fc800078e3cff */
[----:B------:R-:W-:-:S04]  /*210d0*/  @!P2 LOP3.LUT R4, R5, R4, RZ, 0x3c, !PT ;  /* 0x000000040504a212 */ /* 0x000fc800078e3cff */
[----:B------:R-:W-:-:S05]  /*210e0*/  @!P2 LOP3.LUT R5, R5, R4, RZ, 0x3c, !PT ;  /* 0x000000040505a212 */ /* 0x000fca00078e3cff */
[----:B------:R-:W3:Y:S01]  /*210f0*/  @!P2 LDG.E.U16 R25, desc[UR8][R4.64] ;  /* 0x000000080419a981 */ /* 0x000ee2000c1e1500 */
[----:B0-----:R-:W-:-:S05]  /*21100*/  LOP3.LUT R0, R0, 0x3f, RZ, 0xc0, !PT ;  /* 0x0000003f00007812 */ /* 0x001fca00078ec0ff */
[----:B------:R-:W-:-:S05]  /*21110*/  IMAD.SHL.U32 R0, R0, 0x2, RZ ;  /* 0x0000000200007824 */ /* 0x000fca00078e00ff */
[----:B------:R-:W-:Y:S01]  /*21120*/  LOP3.LUT R28, R0, 0x10, RZ, 0x3c, !PT ;  /* 0x00000010001c7812 */ /* 0x000fe200078e3cff */
[----:B------:R-:W-:Y:S04]  /*21130*/  STS.U16 [R0+UR5+0x8800], R10 ;  /* 0x0088000a00007988 */ /* 0x000fe80008000405 */
[----:B------:R-:W-:Y:S04]  /*21140*/  STS.U16 [R0+UR5+0x8c00], R8 ;  /* 0x008c000800007988 */ /* 0x000fe80008000405 */
[----:B--2---:R-:W-:Y:S04]  /*21150*/  STS.U16 [R28+UR5+0x8080], R23 ;  /* 0x008080171c007988 */ /* 0x004fe80008000405 */
[----:B------:R0:W-:Y:S04]  /*21160*/  STL [R1+0x2a44], R23 ;  /* 0x002a441701007387 */ /* 0x0001e80000100800 */
[----:B0-----:R-:W2:Y:S04]  /*21170*/  LDL R23, [R1+0x137c] ;  /* 0x00137c0001177983 */ /* 0x001ea80000100800 */
[----:B---3--:R0:W-:Y:S04]  /*21180*/  STL [R1+0x104], R25 ;  /* 0x0001041901007387 */ /* 0x0081e80000100800 */
[----:B0-----:R-:W3:Y:S04]  /*21190*/  LDL.LU R25, [R1+0x2aa0] ;  /* 0x002aa00001197983 */ /* 0x001ee80000300800 */
[----:B------:R-:W4:Y:S01]  /*211a0*/  LDL R5, [R1+0x1378] ;  /* 0x0013780001057983 */ /* 0x000f220000100800 */
[----:B------:R-:W-:Y:S01]  /*211b0*/  PRMT R21, RZ, 0x7610, R21 ;  /* 0x00007610ff157816 */ /* 0x000fe20000000015 */
[----:B--2---:R-:W-:Y:S01]  /*211c0*/  @!P2 IMAD.MOV.U32 R4, RZ, RZ, R23 ;  /* 0x000000ffff04a224 */ /* 0x004fe200078e0017 */
[----:B------:R-:W-:Y:S01]  /*211d0*/  PRMT R0, RZ, 0x7610, R0 ;  /* 0x00007610ff007816 */ /* 0x000fe20000000000 */
[----:B------:R-:W2:Y:S04]  /*211e0*/  LDL R23, [R1+0x12fc] ;  /* 0x0012fc0001177983 */ /* 0x000ea80000100800 */
[----:B----4-:R0:W4:Y:S04]  /*211f0*/  @!P2 LDG.E.U16 R21, desc[UR8][R4.64] ;  /* 0x000000080415a981 */ /* 0x010128000c1e1500 */
[----:B------:R-:W0:Y:S04]  /*21200*/  LDL R4, [R1+0x1358] ;  /* 0x0013580001047983 */ /* 0x000e280000100800 */
[----:B------:R-:W0:Y:S02]  /*21210*/  LDL R5, [R1+0x135c] ;  /* 0x00135c0001057983 */ /* 0x000e240000100800 */
[----:B0-----:R-:W-:-:S04]  /*21220*/  @!P2 LOP3.LUT R5, R5, R4, RZ, 0x3c, !PT ;  /* 0x000000040505a212 */ /* 0x001fc800078e3cff */
[----:B------:R-:W-:-:S04]  /*21230*/  @!P2 LOP3.LUT R4, R5, R4, RZ, 0x3c, !PT ;  /* 0x000000040504a212 */ /* 0x000fc800078e3cff */
[----:B------:R-:W-:-:S05]  /*21240*/  @!P2 LOP3.LUT R5, R5, R4, RZ, 0x3c, !PT ;  /* 0x000000040505a212 */ /* 0x000fca00078e3cff */
[----:B------:R-:W3:Y:S04]  /*21250*/  @!P2 LDG.E.U16 R0, desc[UR8][R4.64] ;  /* 0x000000080400a981 */ /* 0x000ee8000c1e1500 */
[----:B----4-:R0:W-:Y:S04]  /*21260*/  STL [R1+0xfc], R21 ;  /* 0x0000fc1501007387 */ /* 0x0101e80000100800 */
[----:B0-----:R-:W4:Y:S04]  /*21270*/  LDL.LU R21, [R1+0x4] ;  /* 0x0000040001157983 */ /* 0x001f280000300800 */
[----:B---3--:R-:W-:Y:S04]  /*21280*/  STL [R1+0xf8], R0 ;  /* 0x0000f80001007387 */ /* 0x008fe80000100800 */
[----:B------:R-:W3:Y:S04]  /*21290*/  LDL R4, [R1+0x1338] ;  /* 0x0013380001047983 */ /* 0x000ee80000100800 */
[----:B------:R-:W3:Y:S01]  /*212a0*/  LDL R5, [R1+0x133c] ;  /* 0x00133c0001057983 */ /* 0x000ee20000100800 */
[----:B------:R-:W-:-:S02]  /*212b0*/  PRMT R25, RZ, 0x7610, R25 ;  /* 0x00007610ff197816 */ /* 0x000fc40000000019 */
[----:B---3--:R-:W-:-:S04]  /*212c0*/  @!P2 LOP3.LUT R5, R5, R4, RZ, 0x3c, !PT ;  /* 0x000000040505a212 */ /* 0x008fc800078e3cff */
[----:B------:R-:W-:-:S04]  /*212d0*/  @!P2 LOP3.LUT R4, R5, R4, RZ, 0x3c, !PT ;  /* 0x000000040504a212 */ /* 0x000fc800078e3cff */
[----:B------:R-:W-:-:S05]  /*212e0*/  @!P2 LOP3.LUT R5, R5, R4, RZ, 0x3c, !PT ;  /* 0x000000040505a212 */ /* 0x000fca00078e3cff */
[----:B------:R-:W3:Y:S04]  /*212f0*/  @!P2 LDG.E.U16 R25, desc[UR8][R4.64] ;  /* 0x000000080419a981 */ /* 0x000ee8000c1e1500 */
[----:B---3--:R0:W-:Y:S04]  /*21300*/  STL [R1+0xf4], R25 ;  /* 0x0000f41901007387 */ /* 0x0081e80000100800 */
[----:B0-----:R-:W3:Y:S04]  /*21310*/  LDL.LU R25, [R1+0x2a9c] ;  /* 0x002a9c0001197983 */ /* 0x001ee80000300800 */
[----:B------:R-:W2:Y:S04]  /*21320*/  LDL R4, [R1+0x1318] ;  /* 0x0013180001047983 */ /* 0x000ea80000100800 */
[----:B------:R-:W2:Y:S01]  /*21330*/  LDL R5, [R1+0x131c] ;  /* 0x00131c0001057983 */ /* 0x000ea20000100800 */
[----:B------:R-:W-:-:S02]  /*21340*/  PRMT R19, RZ, 0x7610, R19 ;  /* 0x00007610ff137816 */ /* 0x000fc40000000013 */
[----:B--2---:R-:W-:-:S04]  /*21350*/  @!P2 LOP3.LUT R5, R5, R4, RZ, 0x3c, !PT ;  /* 0x000000040505a212 */ /* 0x004fc800078e3cff */
[----:B------:R-:W-:-:S04]  /*21360*/  @!P2 LOP3.LUT R4, R5, R4, RZ, 0x3c, !PT ;  /* 0x000000040504a212 */ /* 0x000fc800078e3cff */
[----:B------:R-:W-:-:S05]  /*21370*/  @!P2 LOP3.LUT R5, R5, R4, RZ, 0x3c, !PT ;  /* 0x000000040505a212 */ /* 0x000fca00078e3cff */
[----:B------:R-:W2:Y:S01]  /*21380*/  @!P2 LDG.E.U16 R19, desc[UR8][R4.64] ;  /* 0x000000080413a981 */ /* 0x000ea2000c1e1500 */
[----:B------:R-:W-:-:S03]  /*21390*/  PRMT R20, RZ, 0x7610, R20 ;  /* 0x00007610ff147816 */ /* 0x000fc60000000014 */
[----:B--2---:R0:W-:Y:S04]  /*213a0*/  STL [R1+0xf0], R19 ;  /* 0x0000f01301007387 */ /* 0x0041e80000100800 */
[----:B0-----:R-:W2:Y:S04]  /*213b0*/  LDL.LU R19, [R1+0x2a98] ;  /* 0x002a980001137983 */ /* 0x001ea80000300800 */
[----:B------:R-:W4:Y:S01]  /*213c0*/  LDL R5, [R1+0x12f8] ;  /* 0x0012f80001057983 */ /* 0x000f220000100800 */
[----:B------:R-:W-:-:S05]  /*213d0*/  @!P2 IMAD.MOV.U32 R4, RZ, RZ, R23 ;  /* 0x000000ffff04a224 */ /* 0x000fca00078e0017 */
[----:B----4-:R0:W4:Y:S04]  /*213e0*/  @!P2 LDG.E.U16 R20, desc[UR8][R4.64] ;  /* 0x000000080414a981 */ /* 0x010128000c1e1500 */
[----:B------:R-:W0:Y:S04]  /*213f0*/  LDL R4, [R1+0x12d8] ;  /* 0x0012d80001047983 */ /* 0x000e280000100800 */
[----:B------:R-:W0:Y:S01]  /*21400*/  LDL R5, [R1+0x12dc] ;  /* 0x0012dc0001057983 */ /* 0x000e220000100800 */
[----:B------:R-:W-:Y:S02]  /*21410*/  PRMT R26, RZ, 0x7610, R26 ;  /* 0x00007610ff1a7816 */ /* 0x000fe4000000001a */
[----:B0-----:R-:W-:-:S04]  /*21420*/  @!P2 LOP3.LUT R5, R5, R4, RZ, 0x3c, !PT ;  /* 0x000000040505a212 */ /* 0x001fc800078e3cff */
[----:B------:R-:W-:-:S04]  /*21430*/  @!P2 LOP3.LUT R4, R5, R4, RZ, 0x3c, !PT ;  /* 0x000000040504a212 */ /* 0x000fc800078e3cff */
[----:B------:R-:W-:-:S05]  /*21440*/  @!P2 LOP3.LUT R5, R5, R4, RZ, 0x3c, !PT ;  /* 0x000000040505a212 */ /* 0x000fca00078e3cff */
[----:B------:R-:W3:Y:S04]  /*21450*/  @!P2 LDG.E.U16 R26, desc[UR8][R4.64] ;  /* 0x00000008041aa981 */ /* 0x000ee8000c1e1500 */
[----:B----4-:R0:W-:Y:S04]  /*21460*/  STL [R1+0xec], R20 ;  /* 0x0000ec1401007387 */ /* 0x0101e80000100800 */
[----:B0-----:R-:W4:Y:S04]  /*21470*/  LDL R20, [R1+0x127c] ;  /* 0x00127c0001147983 */ /* 0x001f280000100800 */
[----:B---3--:R0:W-:Y:S04]  /*21480*/  STL [R1+0xe8], R26 ;  /* 0x0000e81a01007387 */ /* 0x0081e80000100800 */
[----:B0-----:R-:W3:Y:S04]  /*21490*/  LDL.LU R26, [R1+0x2a94] ;  /* 0x002a9400011a7983 */ /* 0x001ee80000300800 */
[----:B------:R-:W2:Y:S04]  /*214a0*/  LDL R4, [R1+0x12b8] ;  /* 0x0012b80001047983 */ /* 0x000ea80000100800 */
[----:B------:R-:W2:Y:S01]  /*214b0*/  LDL R5, [R1+0x12bc] ;  /* 0x0012bc0001057983 */ /* 0x000ea20000100800 */
[----:B------:R-:W0:Y:S01]  /*214c0*/  S2R R0, SR_TID.X ;  /* 0x0000000000007919 */ /* 0x000e220000002100 */
[----:B---3--:R-:W-:-:S02]  /*214d0*/  PRMT R26, RZ, 0x7610, R26 ;  /* 0x00007610ff1a7816 */ /* 0x008fc4000000001a */
[----:B--2---:R-:W-:-:S04]  /*214e0*/  @!P2 LOP3.LUT R5, R5, R4, RZ, 0x3c, !PT ;  /* 0x000000040505a212 */ /* 0x004fc800078e3cff */
[----:B------:R-:W-:-:S04]  /*214f0*/  @!P2 LOP3.LUT R4, R5, R4, RZ, 0x3c, !PT ;  /* 0x000000040504a212 */ /* 0x000fc800078e3cff */
[----:B------:R-:W-:-:S05]  /*21500*/  @!P2 LOP3.LUT R5, R5, R4, RZ, 0x3c, !PT ;  /* 0x000000040505a212 */ /* 0x000fca00078e3cff */
[----:B------:R-:W2:Y:S01]  /*21510*/  @!P2 LDG.E.U16 R26, desc[UR8][R4.64] ;  /* 0x00000008041aa981 */ /* 0x000ea2000c1e1500 */
[----:B0-----:R-:W-:-:S03]  /*21520*/  LOP3.LUT R0, R0, 0x3f, RZ, 0xc0, !PT ;  /* 0x0000003f00007812 */ /* 0x001fc600078ec0ff */
[----:B------:R-:W-:Y:S02]  /*21530*/  STS.U16 [R28+UR5+0x8480], R17 ;  /* 0x008480111c007988 */ /* 0x000fe40008000405 */
[----:B------:R-:W-:Y:S02]  /*21540*/  IMAD.SHL.U32 R0, R0, 0x2, RZ ;  /* 0x0000000200007824 */ /* 0x000fe400078e00ff */
[----:B------:R-:W-:Y:S04]  /*21550*/  STS.U16 [R28+UR5+0x8880], R11 ;  /* 0x0088800b1c007988 */ /* 0x000fe80008000405 */
[----:B------:R0:W-:Y:S02]  /*21560*/  STS.U16 [R28+UR5+0x8c80], R9 ;  /* 0x008c80091c007988 */ /* 0x0001e40008000405 */
[----:B0-----:R-:W-:-:S05]  /*21570*/  LOP3.LUT R28, R0, 0x20, RZ, 0x3c, !PT ;  /* 0x00000020001c7812 */ /* 0x001fca00078e3cff */
[----:B------:R-:W-:Y:S01]  /*21580*/  STL [R1+0x29c4], R28 ;  /* 0x0029c41c01007387 */ /* 0x000fe20000100800 */
[----:B------:R-:W0:Y:S03]  /*21590*/  S2R R23, SR_TID.X ;  /* 0x0000000000177919 */ /* 0x000e260000002100 */
[----:B--2---:R1:W-:Y:S04]  /*215a0*/  STL [R1+0xe4], R26 ;  /* 0x0000e41a01007387 */ /* 0x0043e80000100800 */
[----:B-1----:R-:W2:Y:S04]  /*215b0*/  LDL.LU R26, [R1+0x2a90] ;  /* 0x002a9000011a7983 */ /* 0x002ea80000300800 */
[----:B------:R-:W3:Y:S04]  /*215c0*/  LDL R4, [R1+0x1298] ;  /* 0x0012980001047983 */ /* 0x000ee80000100800 */
[----:B------:R-:W3:Y:S01]  /*215d0*/  LDL R5, [R1+0x129c] ;  /* 0x00129c0001057983 */ /* 0x000ee20000100800 */
[----:B0-----:R-:W-:-:S05]  /*215e0*/  LOP3.LUT R23, R23, 0x3f, RZ, 0xc0, !PT ;  /* 0x0000003f17177812 */ /* 0x001fca00078ec0ff */
[----:B------:R-:W-:Y:S01]  /*215f0*/  IMAD.SHL.U32 R23, R23, 0x2, RZ ;  /* 0x0000000217177824 */ /* 0x000fe200078e00ff */
[----:B------:R-:W-:Y:S01]  /*21600*/  PRMT R22, RZ, 0x7610, R22 ;  /* 0x00007610ff167816 */ /* 0x000fe20000000016 */
[----:B------:R-:W-:Y:S03]  /*21610*/  STS.U16 [R28+UR5+0x8100], R25 ;  /* 0x008100191c007988 */ /* 0x000fe60008000405 */
[----:B------:R-:W-:Y:S01]  /*21620*/  LOP3.LUT R23, R23, 0x30, RZ, 0x3c, !PT ;  /* 0x0000003017177812 */ /* 0x000fe200078e3cff */
[----:B------:R-:W-:Y:S04]  /*21630*/  STS.U16 [R28+UR5+0x8500], R19 ;  /* 0x008500131c007988 */ /* 0x000fe80008000405 */
[----:B------:R-:W-:Y:S04]  /*21640*/  STS.U16 [R28+UR5+0x8900], R13 ;  /* 0x0089000d1c007988 */ /* 0x000fe80008000405 */
[----:B------:R-:W-:Y:S04]  /*21650*/  STS.U16 [R28+UR5+0x8d00], R6 ;  /* 0x008d00061c007988 */ /* 0x000fe80008000405 */
[----:B------:R0:W-:Y:S04]  /*21660*/  STS.U16 [R23+UR5+0x8180], R21 ;  /* 0x0081801517007988 */ /* 0x0001e80008000405 */
[----:B0-----:R-:W2:Y:S01]  /*21670*/  LDL.LU R21, [R1+0x2a8c] ;  /* 0x002a8c0001157983 */ /* 0x001ea20000300800 */
[----:B---3--:R-:W-:-:S04]  /*21680*/  @!P2 LOP3.LUT R5, R5, R4, RZ, 0x3c, !PT ;  /* 0x000000040505a212 */ /* 0x008fc800078e3cff */
[----:B------:R-:W-:-:S04]  /*21690*/  @!P2 LOP3.LUT R4, R5, R4, RZ, 0x3c, !PT ;  /* 0x000000040504a212 */ /* 0x000fc800078e3cff */
[----:B------:R-:W-:-:S05]  /*216a0*/  @!P2 LOP3.LUT R5, R5, R4, RZ, 0x3c, !PT ;  /* 0x000000040505a212 */ /* 0x000fca00078e3cff */
[----:B------:R4:W3:Y:S04]  /*216b0*/  @!P2 LDG.E.U16 R22, desc[UR8][R4.64] ;  /* 0x000000080416a981 */ /* 0x0008e8000c1e1500 */
[----:B------:R-:W2:Y:S01]  /*216c0*/  LDL R5, [R1+0x1278] ;  /* 0x0012780001057983 */ /* 0x000ea20000100800 */
[----:B------:R-:W-:Y:S01]  /*216d0*/  PRMT R0, RZ, 0x7610, R0 ;  /* 0x00007610ff007816 */ /* 0x000fe20000000000 */
[----:B----4-:R-:W-:Y:S02]  /*216e0*/  @!P2 IMAD.MOV.U32 R4, RZ, RZ, R20 ;  /* 0x000000ffff04a224 */ /* 0x010fe400078e0014 */
[----:B---3--:R0:W-:Y:S01]  /*216f0*/  STL [R1+0xe0], R22 ;  /* 0x0000e01601007387 */ /* 0x0081e20000100800 */
[----:B--2---:R-:W-:-:S03]  /*21700*/  PRMT R26, RZ, 0x7610, R26 ;  /* 0x00007610ff1a7816 */ /* 0x004fc6000000001a */
[----:B------:R-:W2:Y:S04]  /*21710*/  LDL R20, [R1+0x11fc] ;  /* 0x0011fc0001147983 */ /* 0x000ea80000100800 */
[----:B------:R1:W3:Y:S04]  /*21720*/  @!P2 LDG.E.U16 R0, desc[UR8][R4.64] ;  /* 0x000000080400a981 */ /* 0x0002e8000c1e1500 */
[----:B0-----:R-:W4:Y:S04]  /*21730*/  LDL R22, [R1+0x121c] ;  /* 0x00121c0001167983 */ /* 0x001f280000100800 */
[----:B------:R-:W1:Y:S04]  /*21740*/  LDL R4, [R1+0x1258] ;  /* 0x0012580001047983 */ /* 0x000e680000100800 */
[----:B------:R-:W1:Y:S02]  /*21750*/  LDL R5, [R1+0x125c] ;  /* 0x00125c0001057983 */ /* 0x000e640000100800 */
[----:B-1----:R-:W-:-:S04]  /*21760*/  @!P2 LOP3.LUT R5, R5, R4, RZ, 0x3c, !PT ;  /* 0x000000040505a212 */ /* 0x002fc800078e3cff */
[----:B------:R-:W-:-:S04]  /*21770*/  @!P2 LOP3.LUT R4, R5, R4, RZ, 0x3c, !PT ;  /* 0x000000040504a212 */ /* 0x000fc800078e3cff */
[----:B------:R-:W-:-:S05]  /*21780*/  @!P2 LOP3.LUT R5, R5, R4, RZ, 0x3c, !PT ;  /* 0x000000040505a212 */ /* 0x000fca00078e3cff */
[----:B------:R-:W2:Y:S04]  /*21790*/  @!P2 LDG.E.U16 R26, desc[UR8][R4.64] ;  /* 0x00000008041aa981 */ /* 0x000ea8000c1e1500 */
[----:B---3--:R0:W-:Y:S04]  /*217a0*/  STL [R1+0xdc], R0 ;  /* 0x0000dc0001007387 */ /* 0x0081e80000100800 */
[----:B0-----:R-:W3:Y:S04]  /*217b0*/  LDL.LU R0, [R1+0x58] ;  /* 0x0000580001007983 */ /* 0x001ee80000300800 */
[----:B------:R-:W4:Y:S04]  /*217c0*/  LDL R4, [R1+0x1238] ;  /* 0x0012380001047983 */ /* 0x000f280000100800 */
[----:B--2---:R-:W-:Y:S04]  /*217d0*/  STL [R1+0xd8], R26 ;  /* 0x0000d81a01007387 */ /* 0x004fe80000100800 */
[----:B------:R-:W4:Y:S01]  /*217e0*/  LDL R5, [R1+0x123c] ;  /* 0x00123c0001057983 */ /* 0x000f220000100800 */
[----:B------:R-:W-:-:S03]  /*217f0*/  PRMT R27, RZ, 0x7610, R27 ;  /* 0x00007610ff1b7816 */ /* 0x000fc6000000001b */
[----:B------:R-:W-:Y:S04]  /*21800*/  STS.U16 [R23+UR5+0x8580], R21 ;  /* 0x0085801517007988 */ /* 0x000fe80008000405 */
[----:B------:R-:W-:Y:S04]  /*21810*/  STS.U16 [R23+UR5+0x8980], R16 ;  /* 0x0089801017007988 */ /* 0x000fe80008000405 */
[----:B------:R0:W-:Y:S04]  /*21820*/  STS.U16 [R23+UR5+0x8d80], R7 ;  /* 0x008d800717007988 */ /* 0x0001e80008000405 */
[----:B0-----:R-:W2:Y:S01]  /*21830*/  LDL R23, [R1+0x11dc] ;  /* 0x0011dc0001177983 */ /* 0x001ea20000100800 */
[----:B------:R-:W0:Y:S01]  /*21840*/  S2R R26, SR_TID.X ;  /* 0x00000000001a7919 */ /* 0x000e220000002100 */
[----:B----4-:R-:W-:-:S04]  /*21850*/  @!P2 LOP3.LUT R5, R5, R4, RZ, 0x3c, !PT ;  /* 0x000000040505a212 */ /* 0x010fc800078e3cff */
[----:B------:R-:W-:-:S04]  /*21860*/  @!P2 LOP3.LUT R4, R5, R4, RZ, 0x3c, !PT ;  /* 0x000000040504a212 */ /* 0x000fc800078e3cff */
[----:B------:R-:W-:-:S05]  /*21870*/  @!P2 LOP3.LUT R5, R5, R4, RZ, 0x3c, !PT ;  /* 0x000000040505a212 */ /* 0x000fca00078e3cff */
[----:B------:R-:W4:Y:S04]  /*21880*/  @!P2 LDG.E.U16 R27, desc[UR8][R4.64] ;  /* 0x00000008041ba981 */ /* 0x000f28000c1e1500 */
[----:B------:R-:W3:Y:S01]  /*21890*/  LDL.LU R4, [R1+0x38] ;  /* 0x0000380001047983 */ /* 0x000ee20000300800 */
[----:B0-----:R-:W-:-:S05]  /*218a0*/  LOP3.LUT R26, R26, 0x3f, RZ, 0xc0, !PT ;  /* 0x0000003f1a1a7812 */ /* 0x001fca00078ec0ff */
[----:B------:R-:W-:-:S05]  /*218b0*/  IMAD.SHL.U32 R26, R26, 0x2, RZ ;  /* 0x000000021a1a7824 */ /* 0x000fca00078e00ff */
[----:B------:R-:W-:Y:S01]  /*218c0*/  LOP3.LUT R26, R26, 0x40, RZ, 0x3c, !PT ;  /* 0x000000401a1a7812 */ /* 0x000fe200078e3cff */
[----:B----4-:R-:W-:Y:S04]  /*218d0*/  STL [R1+0xd4], R27 ;  /* 0x0000d41b01007387 */ /* 0x010fe80000100800 */
[----:B------:R-:W4:Y:S04]  /*218e0*/  LDL R5, [R1+0x1218] ;  /* 0x0012180001057983 */ /* 0x000f280000100800 */
[----:B---3--:R0:W-:Y:S04]  /*218f0*/  STS.U16 [R26+UR5+0x8200], R4 ;  /* 0x008200041a007988 */ /* 0x0081e80008000405 */
[----:B0-----:R-:W3:Y:S01]  /*21900*/  LDL.LU R26, [R1+0x2a88] ;  /* 0x002a8800011a7983 */ /* 0x001ee20000300800 */
[----:B------:R-:W-:-:S03]  /*21910*/  @!P2 IMAD.MOV.U32 R4, RZ, RZ, R22 ;  /* 0x000000ffff04a224 */ /* 0x000fc600078e0016 */
[----:B------:R-:W2:Y:S01]  /*21920*/  LDL R22, [R1+0x11bc] ;  /* 0x0011bc0001167983 */ /* 0x000ea20000100800 */
[----:B---3--:R-:W-:-:S06]  /*21930*/  PRMT R26, RZ, 0x7610, R26 ;  /* 0x00007610ff1a7816 */ /* 0x008fcc000000001a */
[----:B----4-:R-:W3:Y:S01]  /*21940*/  @!P2 LDG.E.U16 R26, desc[UR8][R4.64] ;  /* 0x00000008041aa981 */ /* 0x010ee2000c1e1500 */
[----:B------:R-:W0:Y:S03]  /*21950*/  S2R R27, SR_TID.X ;  /* 0x00000000001b7919 */ /* 0x000e260000002100 */
[----:B---3--:R1:W-:Y:S04]  /*21960*/  STL [R1+0xd0], R26 ;  /* 0x0000d01a01007387 */ /* 0x0083e80000100800 */
[----:B-1----:R-:W3:Y:S04]  /*21970*/  LDL.LU R26, [R1+0x2a84] ;  /* 0x002a8400011a7983 */ /* 0x002ee80000300800 */
[----:B------:R-:W4:Y:S01]  /*21980*/  LDL R5, [R1+0x11f8] ;  /* 0x0011f80001057983 */ /* 0x000f220000100800 */
[----:B0-----:R-:W-:-:S05]  /*21990*/  LOP3.LUT R27, R27, 0x3f, RZ, 0xc0, !PT ;  /* 0x0000003f1b1b7812 */ /* 0x001fca00078ec0ff */
[----:B------:R-:W-:-:S05]  /*219a0*/  IMAD.SHL.U32 R4, R27, 0x2, RZ ;  /* 0x000000021b047824 */ /* 0x000fca00078e00ff */
[----:B------:R-:W-:Y:S02]  /*219b0*/  LOP3.LUT R4, R4, 0x40, RZ, 0x3c, !PT ;  /* 0x0000004004047812 */ /* 0x000fe400078e3cff */
[----:B------:R-:W-:Y:S01]  /*219c0*/  PRMT R10, RZ, 0x7610, R10 ;  /* 0x00007610ff0a7816 */ /* 0x000fe2000000000a */
[----:B------:R-:W0:Y:S02]  /*219d0*/  S2R R27, SR_TID.X ;  /* 0x00000000001b7919 */ /* 0x000e240000002100 */
[----:B---3--:R1:W-:Y:S02]  /*219e0*/  STS.U16 [R4+UR5+0x8600], R26 ;  /* 0x0086001a04007988 */ /* 0x0083e40008000405 */
[----:B-1----:R-:W-:-:S05]  /*219f0*/  @!P2 IMAD.MOV.U32 R4, RZ, RZ, R20 ;  /* 0x000000ffff04a224 */ /* 0x002fca00078e0014 */
[----:B----4-:R1:W3:Y:S04]  /*21a00*/  @!P2 LDG.E.U16 R10, desc[UR8][R4.64] ;  /* 0x00000008040aa981 */ /* 0x0102e8000c1e1500 */
[----:B------:R-:W4:Y:S01]  /*21a10*/  LDL R5, [R1+0x11d8] ;  /* 0x0011d80001057983 */ /* 0x000f220000100800 */
[----:B0-----:R-:W-:-:S05]  /*21a20*/  LOP3.LUT R27, R27, 0x3f, RZ, 0xc0, !PT ;  /* 0x0000003f1b1b7812 */ /* 0x001fca00078ec0ff */
[----:B-1----:R-:W-:Y:S01]  /*21a30*/  IMAD.SHL.U32 R4, R27, 0x2, RZ ;  /* 0x000000021b047824 */ /* 0x002fe200078e00ff */
[----:B------:R-:W-:Y:S01]  /*21a40*/  PRMT R24, RZ, 0x7610, R24 ;  /* 0x00007610ff187816 */ /* 0x000fe20000000018 */
[----:B------:R-:W3:Y:S03]  /*21a50*/  LDL R27, [R1+0x1178] ;  /* 0x00117800011b7983 */ /* 0x000ee60000100800 */
[----:B------:R-:W-:-:S05]  /*21a60*/  LOP3.LUT R4, R4, 0x40, RZ, 0x3c, !PT ;  /* 0x0000004004047812 */ /* 0x000fca00078e3cff */
[----:B------:R2:W-:Y:S02]  /*21a70*/  STS.U16 [R4+UR5+0x8a00], R18 ;  /* 0x008a001204007988 */ /* 0x0005e40008000405 */
[----:B--2---:R-:W-:-:S05]  /*21a80*/  @!P2 IMAD.MOV.U32 R4, RZ, RZ, R23 ;  /* 0x000000ffff04a224 */ /* 0x004fca00078e0017 */
[----:B----4-:R0:W2:Y:S02]  /*21a90*/  @!P2 LDG.E.U16 R24, desc[UR8][R4.64] ;  /* 0x000000080418a981 */ /* 0x0100a4000c1e1500 */
[----:B0-----:R-:W0:Y:S02]  /*21aa0*/  S2R R5, SR_TID.X ;  /* 0x0000000000057919 */ /* 0x001e240000002100 */
[----:B---3--:R1:W-:Y:S04]  /*21ab0*/  STL [R1+0xcc], R10 ;  /* 0x0000cc0a01007387 */ /* 0x0083e80000100800 */
[----:B-1----:R-:W3:Y:S04]  /*21ac0*/  LDL R10, [R1+0x117c] ;  /* 0x00117c00010a7983 */ /* 0x002ee80000100800 */
[----:B------:R-:W4:Y:S01]  /*21ad0*/  LDL.LU R20, [R1+0x60] ;  /* 0x0000600001147983 */ /* 0x000f220000300800 */
[----:B0-----:R-:W-:-:S05]  /*21ae0*/  LOP3.LUT R5, R5, 0x3f, RZ, 0xc0, !PT ;  /* 0x0000003f05057812 */ /* 0x001fca00078ec0ff */
[----:B------:R-:W-:Y:S01]  /*21af0*/  IMAD.SHL.U32 R4, R5, 0x2, RZ ;  /* 0x0000000205047824 */ /* 0x000fe200078e00ff */
[----:B--2---:R0:W-:Y:S04]  /*21b00*/  STL [R1+0xc8], R24 ;  /* 0x0000c81801007387 */ /* 0x0041e80000100800 */
[----:B0-----:R-:W2:Y:S04]  /*21b10*/  LDL.LU R24, [R1+0x2a80] ;  /* 0x002a800001187983 */ /* 0x001ea80000300800 */
[----:B------:R-:W3:Y:S01]  /*21b20*/  LDL R5, [R1+0x11b8] ;  /* 0x0011b80001057983 */ /* 0x000ee20000100800 */
[----:B------:R-:W-:-:S05]  /*21b30*/  LOP3.LUT R4, R4, 0x40, RZ, 0x3c, !PT ;  /* 0x0000004004047812 */ /* 0x000fca00078e3cff */
[----:B------:R0:W-:Y:S02]  /*21b40*/  STS.U16 [R4+UR5+0x8e00], R12 ;  /* 0x008e000c04007988 */ /* 0x0001e40008000405 */
[----:B0-----:R-:W-:Y:S02]  /*21b50*/  @!P2 IMAD.MOV.U32 R4, RZ, RZ, R22 ;  /* 0x000000ffff04a224 */ /* 0x001fe400078e0016 */
[----:B------:R-:W4:Y:S01]  /*21b60*/  LDL.LU R22, [R1+0x54] ;  /* 0x0000540001167983 */ /* 0x000f220000300800 */
[----:B--2---:R-:W-:-:S06]  /*21b70*/  PRMT R24, RZ, 0x7610, R24 ;  /* 0x00007610ff187816 */ /* 0x004fcc0000000018 */
[----:B---3--:R-:W2:Y:S04]  /*21b80*/  @!P2 LDG.E.U16 R24, desc[UR8][R4.64] ;  /* 0x000000080418a981 */ /* 0x008ea8000c1e1500 */
[----:B--2---:R0:W-:Y:S04]  /*21b90*/  STL [R1+0xc4], R24 ;  /* 0x0000c41801007387 */ /* 0x0041e80000100800 */
[----:B0-----:R-:W2:Y:S04]  /*21ba0*/  LDL.LU R24, [R1+0x2a7c] ;  /* 0x002a7c0001187983 */ /* 0x001ea80000300800 */
[----:B------:R-:W3:Y:S04]  /*21bb0*/  LDL R4, [R1+0x1198] ;  /* 0x0011980001047983 */ /* 0x000ee80000100800 */
[----:B------:R-:W3:Y:S01]  /*21bc0*/  LDL R5, [R1+0x119c] ;  /* 0x00119c0001057983 */ /* 0x000ee20000100800 */
[----:B------:R-:W0:Y:S01]  /*21bd0*/  S2R R23, SR_TID.X ;  /* 0x0000000000177919 */ /* 0x000e220000002100 */
[----:B--2---:R-:W-:-:S02]  /*21be0*/  PRMT R24, RZ, 0x7610, R24 ;  /* 0x00007610ff187816 */ /* 0x004fc40000000018 */
[----:B---3--:R-:W-:-:S04]  /*21bf0*/  @!P2 LOP3.LUT R5, R5, R4, RZ, 0x3c, !PT ;  /* 0x000000040505a212 */ /* 0x008fc800078e3cff */
[----:B------:R-:W-:-:S04]  /*21c00*/  @!P2 LOP3.LUT R4, R5, R4, RZ, 0x3c, !PT ;  /* 0x000000040504a212 */ /* 0x000fc800078e3cff */
[----:B------:R-:W-:-:S05]  /*21c10*/  @!P2 LOP3.LUT R5, R5, R4, RZ, 0x3c, !PT ;  /* 0x000000040505a212 */ /* 0x000fca00078e3cff */
[----:B------:R-:W2:Y:S01]  /*21c20*/  @!P2 LDG.E.U16 R24, desc[UR8][R4.64] ;  /* 0x000000080418a981 */ /* 0x000ea2000c1e1500 */
[----:B0-----:R-:W-:-:S05]  /*21c30*/  LOP3.LUT R23, R23, 0x3f, RZ, 0xc0, !PT ;  /* 0x0000003f17177812 */ /* 0x001fca00078ec0ff */
[----:B------:R-:W-:-:S05]  /*21c40*/  IMAD.SHL.U32 R23, R23, 0x2, RZ ;  /* 0x0000000217177824 */ /* 0x000fca00078e00ff */
[----:B------:R-:W-:-:S05]  /*21c50*/  LOP3.LUT R23, R23, 0x50, RZ, 0x3c, !PT ;  /* 0x0000005017177812 */ /* 0x000fca00078e3cff */
[----:B------:R0:W-:Y:S04]  /*21c60*/  STS.U16 [R23+UR5+0x8280], R0 ;  /* 0x0082800017007988 */ /* 0x0001e80008000405 */
[----:B0-----:R-:W3:Y:S04]  /*21c70*/  LDL.LU R0, [R1+0x18] ;  /* 0x0000180001007983 */ /* 0x001ee80000300800 */
[----:B--2---:R0:W-:Y:S04]  /*21c80*/  STL [R1+0xc0], R24 ;  /* 0x0000c01801007387 */ /* 0x0041e80000100800 */
[----:B0-----:R-:W2:Y:S04]  /*21c90*/  LDL.LU R24, [R1+0x2a78] ;  /* 0x002a780001187983 */ /* 0x001ea80000300800 */
[----:B------:R-:W4:Y:S01]  /*21ca0*/  LDL.LU R5, [R1+0x28] ;  /* 0x0000280001057983 */ /* 0x000f220000300800 */
[----:B------:R-:W-:Y:S01]  /*21cb0*/  PRMT R14, RZ, 0x7610, R14 ;  /* 0x00007610ff0e7816 */ /* 0x000fe2000000000e */
[----:B------:R-:W-:Y:S01]  /*21cc0*/  @!P2 IMAD.MOV.U32 R4, RZ, RZ, R10 ;  /* 0x000000ffff04a224 */ /* 0x000fe200078e000a */
[----:B------:R-:W-:Y:S01]  /*21cd0*/  PRMT R15, RZ, 0x7610, R15 ;  /* 0x00007610ff0f7816 */ /* 0x000fe2000000000f */
[----:B------:R-:W3:Y:S04]  /*21ce0*/  LDL R10, [R1+0x111c] ;  /* 0x00111c00010a7983 */ /* 0x000ee80000100800 */
[----:B----4-:R0:W-:Y:S02]  /*21cf0*/  STS.U16 [R23+UR5+0x8680], R5 ;  /* 0x0086800517007988 */ /* 0x0101e40008000405 */
[----:B0-----:R-:W-:-:S05]  /*21d00*/  @!P2 IMAD.MOV.U32 R5, RZ, RZ, R27 ;  /* 0x000000ffff05a224 */ /* 0x001fca00078e001b */
[----:B------:R0:W4:Y:S04]  /*21d10*/  @!P2 LDG.E.U16 R14, desc[UR8][R4.64] ;  /* 0x00000008040ea981 */ /* 0x000128000c1e1500 */
[----:B------:R-:W0:Y:S04]  /*21d20*/  LDL R4, [R1+0x1158] ;  /* 0x0011580001047983 */ /* 0x000e280000100800 */
[----:B------:R-:W0:Y:S02]  /*21d30*/  LDL R5, [R1+0x115c] ;  /* 0x00115c0001057983 */ /* 0x000e240000100800 */
[----:B0-----:R-:W-:-:S04]  /*21d40*/  @!P2 LOP3.LUT R5, R5, R4, RZ, 0x3c, !PT ;  /* 0x000000040505a212 */ /* 0x001fc800078e3cff */
[----:B------:R-:W-:-:S04]  /*21d50*/  @!P2 LOP3.LUT R4, R5, R4, RZ, 0x3c, !PT ;  /* 0x000000040504a212 */ /* 0x000fc800078e3cff */
[----:B------:R-:W-:-:S05]  /*21d60*/  @!P2 LOP3.LUT R5, R5, R4, RZ, 0x3c, !PT ;  /* 0x000000040505a212 */ /* 0x000fca00078e3cff */
[----:B------:R-:W2:Y:S04]  /*21d70*/  @!P2 LDG.E.U16 R15, desc[UR8][R4.64] ;  /* 0x00000008040fa981 */ /* 0x000ea8000c1e1500 */
[----:B----4-:R0:W-:Y:S04]  /*21d80*/  STL [R1+0xbc], R14 ;  /* 0x0000bc0e01007387 */ /* 0x0101e80000100800 */
[----:B0-----:R-:W4:Y:S04]  /*21d90*/  LDL.LU R14, [R1+0x64] ;  /* 0x00006400010e7983 */ /* 0x001f280000300800 */
        /* <DEDUP_REMOVED lines=9> */
[----:B------:R-:W-:Y:S04]  /*21e30*/  STS.U16 [R23+UR5+0x8a80], R24 ;  /* 0x008a801817007988 */ /* 0x000fe80008000405 */
[----:B--2---:R0:W-:Y:S04]  /*21e40*/  STS.U16 [R23+UR5+0x8e80], R15 ;  /* 0x008e800f17007988 */ /* 0x0041e80008000405 */
[----:B0-----:R-:W2:Y:S04]  /*21e50*/  LDL.LU R23, [R1+0x5c] ;  /* 0x00005c0001177983 */ /* 0x001ea80000300800 */
[----:B---3--:R0:W-:Y:S04]  /*21e60*/  STL [R1+0xb4], R29 ;  /* 0x0000b41d01007387 */ /* 0x0081e80000100800 */
[----:B0-----:R-:W3:Y:S04]  /*21e70*/  LDL.LU R29, [R1+0x2a70] ;  /* 0x002a7000011d7983 */ /* 0x001ee80000300800 */
[----:B------:R-:W4:Y:S01]  /*21e80*/  LDL R5, [R1+0x1118] ;  /* 0x0011180001057983 */ /* 0x000f220000100800 */
[----:B------:R-:W-:Y:S01]  /*21e90*/  @!P2 IMAD.MOV.U32 R4, RZ, RZ, R10 ;  /* 0x000000ffff04a224 */ /* 0x000fe200078e000a */
[----:B------:R-:W0:Y:S01]  /*21ea0*/  S2R R27, SR_TID.X ;  /* 0x00000000001b7919 */ /* 0x000e220000002100 */
[----:B---3--:R-:W-:-:S06]  /*21eb0*/  PRMT R29, RZ, 0x7610, R29 ;  /* 0x00007610ff1d7816 */ /* 0x008fcc000000001d */
[----:B----4-:R-:W3:Y:S01]  /*21ec0*/  @!P2 LDG.E.U16 R29, desc[UR8][R4.64] ;  /* 0x00000008041da981 */ /* 0x010ee2000c1e1500 */
[----:B0-----:R-:W-:-:S05]  /*21ed0*/  LOP3.LUT R27, R27, 0x3f, RZ, 0xc0, !PT ;  /* 0x0000003f1b1b7812 */ /* 0x001fca00078ec0ff */
[----:B------:R-:W-:-:S05]  /*21ee0*/  IMAD.SHL.U32 R27, R27, 0x2, RZ ;  /* 0x000000021b1b7824 */ /* 0x000fca00078e00ff */
[----:B------:R-:W-:-:S05]  /*21ef0*/  LOP3.LUT R27, R27, 0x60, RZ, 0x3c, !PT ;  /* 0x000000601b1b7812 */ /* 0x000fca00078e3cff */
[----:B------:R0:W-:Y:S04]  /*21f00*/  STS.U16 [R27+UR5+0x8300], R20 ;  /* 0x008300141b007988 */ /* 0x0001e80008000405 */
[----:B0-----:R-:W4:Y:S04]  /*21f10*/  LDL.LU R20, [R1+0x4c] ;  /* 0x00004c0001147983 */ /* 0x001f280000300800 */
[----:B------:R-:W4:Y:S04]  /*21f20*/  LDL.LU R10, [R1] ;  /* 0x00000000010a7983 */ /* 0x000f280000300800 */
[----:B------:R-:W-:Y:S04]  /*21f30*/  STS.U16 [R27+UR5+0x8700], R22 ;  /* 0x008700161b007988 */ /* 0x000fe80008000405 */
[----:B---3--:R0:W-:Y:S04]  /*21f40*/  STL [R1+0xb0], R29 ;  /* 0x0000b01d01007387 */ /* 0x0081e80000100800 */
[----:B0-----:R-:W3:Y:S04]  /*21f50*/  LDL.LU R29, [R1+0x2a6c] ;  /* 0x002a6c00011d7983 */ /* 0x001ee80000300800 */
[----:B------:R-:W2:Y:S04]  /*21f60*/  LDL R4, [R1+0x10f8] ;  /* 0x0010f80001047983 */ /* 0x000ea80000100800 */
[----:B------:R-:W2:Y:S04]  /*21f70*/  LDL R5, [R1+0x10fc] ;  /* 0x0010fc0001057983 */ /* 0x000ea80000100800 */
[----:B------:R-:W4:Y:S01]  /*21f80*/  LDL.LU R22, [R1+0x2a68] ;  /* 0x002a680001167983 */ /* 0x000f220000300800 */
[----:B--2---:R-:W-:-:S04]  /*21f90*/  @!P2 LOP3.LUT R5, R5, R4, RZ, 0x3c, !PT ;  /* 0x000000040505a212 */ /* 0x004fc800078e3cff */
[C---:B------:R-:W-:Y:S02]  /*21fa0*/  @!P2 LOP3.LUT R4, R5.reuse, R4, RZ, 0x3c, !PT ;  /* 0x000000040504a212 */ /* 0x040fe400078e3cff */
[----:B----4-:R-:W-:Y:S02]  /*21fb0*/  PRMT R22, RZ, 0x7610, R22 ;  /* 0x00007610ff167816 */ /* 0x010fe40000000016 */
[----:B------:R-:W-:-:S05]  /*21fc0*/  @!P2 LOP3.LUT R5, R5, R4, RZ, 0x3c, !PT ;  /* 0x000000040505a212 */ /* 0x000fca00078e3cff */
[----:B------:R-:W2:Y:S04]  /*21fd0*/  @!P2 LDG.E.U16 R22, desc[UR8][R4.64] ;  /* 0x000000080416a981 */ /* 0x000ea8000c1e1500 */
[----:B--2---:R0:W-:Y:S04]  /*21fe0*/  STL [R1+0xac], R22 ;  /* 0x0000ac1601007387 */ /* 0x0041e80000100800 */
[----:B0-----:R-:W2:Y:S04]  /*21ff0*/  LDL.LU R22, [R1+0x2a64] ;  /* 0x002a640001167983 */ /* 0x001ea80000300800 */
[----:B------:R-:W4:Y:S04]  /*22000*/  LDL R4, [R1+0x10d8] ;  /* 0x0010d80001047983 */ /* 0x000f280000100800 */
[----:B------:R-:W4:Y:S01]  /*22010*/  LDL R5, [R1+0x10dc] ;  /* 0x0010dc0001057983 */ /* 0x000f220000100800 */
[----:B--2---:R-:W-:-:S02]  /*22020*/  PRMT R22, RZ, 0x7610, R22 ;  /* 0x00007610ff167816 */ /* 0x004fc40000000016 */
[----:B----4-:R-:W-:-:S04]  /*22030*/  @!P2 LOP3.LUT R5, R5, R4, RZ, 0x3c, !PT ;  /* 0x000000040505a212 */ /* 0x010fc800078e3cff */
[----:B------:R-:W-:-:S04]  /*22040*/  @!P2 LOP3.LUT R4, R5, R4, RZ, 0x3c, !PT ;  /* 0x000000040504a212 */ /* 0x000fc800078e3cff */
[----:B------:R-:W-:-:S05]  /*22050*/  @!P2 LOP3.LUT R5, R5, R4, RZ, 0x3c, !PT ;  /* 0x000000040505a212 */ /* 0x000fca00078e3cff */
[----:B------:R-:W2:Y:S04]  /*22060*/  @!P2 LDG.E.U16 R22, desc[UR8][R4.64] ;  /* 0x000000080416a981 */ /* 0x000ea8000c1e1500 */
[----:B--2---:R0:W-:Y:S04]  /*22070*/  STL [R1+0xa8], R22 ;  /* 0x0000a81601007387 */ /* 0x0041e80000100800 */
[----:B0-----:R-:W2:Y:S04]  /*22080*/  LDL.LU R22, [R1+0x2a60] ;  /* 0x002a600001167983 */ /* 0x001ea80000300800 */
[----:B------:R-:W4:Y:S04]  /*22090*/  LDL R4, [R1+0x10b8] ;  /* 0x0010b80001047983 */ /* 0x000f280000100800 */
[----:B------:R-:W4:Y:S04]  /*220a0*/  LDL R5, [R1+0x10bc] ;  /* 0x0010bc0001057983 */ /* 0x000f280000100800 */
[----:B------:R-:W-:Y:S04]  /*220b0*/  STS.U16 [R27+UR5+0x8b00], R0 ;  /* 0x008b00001b007988 */ /* 0x000fe80008000405 */
[----:B--2---:R0:W-:Y:S04]  /*220c0*/  STS.U16 [R27+UR5+0x8f00], R22 ;  /* 0x008f00161b007988 */ /* 0x0041e80008000405 */
[----:B0-----:R-:W2:Y:S01]  /*220d0*/  LDL.LU R27, [R1+0x2a5c] ;  /* 0x002a5c00011b7983 */ /* 0x001ea20000300800 */
[----:B----4-:R-:W-:-:S04]  /*220e0*/  @!P2 LOP3.LUT R5, R5, R4, RZ, 0x3c, !PT ;  /* 0x000000040505a212 */ /* 0x010fc800078e3cff */
[----:B------:R-:W-:-:S04]  /*220f0*/  @!P2 LOP3.LUT R4, R5, R4, RZ, 0x3c, !PT ;  /* 0x000000040504a212 */ /* 0x000fc800078e3cff */
[----:B------:R-:W-:Y:S02]  /*22100*/  @!P2 LOP3.LUT R5, R5, R4, RZ, 0x3c, !PT ;  /* 0x000000040505a212 */ /* 0x000fe400078e3cff */
[----:B--2---:R-:W-:-:S06]  /*22110*/  PRMT R27, RZ, 0x7610, R27 ;  /* 0x00007610ff1b7816 */ /* 0x004fcc000000001b */
[----:B------:R-:W2:Y:S04]  /*22120*/  @!P2 LDG.E.U16 R27, desc[UR8][R4.64] ;  /* 0x00000008041ba981 */ /* 0x000ea8000c1e1500 */
[----:B--2---:R0:W-:Y:S04]  /*22130*/  STL [R1+0xa4], R27 ;  /* 0x0000a41b01007387 */ /* 0x0041e80000100800 */
[----:B0-----:R-:W2:Y:S04]  /*22140*/  LDL.LU R27, [R1+0x2a58] ;  /* 0x002a5800011b7983 */ /* 0x001ea80000300800 */
[----:B------:R-:W4:Y:S04]  /*22150*/  LDL R4, [R1+0x1098] ;  /* 0x0010980001047983 */ /* 0x000f280000100800 */
[----:B------:R-:W4:Y:S01]  /*22160*/  LDL R5, [R1+0x109c] ;  /* 0x00109c0001057983 */ /* 0x000f220000100800 */
[----:B------:R-:W0:Y:S01]  /*22170*/  S2R R0, SR_TID.X ;  /* 0x0000000000007919 */ /* 0x000e220000002100 */
[----:B--2---:R-:W-:-:S02]  /*22180*/  PRMT R27, RZ, 0x7610, R27 ;  /* 0x00007610ff1b7816 */ /* 0x004fc4000000001b */
[----:B----4-:R-:W-:-:S04]  /*22190*/  @!P2 LOP3.LUT R5, R5, R4, RZ, 0x3c, !PT ;  /* 0x000000040505a212 */ /* 0x010fc800078e3cff */
[----:B------:R-:W-:-:S04]  /*221a0*/  @!P2 LOP3.LUT R4, R5, R4, RZ, 0x3c, !PT ;  /* 0x000000040504a212 */ /* 0x000fc800078e3cff */
[----:B------:R-:W-:-:S05]  /*221b0*/  @!P2 LOP3.LUT R5, R5, R4, RZ, 0x3c, !PT ;  /* 0x000000040505a212 */ /* 0x000fca00078e3cff */
[----:B------:R-:W2:Y:S01]  /*221c0*/  @!P2 LDG.E.U16 R27, desc[UR8][R4.64] ;  /* 0x00000008041ba981 */ /* 0x000ea2000c1e1500 */
[----:B0-----:R-:W-:-:S05]  /*221d0*/  LOP3.LUT R0, R0, 0x3f, RZ, 0xc0, !PT ;  /* 0x0000003f00007812 */ /* 0x001fca00078ec0ff */
[----:B------:R-:W-:-:S05]  /*221e0*/  IMAD.SHL.U32 R0, R0, 0x2, RZ ;  /* 0x0000000200007824 */ /* 0x000fca00078e00ff */
[----:B------:R-:W-:-:S05]  /*221f0*/  LOP3.LUT R0, R0, 0x70, RZ, 0x3c, !PT ;  /* 0x0000007000007812 */ /* 0x000fca00078e3cff */
[----:B------:R0:W-:Y:S04]  /*22200*/  STS.U16 [R0+UR5+0x8380], R14 ;  /* 0x0083800e00007988 */ /* 0x0001e80008000405 */
[----:B0-----:R-:W4:Y:S04]  /*22210*/  LDL.LU R14, [R1+0x8] ;  /* 0x00000800010e7983 */ /* 0x001f280000300800 */
        /* <DEDUP_REMOVED lines=9> */
[----:B------:R0:W-:Y:S04]  /*222b0*/  STS.U16 [R0+UR5+0x8780], R23 ;  /* 0x0087801700007988 */ /* 0x0001e80008000405 */
[----:B0-----:R-:W3:Y:S04]  /*222c0*/  LDL.LU R23, [R1+0xc] ;  /* 0x00000c0001177983 */ /* 0x001ee80000300800 */
        /* <DEDUP_REMOVED lines=9> */
[----:B------:R0:W-:Y:S04]  /*22360*/  STS.U16 [R0+UR5+0x8b80], R20 ;  /* 0x008b801400007988 */ /* 0x0001e80008000405 */
[----:B0-----:R-:W4:Y:S04]  /*22370*/  LDL.LU R20, [R1+0x10] ;  /* 0x0000100001147983 */ /* 0x001f280000300800 */
[----:B--2---:R0:W-:Y:S04]  /*22380*/  STL [R1+0x98], R27 ;  /* 0x0000981b01007387 */ /* 0x0041e80000100800 */
[----:B0-----:R-:W2:Y:S04]  /*22390*/  LDL.LU R27, [R1+0x2a4c] ;  /* 0x002a4c00011b7983 */ /* 0x001ea80000300800 */
[----:B------:R-:W3:Y:S04]  /*223a0*/  LDL R4, [R1+0x1038] ;  /* 0x0010380001047983 */ /* 0x000ee80000100800 */
[----:B------:R-:W3:Y:S01]  /*223b0*/  LDL R5, [R1+0x103c] ;  /* 0x00103c0001057983 */ /* 0x000ee20000100800 */
[----:B------:R-:W-:-:S03]  /*223c0*/  PRMT R2, RZ, 0x7610, R2 ;  /* 0x00007610ff027816 */ /* 0x000fc60000000002 */
[----:B------:R0:W-:Y:S04]  /*223d0*/  STS.U16 [R0+UR5+0x8f80], R10 ;  /* 0x008f800a00007988 */ /* 0x0001e80008000405 */
[----:B0-----:R-:W4:Y:S01]  /*223e0*/  LDL.LU R10, [R1+0x14] ;  /* 0x00001400010a7983 */ /* 0x001f220000300800 */
[----:B---3--:R-:W-:-:S04]  /*223f0*/  @!P2 LOP3.LUT R5, R5, R4, RZ, 0x3c, !PT ;  /* 0x000000040505a212 */ /* 0x008fc800078e3cff */
[----:B------:R-:W-:-:S04]  /*22400*/  @!P2 LOP3.LUT R4, R5, R4, RZ, 0x3c, !PT ;  /* 0x000000040504a212 */ /* 0x000fc800078e3cff */
[----:B------:R-:W-:-:S05]  /*22410*/  @!P2 LOP3.LUT R5, R5, R4, RZ, 0x3c, !PT ;  /* 0x000000040505a212 */ /* 0x000fca00078e3cff */
[----:B------:R-:W3:Y:S04]  /*22420*/  @!P2 LDG.E.U16 R2, desc[UR8][R4.64] ;  /* 0x000000080402a981 */ /* 0x000ee8000c1e1500 */
[----:B------:R-:W2:Y:S04]  /*22430*/  LDL R4, [R1+0x1018] ;  /* 0x0010180001047983 */ /* 0x000ea80000100800 */
[----:B------:R-:W2:Y:S01]  /*22440*/  LDL R5, [R1+0x101c] ;  /* 0x00101c0001057983 */ /* 0x000ea20000100800 */
[----:B------:R-:W-:Y:S01]  /*22450*/  PRMT R3, RZ, 0x7610, R3 ;  /* 0x00007610ff037816 */ /* 0x000fe20000000003 */
[----:B------:R-:W0:Y:S02]  /*22460*/  S2R R0, SR_TID.X ;  /* 0x0000000000007919 */ /* 0x000e240000002100 */
[----:B---3--:R1:W-:Y:S04]  /*22470*/  STL [R1+0x94], R2 ;  /* 0x0000940201007387 */ /* 0x0083e80000100800 */
[----:B-1----:R-:W3:Y:S01]  /*22480*/  LDL.LU R2, [R1+0x1c] ;  /* 0x00001c0001027983 */ /* 0x002ee20000300800 */
[----:B--2---:R-:W-:-:S04]  /*22490*/  @!P2 LOP3.LUT R5, R5, R4, RZ, 0x3c, !PT ;  /* 0x000000040505a212 */ /* 0x004fc800078e3cff */
[----:B------:R-:W-:-:S04]  /*224a0*/  @!P2 LOP3.LUT R4, R5, R4, RZ, 0x3c, !PT ;  /* 0x000000040504a212 */ /* 0x000fc800078e3cff */
[----:B------:R-:W-:-:S05]  /*224b0*/  @!P2 LOP3.LUT R5, R5, R4, RZ, 0x3c, !PT ;  /* 0x000000040505a212 */ /* 0x000fca00078e3cff */
[----:B------:R1:W2:Y:S04]  /*224c0*/  @!P2 LDG.E.U16 R3, desc[UR8][R4.64] ;  /* 0x000000080403a981 */ /* 0x0002a8000c1e1500 */
[----:B------:R-:W1:Y:S04]  /*224d0*/  LDL R4, [R1+0xff8] ;  /* 0x000ff80001047983 */ /* 0x000e680000100800 */
[----:B------:R-:W1:Y:S01]  /*224e0*/  LDL R5, [R1+0xffc] ;  /* 0x000ffc0001057983 */ /* 0x000e620000100800 */
[----:B0-----:R-:W-:-:S05]  /*224f0*/  LOP3.LUT R0, R0, 0x3f, RZ, 0xc0, !PT ;  /* 0x0000003f00007812 */ /* 0x001fca00078ec0ff */
[----:B------:R-:W-:-:S05]  /*22500*/  IMAD.SHL.U32 R0, R0, 0x2, RZ ;  /* 0x0000000200007824 */ /* 0x000fca00078e00ff */
[----:B------:R-:W-:Y:S04]  /*22510*/  STS.U16 [R0+UR5], R27 ;  /* 0x0000001b00007988 */ /* 0x000fe80008000405 */
[----:B------:R0:W-:Y:S02]  /*22520*/  STS.U16 [R0+UR5+0x200], R29 ;  /* 0x0002001d00007988 */ /* 0x0001e40008000405 */
[----:B0-----:R-:W-:Y:S02]  /*22530*/  PRMT R0, RZ, 0x7610, R0 ;  /* 0x00007610ff007816 */ /* 0x001fe40000000000 */
[----:B-1----:R-:W-:-:S04]  /*22540*/  @!P2 LOP3.LUT R5, R5, R4, RZ, 0x3c, !PT ;  /* 0x000000040505a212 */ /* 0x002fc800078e3cff */
[----:B------:R-:W-:-:S04]  /*22550*/  @!P2 LOP3.LUT R4, R5, R4, RZ, 0x3c, !PT ;  /* 0x000000040504a212 */ /* 0x000fc800078e3cff */
[----:B------:R-:W-:-:S05]  /*22560*/  @!P2 LOP3.LUT R5, R5, R4, RZ, 0x3c, !PT ;  /* 0x000000040505a212 */ /* 0x000fca00078e3cff */
[----:B------:R-:W4:Y:S04]  /*22570*/  @!P2 LDG.E.U16 R0, desc[UR8][R4.64] ;  /* 0x000000080400a981 */ /* 0x000f28000c1e1500 */
[----:B--2---:R0:W-:Y:S04]  /*22580*/  STL [R1+0x90], R3 ;  /* 0x0000900301007387 */ /* 0x0041e80000100800 */
[----:B0-----:R-:W2:Y:S04]  /*22590*/  LDL.LU R3, [R1+0x20] ;  /* 0x0000200001037983 */ /* 0x001ea80000300800 */
[----:B----4-:R0:W-:Y:S04]  /*225a0*/  STL [R1+0x8c], R0 ;  /* 0x00008c0001007387 */ /* 0x0101e80000100800 */
[----:B------:R-:W4:Y:S04]  /*225b0*/  LDL R4, [R1+0xfd8] ;  /* 0x000fd80001047983 */ /* 0x000f280000100800 */
[----:B------:R-:W4:Y:S01]  /*225c0*/  LDL R5, [R1+0xfdc] ;  /* 0x000fdc0001057983 */ /* 0x000f220000100800 */
[----:B0-----:R-:W0:Y:S02]  /*225d0*/  S2R R0, SR_TID.X ;  /* 0x0000000000007919 */ /* 0x001e240000002100 */
[----:B0-----:R-:W-:-:S05]  /*225e0*/  LOP3.LUT R0, R0, 0x3f, RZ, 0xc0, !PT ;  /* 0x0000003f00007812 */ /* 0x001fca00078ec0ff */
[----:B------:R-:W-:-:S05]  /*225f0*/  IMAD.SHL.U32 R0, R0, 0x2, RZ ;  /* 0x0000000200007824 */ /* 0x000fca00078e00ff */
[----:B------:R0:W-:Y:S02]  /*22600*/  STS.U16 [R0+UR5+0x400], R14 ;  /* 0x0004000e00007988 */ /* 0x0001e40008000405 */
[----:B0-----:R-:W-:Y:S02]  /*22610*/  PRMT R0, RZ, 0x7610, R0 ;  /* 0x00007610ff007816 */ /* 0x001fe40000000000 */
[----:B------:R-:W2:Y:S01]  /*22620*/  LDL.LU R14, [R1+0x24] ;  /* 0x00002400010e7983 */ /* 0x000ea20000300800 */
[----:B----4-:R-:W-:-:S04]  /*22630*/  @!P2 LOP3.LUT R5, R5, R4, RZ, 0x3c, !PT ;  /* 0x000000040505a212 */ /* 0x010fc800078e3cff */
[----:B------:R-:W-:-:S04]  /*22640*/  @!P2 LOP3.LUT R4, R5, R4, RZ, 0x3c, !PT ;  /* 0x000000040504a212 */ /* 0x000fc800078e3cff */
[----:B------:R-:W-:-:S05]  /*22650*/  @!P2 LOP3.LUT R5, R5, R4, RZ, 0x3c, !PT ;  /* 0x000000040505a212 */ /* 0x000fca00078e3cff */
[----:B------:R-:W4:Y:S04]  /*22660*/  @!P2 LDG.E.U16 R0, desc[UR8][R4.64] ;  /* 0x000000080400a981 */ /* 0x000f28000c1e1500 */
        /* <DEDUP_REMOVED lines=42> */
[----:B0-----:R-:W0:Y:S01]  /*22910*/  S2R R0, SR_TID.X ;  /* 0x0000000000007919 */ /* 0x001e220000002100 */
[----:B------:R-:W-:-:S02]  /*22920*/  PRMT R8, RZ, 0x7610, R8 ;  /* 0x00007610ff087816 */ /* 0x000fc40000000008 */
[----:B0-----:R-:W-:-:S05]  /*22930*/  LOP3.LUT R0, R0, 0x3f, RZ, 0xc0, !PT ;  /* 0x0000003f00007812 */ /* 0x001fca00078ec0ff */
[----:B------:R-:W-:-:S05]  /*22940*/  IMAD.SHL.U32 R0, R0, 0x2, RZ ;  /* 0x0000000200007824 */ /* 0x000fca00078e00ff */
[----:B---3--:R0:W-:Y:S04]  /*22950*/  STS.U16 [R0+UR5+0xc00], R2 ;  /* 0x000c000200007988 */ /* 0x0081e80008000405 */
[----:B0-----:R-:W3:Y:S01]  /*22960*/  LDL.LU R2, [R1+0x3c] ;  /* 0x00003c0001027983 */ /* 0x001ee20000300800 */
[----:B----4-:R-:W-:-:S04]  /*22970*/  @!P2 LOP3.LUT R5, R5, R4, RZ, 0x3c, !PT ;  /* 0x000000040505a212 */ /* 0x010fc800078e3cff */
[----:B------:R-:W-:-:S04]  /*22980*/  @!P2 LOP3.LUT R4, R5, R4, RZ, 0x3c, !PT ;  /* 0x000000040504a212 */ /* 0x000fc800078e3cff */
[----:B------:R-:W-:-:S05]  /*22990*/  @!P2 LOP3.LUT R5, R5, R4, RZ, 0x3c, !PT ;  /* 0x000000040505a212 */ /* 0x000fca00078e3cff */
[----:B------:R0:W4:Y:S04]  /*229a0*/  @!P2 LDG.E.U16 R8, desc[UR8][R4.64] ;  /* 0x000000080408a981 */ /* 0x000128000c1e1500 */
[----:B------:R-:W0:Y:S04]  /*229b0*/  LDL R4, [R1+0xf38] ;  /* 0x000f380001047983 */ /* 0x000e280000100800 */
[----:B------:R-:W0:Y:S04]  /*229c0*/  LDL R5, [R1+0xf3c] ;  /* 0x000f3c0001057983 */ /* 0x000e280000100800 */
[----:B--2---:R1:W-:Y:S02]  /*229d0*/  STS.U16 [R0+UR5+0xe00], R3 ;  /* 0x000e000300007988 */ /* 0x0043e40008000405 */
[----:B-1----:R-:W-:-:S02]  /*229e0*/  PRMT R0, RZ, 0x7610, R0 ;  /* 0x00007610ff007816 */ /* 0x002fc40000000000 */
[----:B0-----:R-:W-:-:S04]  /*229f0*/  @!P2 LOP3.LUT R5, R5, R4, RZ, 0x3c, !PT ;  /* 0x000000040505a212 */ /* 0x001fc800078e3cff */
[----:B------:R-:W-:-:S04]  /*22a00*/  @!P2 LOP3.LUT R4, R5, R4, RZ, 0x3c, !PT ;  /* 0x000000040504a212 */ /* 0x000fc800078e3cff */
[----:B------:R-:W-:-:S05]  /*22a10*/  @!P2 LOP3.LUT R5, R5, R4, RZ, 0x3c, !PT ;  /* 0x000000040505a212 */ /* 0x000fca00078e3cff */
[----:B------:R-:W2:Y:S04]  /*22a20*/  @!P2 LDG.E.U16 R0, desc[UR8][R4.64] ;  /* 0x000000080400a981 */ /* 0x000ea8000c1e1500 */
[----:B----4-:R0:W-:Y:S04]  /*22a30*/  STL [R1+0x78], R8 ;  /* 0x0000780801007387 */ /* 0x0101e80000100800 */
[----:B0-----:R-:W4:Y:S04]  /*22a40*/  LDL.LU R8, [R1+0x40] ;  /* 0x0000400001087983 */ /* 0x001f280000300800 */
[----:B------:R-:W3:Y:S04]  /*22a50*/  LDL.LU R3, [R1+0x2a48] ;  /* 0x002a480001037983 */ /* 0x000ee80000300800 */
[----:B--2---:R0:W-:Y:S04]  /*22a60*/  STL [R1+0x74], R0 ;  /* 0x0000740001007387 */ /* 0x0041e80000100800 */
[----:B------:R-:W2:Y:S04]  /*22a70*/  LDL R4, [R1+0xf18] ;  /* 0x000f180001047983 */ /* 0x000ea80000100800 */
[----:B------:R-:W2:Y:S01]  /*22a80*/  LDL R5, [R1+0xf1c] ;  /* 0x000f1c0001057983 */ /* 0x000ea20000100800 */
[----:B0-----:R-:W0:Y:S01]  /*22a90*/  S2R R0, SR_TID.X ;  /* 0x0000000000007919 */ /* 0x001e220000002100 */
[----:B---3--:R-:W-:-:S02]  /*22aa0*/  PRMT R3, RZ, 0x7610, R3 ;  /* 0x00007610ff037816 */ /* 0x008fc40000000003 */
[----:B0-----:R-:W-:-:S05]  /*22ab0*/  LOP3.LUT R0, R0, 0x3f, RZ, 0xc0, !PT ;  /* 0x0000003f00007812 */ /* 0x001fca00078ec0ff */
[----:B------:R-:W-:-:S05]  /*22ac0*/  IMAD.SHL.U32 R0, R0, 0x2, RZ ;  /* 0x0000000200007824 */ /* 0x000fca00078e00ff */
[----:B------:R0:W-:Y:S04]  /*22ad0*/  STS.U16 [R0+UR5+0x1000], R14 ;  /* 0x0010000e00007988 */ /* 0x0001e80008000405 */
[----:B0-----:R-:W3:Y:S01]  /*22ae0*/  LDL.LU R14, [R1+0x44] ;  /* 0x00004400010e7983 */ /* 0x001ee20000300800 */
[----:B--2---:R-:W-:-:S04]  /*22af0*/  @!P2 LOP3.LUT R5, R5, R4, RZ, 0x3c, !PT ;  /* 0x000000040505a212 */ /* 0x004fc800078e3cff */
[----:B------:R-:W-:-:S04]  /*22b00*/  @!P2 LOP3.LUT R4, R5, R4, RZ, 0x3c, !PT ;  /* 0x000000040504a212 */ /* 0x000fc800078e3cff */
[----:B------:R-:W-:-:S05]  /*22b10*/  @!P2 LOP3.LUT R5, R5, R4, RZ, 0x3c, !PT ;  /* 0x000000040505a212 */ /* 0x000fca00078e3cff */
[----:B------:R0:W2:Y:S04]  /*22b20*/  @!P2 LDG.E.U16 R3, desc[UR8][R4.64] ;  /* 0x000000080403a981 */ /* 0x0000a8000c1e1500 */
[----:B------:R-:W0:Y:S04]  /*22b30*/  LDL R4, [R1+0xef8] ;  /* 0x000ef80001047983 */ /* 0x000e280000100800 */
[----:B------:R-:W0:Y:S04]  /*22b40*/  LDL R5, [R1+0xefc] ;  /* 0x000efc0001057983 */ /* 0x000e280000100800 */
[----:B------:R1:W-:Y:S02]  /*22b50*/  STS.U16 [R0+UR5+0x1200], R23 ;  /* 0x0012001700007988 */ /* 0x0003e40008000405 */
[----:B-1----:R-:W-:-:S02]  /*22b60*/  PRMT R0, RZ, 0x7610, R0 ;  /* 0x00007610ff007816 */ /* 0x002fc40000000000 */
[----:B0-----:R-:W-:-:S04]  /*22b70*/  @!P2 LOP3.LUT R5, R5, R4, RZ, 0x3c, !PT ;  /* 0x000000040505a212 */ /* 0x001fc800078e3cff */
[----:B------:R-:W-:-:S04]  /*22b80*/  @!P2 LOP3.LUT R4, R5, R4, RZ, 0x3c, !PT ;  /* 0x000000040504a212 */ /* 0x000fc800078e3cff */
[----:B------:R-:W-:-:S05]  /*22b90*/  @!P2 LOP3.LUT R5, R5, R4, RZ, 0x3c, !PT ;  /* 0x000000040505a212 */ /* 0x000fca00078e3cff */
[----:B------:R-:W4:Y:S04]  /*22ba0*/  @!P2 LDG.E.U16 R0, desc[UR8][R4.64] ;  /* 0x000000080400a981 */ /* 0x000f28000c1e1500 */
[----:B--2---:R0:W-:Y:S04]  /*22bb0*/  STL [R1+0x70], R3 ;  /* 0x0000700301007387 */ /* 0x0041e80000100800 */
[----:B0-----:R-:W2:Y:S04]  /*22bc0*/  LDL.LU R3, [R1+0x48] ;  /* 0x0000480001037983 */ /* 0x001ea80000300800 */
[----:B------:R-:W2:Y:S04]  /*22bd0*/  LDL.LU R23, [R1+0x2a44] ;  /* 0x002a440001177983 */ /* 0x000ea80000300800 */
        /* <DEDUP_REMOVED lines=34> */
[----:B------:R-:W3:Y:S01]  /*22e00*/  LDL.LU R2, [R1+0x2a40] ;  /* 0x002a400001027983 */ /* 0x000ee20000300800 */
[----:B----4-:R-:W-:-:S04]  /*22e10*/  @!P2 LOP3.LUT R5, R5, R4, RZ, 0x3c, !PT ;  /* 0x000000040505a212 */ /* 0x010fc800078e3cff */
[----:B------:R-:W-:-:S04]  /*22e20*/  @!P2 LOP3.LUT R4, R5, R4, RZ, 0x3c, !PT ;  /* 0x000000040504a212 */ /* 0x000fc800078e3cff */
[----:B------:R-:W-:-:S05]  /*22e30*/  @!P2 LOP3.LUT R5, R5, R4, RZ, 0x3c, !PT ;  /* 0x000000040505a212 */ /* 0x000fca00078e3cff */
[----:B------:R-:W4:Y:S04]  /*22e40*/  @!P2 LDG.E.U16 R0, desc[UR8][R4.64] ;  /* 0x000000080400a981 */ /* 0x000f28000c1e1500 */
[----:B----4-:R0:W-:Y:S04]  /*22e50*/  STL [R1+0x60], R0 ;  /* 0x0000600001007387 */ /* 0x0101e80000100800 */
[----:B------:R-:W4:Y:S04]  /*22e60*/  LDL R4, [R1+0xe78] ;  /* 0x000e780001047983 */ /* 0x000f280000100800 */
[----:B------:R-:W4:Y:S01]  /*22e70*/  LDL R5, [R1+0xe7c] ;  /* 0x000e7c0001057983 */ /* 0x000f220000100800 */
[----:B---3--:R-:W-:Y:S01]  /*22e80*/  PRMT R2, RZ, 0x7610, R2 ;  /* 0x00007610ff027816 */ /* 0x008fe20000000002 */
[----:B0-----:R-:W0:Y:S01]  /*22e90*/  S2R R0, SR_TID.X ;  /* 0x0000000000007919 */ /* 0x001e220000002100 */
[----:B----4-:R-:W-:-:S04]  /*22ea0*/  @!P2 LOP3.LUT R5, R5, R4, RZ, 0x3c, !PT ;  /* 0x000000040505a212 */ /* 0x010fc800078e3cff */
[----:B------:R-:W-:-:S04]  /*22eb0*/  @!P2 LOP3.LUT R4, R5, R4, RZ, 0x3c, !PT ;  /* 0x000000040504a212 */ /* 0x000fc800078e3cff */
[----:B------:R-:W-:-:S05]  /*22ec0*/  @!P2 LOP3.LUT R5, R5, R4, RZ, 0x3c, !PT ;  /* 0x000000040505a212 */ /* 0x000fca00078e3cff */
[----:B------:R-:W3:Y:S01]  /*22ed0*/  @!P2 LDG.E.U16 R2, desc[UR8][R4.64] ;  /* 0x000000080402a981 */ /* 0x000ee2000c1e1500 */
[----:B0-----:R-:W-:-:S05]  /*22ee0*/  LOP3.LUT R0, R0, 0x3f, RZ, 0xc0, !PT ;  /* 0x0000003f00007812 */ /* 0x001fca00078ec0ff */
[----:B------:R-:W-:-:S05]  /*22ef0*/  IMAD.SHL.U32 R0, R0, 0x2, RZ ;  /* 0x0000000200007824 */ /* 0x000fca00078e00ff */
[----:B------:R0:W-:Y:S04]  /*22f00*/  STS.U16 [R0+UR5+0x1a00], R8 ;  /* 0x001a000800007988 */ /* 0x0001e80008000405 */
[----:B0-----:R-:W4:Y:S04]  /*22f10*/  LDL.LU R8, [R1+0x10c] ;  /* 0x00010c0001087983 */ /* 0x001f280000300800 */
[----:B------:R-:W2:Y:S04]  /*22f20*/  LDL R4, [R1+0xe58] ;  /* 0x000e580001047983 */ /* 0x000ea80000100800 */
[----:B------:R-:W2:Y:S04]  /*22f30*/  LDL R5, [R1+0xe5c] ;  /* 0x000e5c0001057983 */ /* 0x000ea80000100800 */
[----:B------:R-:W-:Y:S04]  /*22f40*/  STS.U16 [R0+UR5+0x1c00], R14 ;  /* 0x001c000e00007988 */ /* 0x000fe80008000405 */
[----:B---3--:R0:W-:Y:S04]  /*22f50*/  STL [R1+0x5c], R2 ;  /* 0x00005c0201007387 */ /* 0x0081e80000100800 */
[----:B0-----:R-:W3:Y:S04]  /*22f60*/  LDL.LU R2, [R1+0x110] ;  /* 0x0001100001027983 */ /* 0x001ee80000300800 */
[----:B------:R-:W4:Y:S01]  /*22f70*/  LDL.LU R14, [R1+0x2a3c] ;  /* 0x002a3c00010e7983 */ /* 0x000f220000300800 */
[----:B--2---:R-:W-:-:S04]  /*22f80*/  @!P2 LOP3.LUT R5, R5, R4, RZ, 0x3c, !PT ;  /* 0x000000040505a212 */ /* 0x004fc800078e3cff */
[----:B------:R-:W-:-:S04]  /*22f90*/  @!P2 LOP3.LUT R4, R5, R4, RZ, 0x3c, !PT ;  /* 0x000000040504a212 */ /* 0x000fc800078e3cff */
[----:B------:R-:W-:Y:S02]  /*22fa0*/  @!P2 LOP3.LUT R5, R5, R4, RZ, 0x3c, !PT ;  /* 0x000000040505a212 */ /* 0x000fe400078e3cff */
[----:B----4-:R-:W-:-:S06]  /*22fb0*/  PRMT R14, RZ, 0x7610, R14 ;  /* 0x00007610ff0e7816 */ /* 0x010fcc000000000e */
        /* <DEDUP_REMOVED lines=10> */
[----:B0-----:R-:W2:Y:S04]  /*23060*/  LDL R14, [R1+0x15d4] ;  /* 0x0015d400010e7983 */ /* 0x001ea80000100800 */
[----:B------:R-:W3:Y:S04]  /*23070*/  LDL.LU R3, [R1+0x118] ;  /* 0x0001180001037983 */ /* 0x000ee80000300800 */
        /* <DEDUP_REMOVED lines=27> */
[----:B------:R-:W4:Y:S04]  /*23230*/  LDL.LU R4, [R1+0x108] ;  /* 0x0001080001047983 */ /* 0x000f280000300800 */
[----:B------:R-:W3:Y:S01]  /*23240*/  LDL R5, [R1+0x1598] ;  /* 0x0015980001057983 */ /* 0x000ee20000100800 */
[----:B0-----:R-:W0:Y:S02]  /*23250*/  S2R R0, SR_TID.X ;  /* 0x0000000000007919 */ /* 0x001e240000002100 */
[----:B0-----:R-:W-:-:S05]  /*23260*/  LOP3.LUT R0, R0, 0x3f, RZ, 0xc0, !PT ;  /* 0x0000003f00007812 */ /* 0x001fca00078ec0ff */
[----:B------:R-:W-:-:S05]  /*23270*/  IMAD.SHL.U32 R0, R0, 0x2, RZ ;  /* 0x0000000200007824 */ /* 0x000fca00078e00ff */
[----:B----4-:R0:W-:Y:S02]  /*23280*/  STS.U16 [R0+UR5+0x2400], R4 ;  /* 0x0024000400007988 */ /* 0x0101e40008000405 */
[----:B0-----:R-:W-:Y:S01]  /*23290*/  PRMT R0, RZ, 0x7610, R0 ;  /* 0x00007610ff007816 */ /* 0x001fe20000000000 */
[----:B--2---:R-:W-:Y:S02]  /*232a0*/  @!P2 IMAD.MOV.U32 R4, RZ, RZ, R14 ;  /* 0x000000ffff04a224 */ /* 0x004fe400078e000e */
[----:B------:R-:W2:Y:S04]  /*232b0*/  LDL.LU R14, [R1+0x128] ;  /* 0x00012800010e7983 */ /* 0x000ea80000300800 */
[----:B---3--:R-:W3:Y:S04]  /*232c0*/  @!P2 LDG.E.U16 R0, desc[UR8][R4.64] ;  /* 0x000000080400a981 */ /* 0x008ee8000c1e1500 */
[----:B---3--:R0:W-:Y:S04]  /*232d0*/  STL [R1+0x48], R0 ;  /* 0x0000480001007387 */ /* 0x0081e80000100800 */
[----:B------:R-:W3:Y:S04]  /*232e0*/  LDL R4, [R1+0x15b8] ;  /* 0x0015b80001047983 */ /* 0x000ee80000100800 */
[----:B------:R-:W3:Y:S01]  /*232f0*/  LDL R5, [R1+0x1608] ;  /* 0x0016080001057983 */ /* 0x000ee20000100800 */
[----:B0-----:R-:W0:Y:S02]  /*23300*/  S2R R0, SR_TID.X ;  /* 0x0000000000007919 */ /* 0x001e240000002100 */
[----:B0-----:R-:W-:-:S05]  /*23310*/  LOP3.LUT R0, R0, 0x3f, RZ, 0xc0, !PT ;  /* 0x0000003f00007812 */ /* 0x001fca00078ec0ff */
[----:B------:R-:W-:-:S05]  /*23320*/  IMAD.SHL.U32 R0, R0, 0x2, RZ ;  /* 0x0000000200007824 */ /* 0x000fca00078e00ff */
[----:B------:R0:W-:Y:S02]  /*23330*/  STS.U16 [R0+UR5+0x2600], R8 ;  /* 0x0026000800007988 */ /* 0x0001e40008000405 */
[----:B0-----:R-:W-:Y:S02]  /*23340*/  PRMT R0, RZ, 0x7610, R0 ;  /* 0x00007610ff007816 */ /* 0x001fe40000000000 */
[----:B------:R-:W4:Y:S01]  /*23350*/  LDL.LU R8, [R1+0x2a38] ;  /* 0x002a380001087983 */ /* 0x000f220000300800 */
[----:B---3--:R-:W-:-:S04]  /*23360*/  @!P2 LOP3.LUT R5, R5, R4, RZ, 0x3c, !PT ;  /* 0x000000040505a212 */ /* 0x008fc800078e3cff */
[----:B------:R-:W-:-:S04]  /*23370*/  @!P2 LOP3.LUT R4, R5, R4, RZ, 0x3c, !PT ;  /* 0x000000040504a212 */ /* 0x000fc800078e3cff */
[----:B------:R-:W-:-:S05]  /*23380*/  @!P2 LOP3.LUT R5, R5, R4, RZ, 0x3c, !PT ;  /* 0x000000040505a212 */ /* 0x000fca00078e3cff */
[----:B------:R-:W3:Y:S04]  /*23390*/  @!P2 LDG.E.U16 R0, desc[UR8][R4.64] ;  /* 0x000000080400a981 */ /* 0x000ee8000c1e1500 */
[----:B---3--:R0:W-:Y:S04]  /*233a0*/  STL [R1+0x44], R0 ;  /* 0x0000440001007387 */ /* 0x0081e80000100800 */
[----:B------:R-:W3:Y:S04]  /*233b0*/  LDL R4, [R1+0x15d8] ;  /* 0x0015d80001047983 */ /* 0x000ee80000100800 */
[----:B------:R-:W3:Y:S01]  /*233c0*/  LDL R5, [R1+0x15f8] ;  /* 0x0015f80001057983 */ /* 0x000ee20000100800 */
[----:B0-----:R-:W0:Y:S01]  /*233d0*/  S2R R0, SR_TID.X ;  /* 0x0000000000007919 */ /* 0x001e220000002100 */
[----:B------:R-:W-:-:S02]  /*233e0*/  PRMT R28, RZ, 0x7610, R28 ;  /* 0x00007610ff1c7816 */ /* 0x000fc4000000001c */
[----:B0-----:R-:W-:-:S05]  /*233f0*/  LOP3.LUT R0, R0, 0x3f, RZ, 0xc0, !PT ;  /* 0x0000003f00007812 */ /* 0x001fca00078ec0ff */
[----:B------:R-:W-:-:S05]  /*23400*/  IMAD.SHL.U32 R0, R0, 0x2, RZ ;  /* 0x0000000200007824 */ /* 0x000fca00078e00ff */
[----:B------:R0:W-:Y:S04]  /*23410*/  STS.U16 [R0+UR5+0x2800], R2 ;  /* 0x0028000200007988 */ /* 0x0001e80008000405 */
[----:B0-----:R-:W2:Y:S01]  /*23420*/  LDL.LU R2, [R1+0x130] ;  /* 0x0001300001027983 */ /* 0x001ea20000300800 */
[----:B---3--:R-:W-:-:S04]  /*23430*/  @!P2 LOP3.LUT R5, R5, R4, RZ, 0x3c, !PT ;  /* 0x000000040505a212 */ /* 0x008fc800078e3cff */
[----:B------:R-:W-:-:S04]  /*23440*/  @!P2 LOP3.LUT R4, R5, R4, RZ, 0x3c, !PT ;  /* 0x000000040504a212 */ /* 0x000fc800078e3cff */
[----:B------:R-:W-:-:S05]  /*23450*/  @!P2 LOP3.LUT R5, R5, R4, RZ, 0x3c, !PT ;  /* 0x000000040505a212 */ /* 0x000fca00078e3cff */
[----:B------:R-:W3:Y:S04]  /*23460*/  @!P2 LDG.E.U16 R28, desc[UR8][R4.64] ;  /* 0x00000008041ca981 */ /* 0x000ee8000c1e1500 */
[----:B------:R-:W2:Y:S04]  /*23470*/  LDL R4, [R1+0xe24] ;  /* 0x000e240001047983 */ /* 0x000ea80000100800 */
[----:B------:R-:W2:Y:S01]  /*23480*/  LDL R5, [R1+0x155c] ;  /* 0x00155c0001057983 */ /* 0x000ea20000100800 */
[----:B----4-:R-:W-:-:S03]  /*23490*/  PRMT R8, RZ, 0x7610, R8 ;  /* 0x00007610ff087816 */ /* 0x010fc60000000008 */
[----:B------:R0:W-:Y:S04]  /*234a0*/  STS.U16 [R0+UR5+0x2a00], R3 ;  /* 0x002a000300007988 */ /* 0x0001e80008000405 */
[----:B---3--:R1:W-:Y:S04]  /*234b0*/  STL [R1+0x29cc], R28 ;  /* 0x0029cc1c01007387 */ /* 0x0083e80000100800 */
[----:B0-----:R-:W3:Y:S01]  /*234c0*/  LDL.LU R3, [R1+0x138] ;  /* 0x0001380001037983 */ /* 0x001ee20000300800 */
[----:B--2---:R-:W-:-:S04]  /*234d0*/  @!P2 LOP3.LUT R5, R5, R4, RZ, 0x3c, !PT ;  /* 0x000000040505a212 */ /* 0x004fc800078e3cff */
[----:B------:R-:W-:-:S04]  /*234e0*/  @!P2 LOP3.LUT R4, R5, R4, RZ, 0x3c, !PT ;  /* 0x000000040504a212 */ /* 0x000fc800078e3cff */
[----:B------:R-:W-:-:S05]  /*234f0*/  @!P2 LOP3.LUT R5, R5, R4, RZ, 0x3c, !PT ;  /* 0x000000040505a212 */ /* 0x000fca00078e3cff */
[----:B------:R-:W2:Y:S04]  /*23500*/  @!P2 LDG.E.U16 R8, desc[UR8][R4.64] ;  /* 0x000000080408a981 */ /* 0x000ea8000c1e1500 */
[----:B------:R-:W4:Y:S04]  /*23510*/  LDL R4, [R1+0xe14] ;  /* 0x000e140001047983 */ /* 0x000f280000100800 */
[----:B------:R-:W4:Y:S01]  /*23520*/  LDL R5, [R1+0x154c] ;  /* 0x00154c0001057983 */ /* 0x000f220000100800 */
[----:B-1----:R-:W-:-:S03]  /*23530*/  PRMT R28, RZ, 0x7610, R28 ;  /* 0x00007610ff1c7816 */ /* 0x002fc6000000001c */
[----:B------:R0:W-:Y:S04]  /*23540*/  STS.U16 [R0+UR5+0x2c00], R20 ;  /* 0x002c001400007988 */ /* 0x0001e80008000405 */
[----:B0-----:R-:W3:Y:S04]  /*23550*/  LDL R20, [R1+0x14f4] ;  /* 0x0014f40001147983 */ /* 0x001ee80000100800 */
[----:B--2---:R0:W-:Y:S04]  /*23560*/  STL [R1+0x3c], R8 ;  /* 0x00003c0801007387 */ /* 0x0041e80000100800 */
[----:B0-----:R-:W2:Y:S01]  /*23570*/  LDL.LU R8, [R1+0x13c] ;  /* 0x00013c0001087983 */ /* 0x001ea20000300800 */
[----:B----4-:R-:W-:-:S04]  /*23580*/  @!P2 LOP3.LUT R5, R5, R4, RZ, 0x3c, !PT ;  /* 0x000000040505a212 */ /* 0x010fc800078e3cff */
[----:B------:R-:W-:-:S04]  /*23590*/  @!P2 LOP3.LUT R4, R5, R4, RZ, 0x3c, !PT ;  /* 0x000000040504a212 */ /* 0x000fc800078e3cff */
[----:B------:R-:W-:-:S05]  /*235a0*/  @!P2 LOP3.LUT R5, R5, R4, RZ, 0x3c, !PT ;  /* 0x000000040505a212 */ /* 0x000fca00078e3cff */
[----:B------:R0:W4:Y:S04]  /*235b0*/  @!P2 LDG.E.U16 R28, desc[UR8][R4.64] ;  /* 0x00000008041ca981 */ /* 0x000128000c1e1500 */
[----:B------:R-:W0:Y:S04]  /*235c0*/  LDL R4, [R1+0x1530] ;  /* 0x0015300001047983 */ /* 0x000e280000100800 */
[----:B------:R-:W0:Y:S04]  /*235d0*/  LDL R5, [R1+0x1534] ;  /* 0x0015340001057983 */ /* 0x000e280000100800 */
[----:B------:R1:W-:Y:S02]  /*235e0*/  STS.U16 [R0+UR5+0x2e00], R10 ;  /* 0x002e000a00007988 */ /* 0x0003e40008000405 */
[----:B-1----:R-:W-:-:S02]  /*235f0*/  PRMT R0, RZ, 0x7610, R0 ;  /* 0x00007610ff007816 */ /* 0x002fc40000000000 */
[----:B0-----:R-:W-:-:S04]  /*23600*/  @!P2 LOP3.LUT R5, R5, R4, RZ, 0x3c, !PT ;  /* 0x000000040505a212 */ /* 0x001fc800078e3cff */
[----:B------:R-:W-:-:S04]  /*23610*/  @!P2 LOP3.LUT R4, R5, R4, RZ, 0x3c, !PT ;  /* 0x000000040504a212 */ /* 0x000fc800078e3cff */
[----:B------:R-:W-:-:S05]  /*23620*/  @!P2 LOP3.LUT R5, R5, R4, RZ, 0x3c, !PT ;  /* 0x000000040505a212 */ /* 0x000fca00078e3cff */
[----:B------:R-:W3:Y:S04]  /*23630*/  @!P2 LDG.E.U16 R0, desc[UR8][R4.64] ;  /* 0x000000080400a981 */ /* 0x000ee8000c1e1500 */
[----:B----4-:R0:W-:Y:S04]  /*23640*/  STL [R1+0x38], R28 ;  /* 0x0000381c01007387 */ /* 0x0101e80000100800 */
[----:B0-----:R-:W4:Y:S04]  /*23650*/  LDL R28, [R1+0x14d4] ;  /* 0x0014d400011c7983 */ /* 0x001f280000100800 */
[----:B------:R-:W2:Y:S04]  /*23660*/  LDL.LU R10, [R1+0x140] ;  /* 0x00014000010a7983 */ /* 0x000ea80000300800 */
[----:B---3--:R0:W-:Y:S04]  /*23670*/  STL [R1+0x34], R0 ;  /* 0x0000340001007387 */ /* 0x0081e80000100800 */
[----:B------:R-:W3:Y:S04]  /*23680*/  LDL R4, [R1+0x1510] ;  /* 0x0015100001047983 */ /* 0x000ee80000100800 */
[----:B------:R-:W3:Y:S01]  /*23690*/  LDL R5, [R1+0x1514] ;  /* 0x0015140001057983 */ /* 0x000ee20000100800 */
[----:B0-----:R-:W0:Y:S02]  /*236a0*/  S2R R0, SR_TID.X ;  /* 0x0000000000007919 */ /* 0x001e240000002100 */
[----:B0-----:R-:W-:-:S05]  /*236b0*/  LOP3.LUT R0, R0, 0x3f, RZ, 0xc0, !PT ;  /* 0x0000003f00007812 */ /* 0x001fca00078ec0ff */
[----:B------:R-:W-:-:S05]  /*236c0*/  IMAD.SHL.U32 R0, R0, 0x2, RZ ;  /* 0x0000000200007824 */ /* 0x000fca00078e00ff */
[----:B------:R0:W-:Y:S04]  /*236d0*/  STS.U16 [R0+UR5+0x3000], R14 ;  /* 0x0030000e00007988 */ /* 0x0001e80008000405 */
[----:B0-----:R-:W4:Y:S01]  /*236e0*/  LDL.LU R14, [R1+0x2a34] ;  /* 0x002a3400010e7983 */ /* 0x001f220000300800 */
[----:B---3--:R-:W-:-:S04]  /*236f0*/  @!P2 LOP3.LUT R5, R5, R4, RZ, 0x3c, !PT ;  /* 0x000000040505a212 */ /* 0x008fc800078e3cff */
[----:B------:R-:W-:-:S04]  /*23700*/  @!P2 LOP3.LUT R4, R5, R4, RZ, 0x3c, !PT ;  /* 0x000000040504a212 */ /* 0x000fc800078e3cff */
[----:B------:R-:W-:Y:S02]  /*23710*/  @!P2 LOP3.LUT R5, R5, R4, RZ, 0x3c, !PT ;  /* 0x000000040505a212 */ /* 0x000fe400078e3cff */
[----:B----4-:R-:W-:-:S06]  /*23720*/  PRMT R14, RZ, 0x7610, R14 ;  /* 0x00007610ff0e7816 */ /* 0x010fcc000000000e */
[----:B------:R0:W3:Y:S04]  /*23730*/  @!P2 LDG.E.U16 R14, desc[UR8][R4.64] ;  /* 0x00000008040ea981 */ /* 0x0000e8000c1e1500 */
[----:B------:R-:W4:Y:S04]  /*23740*/  LDL.LU R4, [R1+0x12c] ;  /* 0x00012c0001047983 */ /* 0x000f280000300800 */
[----:B------:R-:W2:Y:S04]  /*23750*/  LDL R5, [R1+0x14f0] ;  /* 0x0014f00001057983 */ /* 0x000ea80000100800 */
[----:B----4-:R1:W-:Y:S02]  /*23760*/  STS.U16 [R0+UR5+0x3200], R4 ;  /* 0x0032000400007988 */ /* 0x0103e40008000405 */
[----:B-1----:R-:W-:Y:S01]  /*23770*/  PRMT R0, RZ, 0x7610, R0 ;  /* 0x00007610ff007816 */ /* 0x002fe20000000000 */
[----:B0-----:R-:W-:-:S05]  /*23780*/  @!P2 IMAD.MOV.U32 R4, RZ, RZ, R20 ;  /* 0x000000ffff04a224 */ /* 0x001fca00078e0014 */
[----:B--2---:R-:W2:Y:S04]  /*23790*/  @!P2 LDG.E.U16 R0, desc[UR8][R4.64] ;  /* 0x000000080400a981 */ /* 0x004ea8000c1e1500 */
[----:B---3--:R0:W-:Y:S04]  /*237a0*/  STL [R1+0x30], R14 ;  /* 0x0000300e01007387 */ /* 0x0081e80000100800 */
[----:B0-----:R-:W3:Y:S04]  /*237b0*/  LDL.LU R14, [R1+0x14c] ;  /* 0x00014c00010e7983 */ /* 0x001ee80000300800 */
[----:B------:R-:W4:Y:S04]  /*237c0*/  LDL.LU R20, [R1+0x150] ;  /* 0x0001500001147983 */ /* 0x000f280000300800 */
[----:B--2---:R0:W-:Y:S04]  /*237d0*/  STL [R1+0x2c], R0 ;  /* 0x00002c0001007387 */ /* 0x0041e80000100800 */
[----:B------:R-:W2:Y:S01]  /*237e0*/  LDL R5, [R1+0x14d0] ;  /* 0x0014d00001057983 */ /* 0x000ea20000100800 */
[----:B0-----:R-:W0:Y:S01]  /*237f0*/  S2R R0, SR_TID.X ;  /* 0x0000000000007919 */ /* 0x001e220000002100 */
[----:B------:R-:W-:Y:S01]  /*23800*/  @!P2 IMAD.MOV.U32 R4, RZ, RZ, R28 ;  /* 0x000000ffff04a224 */ /* 0x000fe200078e001c */
[----:B0-----:R-:W-:-:S05]  /*23810*/  LOP3.LUT R0, R0, 0x3f, RZ, 0xc0, !PT ;  /* 0x0000003f00007812 */ /* 0x001fca00078ec0ff */
[----:B------:R-:W-:-:S05]  /*23820*/  IMAD.SHL.U32 R0, R0, 0x2, RZ ;  /* 0x0000000200007824 */ /* 0x000fca00078e00ff */
[----:B------:R0:W-:Y:S02]  /*23830*/  STS.U16 [R0+UR5+0x3400], R2 ;  /* 0x0034000200007988 */ /* 0x0001e40008000405 */
[----:B0-----:R-:W-:Y:S02]  /*23840*/  PRMT R0, RZ, 0x7610, R0 ;  /* 0x00007610ff007816 */ /* 0x001fe40000000000 */
[----:B------:R-:W4:Y:S04]  /*23850*/  LDL.LU R2, [R1+0x158] ;  /* 0x0001580001027983 */ /* 0x000f280000300800 */
[----:B------:R-:W3:Y:S04]  /*23860*/  LDL R28, [R1+0x1454] ;  /* 0x00145400011c7983 */ /* 0x000ee80000100800 */
[----:B--2---:R-:W2:Y:S04]  /*23870*/  @!P2 LDG.E.U16 R0, desc[UR8][R4.64] ;  /* 0x000000080400a981 */ /* 0x004ea8000c1e1500 */
        /* <DEDUP_REMOVED lines=8> */
[----:B------:R-:W4:Y:S01]  /*23900*/  LDL.LU R3, [R1+0x15c] ;  /* 0x00015c0001037983 */ /* 0x000f220000300800 */
[----:B--2---:R-:W-:-:S04]  /*23910*/  @!P2 LOP3.LUT R5, R5, R4, RZ, 0x3c, !PT ;  /* 0x000000040505a212 */ /* 0x004fc800078e3cff */
        /* <DEDUP_REMOVED lines=30> */
[----:B------:R-:W2:Y:S04]  /*23b00*/  LDL.LU R4, [R1+0x148] ;  /* 0x0001480001047983 */ /* 0x000ea80000300800 */
[----:B------:R-:W4:Y:S01]  /*23b10*/  LDL R5, [R1+0x1450] ;  /* 0x0014500001057983 */ /* 0x000f220000100800 */
[----:B0-----:R-:W0:Y:S02]  /*23b20*/  S2R R0, SR_TID.X ;  /* 0x0000000000007919 */ /* 0x001e240000002100 */
[----:B0-----:R-:W-:-:S05]  /*23b30*/  LOP3.LUT R0, R0, 0x3f, RZ, 0xc0, !PT ;  /* 0x0000003f00007812 */ /* 0x001fca00078ec0ff */
[----:B------:R-:W-:-:S05]  /*23b40*/  IMAD.SHL.U32 R0, R0, 0x2, RZ ;  /* 0x0000000200007824 */ /* 0x000fca00078e00ff */
[----:B--2---:R0:W-:Y:S02]  /*23b50*/  STS.U16 [R0+UR5+0x3c00], R4 ;  /* 0x003c000400007988 */ /* 0x0041e40008000405 */
[----:B0-----:R-:W-:Y:S01]  /*23b60*/  PRMT R0, RZ, 0x7610, R0 ;  /* 0x00007610ff007816 */ /* 0x001fe20000000000 */
[----:B---3--:R-:W-:Y:S02]  /*23b70*/  @!P2 IMAD.MOV.U32 R4, RZ, RZ, R28 ;  /* 0x000000ffff04a224 */ /* 0x008fe400078e001c */
[----:B------:R-:W2:Y:S04]  /*23b80*/  LDL.LU R28, [R1+0x170] ;  /* 0x00017000011c7983 */ /* 0x000ea80000300800 */
[----:B----4-:R-:W3:Y:S04]  /*23b90*/  @!P2 LDG.E.U16 R0, desc[UR8][R4.64] ;  /* 0x000000080400a981 */ /* 0x010ee8000c1e1500 */
        /* <DEDUP_REMOVED lines=34> */
[----:B------:R-:W2:Y:S01]  /*23dc0*/  LDL.LU R2, [R1+0x2a20] ;  /* 0x002a200001027983 */ /* 0x000ea20000300800 */
        /* <DEDUP_REMOVED lines=23> */
[----:B----4-:R0:W-:Y:S04]  /*23f40*/  STS.U16 [R0+UR5+0x4600], R3 ;  /* 0x0046000300007988 */ /* 0x0101e80008000405 */
[----:B0-----:R-:W4:Y:S01]  /*23f50*/  LDL.LU R3, [R1+0x2a18] ;  /* 0x002a180001037983 */ /* 0x001f220000300800 */
[----:B---3--:R-:W-:-:S04]  /*23f60*/  @!P2 LOP3.LUT R5, R5, R4, RZ, 0x3c, !PT ;  /* 0x000000040505a212 */ /* 0x008fc800078e3cff */
[----:B------:R-:W-:-:S04]  /*23f70*/  @!P2 LOP3.LUT R4, R5, R4, RZ, 0x3c, !PT ;  /* 0x000000040504a212 */ /* 0x000fc800078e3cff */
[----:B------:R-:W-:Y:S02]  /*23f80*/  @!P2 LOP3.LUT R5, R5, R4, RZ, 0x3c, !PT ;  /* 0x000000040505a212 */ /* 0x000fe400078e3cff */
[----:B----4-:R-:W-:-:S06]  /*23f90*/  PRMT R3, RZ, 0x7610, R3 ;  /* 0x00007610ff037816 */ /* 0x010fcc0000000003 */
[----:B------:R-:W3:Y:S04]  /*23fa0*/  @!P2 LDG.E.U16 R3, desc[UR8][R4.64] ;  /* 0x000000080403a981 */ /* 0x000ee8000c1e1500 */
[----:B--2---:R-:W-:Y:S04]  /*23fb0*/  STS.U16 [R0+UR5+0x4800], R2 ;  /* 0x0048000200007988 */ /* 0x004fe80008000405 */
[----:B------:R-:W2:Y:S04]  /*23fc0*/  LDL R4, [R1+0x1390] ;  /* 0x0013900001047983 */ /* 0x000ea80000100800 */
[----:B------:R-:W2:Y:S04]  /*23fd0*/  LDL R5, [R1+0x1394] ;  /* 0x0013940001057983 */ /* 0x000ea80000100800 */
[----:B---3--:R0:W-:Y:S04]  /*23fe0*/  STL [R1+0x2998], R3 ;  /* 0x0029980301007387 */ /* 0x0081e80000100800 */
[----:B0-----:R-:W3:Y:S04]  /*23ff0*/  LDL R3, [R1+0x1374] ;  /* 0x0013740001037983 */ /* 0x001ee80000100800 */
[----:B------:R-:W4:Y:S01]  /*24000*/  LDL.LU R2, [R1+0x2a14] ;  /* 0x002a140001027983 */ /* 0x000f220000300800 */
[----:B--2---:R-:W-:-:S04]  /*24010*/  @!P2 LOP3.LUT R5, R5, R4, RZ, 0x3c, !PT ;  /* 0x000000040505a212 */ /* 0x004fc800078e3cff */
[----:B------:R-:W-:-:S04]  /*24020*/  @!P2 LOP3.LUT R4, R5, R4, RZ, 0x3c, !PT ;  /* 0x000000040504a212 */ /* 0x000fc800078e3cff */
[----:B------:R-:W-:Y:S02]  /*24030*/  @!P2 LOP3.LUT R5, R5, R4, RZ, 0x3c, !PT ;  /* 0x000000040505a212 */ /* 0x000fe400078e3cff */
[----:B----4-:R-:W-:-:S06]  /*24040*/  PRMT R2, RZ, 0x7610, R2 ;  /* 0x00007610ff027816 */ /* 0x010fcc0000000002 */
[----:B------:R3:W2:Y:S04]  /*24050*/  @!P2 LDG.E.U16 R2, desc[UR8][R4.64] ;  /* 0x000000080402a981 */ /* 0x0006a8000c1e1500 */
[----:B------:R-:W4:Y:S01]  /*24060*/  LDL R5, [R1+0x1370] ;  /* 0x0013700001057983 */ /* 0x000f220000100800 */
[----:B------:R-:W-:Y:S01]  /*24070*/  PRMT R29, RZ, 0x7610, R29 ;  /* 0x00007610ff1d7816 */ /* 0x000fe2000000001d */
[----:B---3--:R-:W-:Y:S02]  /*24080*/  @!P2 IMAD.MOV.U32 R4, RZ, RZ, R3 ;  /* 0x000000ffff04a224 */ /* 0x008fe400078e0003 */
[----:B------:R-:W-:Y:S04]  /*24090*/  STS.U16 [R0+UR5+0x4a00], R28 ;  /* 0x004a001c00007988 */ /* 0x000fe80008000405 */
[----:B--2---:R0:W-:Y:S04]  /*240a0*/  STL [R1+0x299c], R2 ;  /* 0x00299c0201007387 */ /* 0x0041e80000100800 */
[----:B0-----:R-:W2:Y:S04]  /*240b0*/  LDL R2, [R1+0x1354] ;  /* 0x0013540001027983 */ /* 0x001ea80000100800 */
[----:B------:R-:W3:Y:S04]  /*240c0*/  LDL.LU R28, [R1+0x18c] ;  /* 0x00018c00011c7983 */ /* 0x000ee80000300800 */
[----:B------:R-:W3:Y:S04]  /*240d0*/  LDL R3, [R1+0x1314] ;  /* 0x0013140001037983 */ /* 0x000ee80000100800 */
[----:B----4-:R-:W4:Y:S04]  /*240e0*/  @!P2 LDG.E.U16 R29, desc[UR8][R4.64] ;  /* 0x00000008041da981 */ /* 0x010f28000c1e1500 */
[----:B------:R-:W2:Y:S04]  /*240f0*/  LDL.LU R4, [R1+0x174] ;  /* 0x0001740001047983 */ /* 0x000ea80000300800 */
[----:B------:R-:W3:Y:S01]  /*24100*/  LDL R5, [R1+0x1350] ;  /* 0x0013500001057983 */ /* 0x000ee20000100800 */
[----:B------:R-:W-:-:S03]  /*24110*/  PRMT R27, RZ, 0x7610, R27 ;  /* 0x00007610ff1b7816 */ /* 0x000fc6000000001b */
[----:B----4-:R0:W-:Y:S04]  /*24120*/  STL [R1+0x29a0], R29 ;  /* 0x0029a01d01007387 */ /* 0x0101e80000100800 */
[----:B--2---:R1:W-:Y:S04]  /*24130*/  STS.U16 [R0+UR5+0x4c00], R4 ;  /* 0x004c000400007988 */ /* 0x0043e80008000405 */
[----:B0-----:R-:W2:Y:S01]  /*24140*/  LDL.LU R29, [R1+0x17c] ;  /* 0x00017c00011d7983 */ /* 0x001ea20000300800 */
[----:B-1----:R-:W-:Y:S01]  /*24150*/  @!P2 IMAD.MOV.U32 R4, RZ, RZ, R2 ;  /* 0x000000ffff04a224 */ /* 0x002fe200078e0002 */
[----:B------:R-:W-:-:S02]  /*24160*/  PRMT R26, RZ, 0x7610, R26 ;  /* 0x00007610ff1a7816 */ /* 0x000fc4000000001a */
[----:B------:R-:W4:Y:S04]  /*24170*/  LDL R2, [R1+0x12f4] ;  /* 0x0012f40001027983 */ /* 0x000f280000100800 */
[----:B---3--:R-:W3:Y:S04]  /*24180*/  @!P2 LDG.E.U16 R27, desc[UR8][R4.64] ;  /* 0x00000008041ba981 */ /* 0x008ee8000c1e1500 */
[----:B------:R-:W4:Y:S04]  /*24190*/  LDL R4, [R1+0x1330] ;  /* 0x0013300001047983 */ /* 0x000f280000100800 */
[----:B------:R-:W4:Y:S04]  /*241a0*/  LDL R5, [R1+0x1334] ;  /* 0x0013340001057983 */ /* 0x000f280000100800 */
[----:B--2---:R-:W-:Y:S04]  /*241b0*/  STS.U16 [R0+UR5+0x4e00], R29 ;  /* 0x004e001d00007988 */ /* 0x004fe80008000405 */
[----:B---3--:R0:W-:Y:S04]  /*241c0*/  STL [R1+0x29a4], R27 ;  /* 0x0029a41b01007387 */ /* 0x0081e80000100800 */
[----:B0-----:R-:W2:Y:S01]  /*241d0*/  LDL R27, [R1+0x12f0] ;  /* 0x0012f000011b7983 */ /* 0x001ea20000100800 */
[----:B----4-:R-:W-:-:S03]  /*241e0*/  @!P2 LOP3.LUT R5, R5, R4, RZ, 0x3c, !PT ;  /* 0x000000040505a212 */ /* 0x010fc600078e3cff */
[----:B------:R-:W3:Y:S01]  /*241f0*/  LDL.LU R29, [R1+0x198] ;  /* 0x00019800011d7983 */ /* 0x000ee20000300800 */
[----:B------:R-:W-:-:S04]  /*24200*/  @!P2 LOP3.LUT R4, R5, R4, RZ, 0x3c, !PT ;  /* 0x000000040504a212 */ /* 0x000fc800078e3cff */
[----:B------:R-:W-:-:S05]  /*24210*/  @!P2 LOP3.LUT R5, R5, R4, RZ, 0x3c, !PT ;  /* 0x000000040505a212 */ /* 0x000fca00078e3cff */
[----:B------:R-:W4:Y:S04]  /*24220*/  @!P2 LDG.E.U16 R26, desc[UR8][R4.64] ;  /* 0x00000008041aa981 */ /* 0x000f28000c1e1500 */
[----:B------:R-:W2:Y:S04]  /*24230*/  LDL.LU R4, [R1+0x180] ;  /* 0x0001800001047983 */ /* 0x000ea80000300800 */
[----:B------:R-:W3:Y:S01]  /*24240*/  LDL R5, [R1+0x1310] ;  /* 0x0013100001057983 */ /* 0x000ee20000100800 */
[----:B------:R-:W-:-:S03]  /*24250*/  PRMT R25, RZ, 0x7610, R25 ;  /* 0x00007610ff197816 */ /* 0x000fc60000000019 */
[----:B----4-:R0:W-:Y:S04]  /*24260*/  STL [R1+0x29a8], R26 ;  /* 0x0029a81a01007387 */ /* 0x0101e80000100800 */
[----:B--2---:R1:W-:Y:S04]  /*24270*/  STS.U16 [R0+UR5+0x5000], R4 ;  /* 0x0050000400007988 */ /* 0x0043e80008000405 */
[----:B0-----:R-:W2:Y:S01]  /*24280*/  LDL R26, [R1+0x12b4] ;  /* 0x0012b400011a7983 */ /* 0x001ea20000100800 */
[----:B-1----:R-:W-:-:S03]  /*24290*/  @!P2 IMAD.MOV.U32 R4, RZ, RZ, R3 ;  /* 0x000000ffff04a224 */ /* 0x002fc600078e0003 */
[----:B------:R-:W4:Y:S04]  /*242a0*/  LDL.LU R3, [R1+0x1a0] ;  /* 0x0001a00001037983 */ /* 0x000f280000300800 */
[----:B---3--:R0:W3:Y:S04]  /*242b0*/  @!P2 LDG.E.U16 R25, desc[UR8][R4.64] ;  /* 0x000000080419a981 */ /* 0x0080e8000c1e1500 */
[----:B------:R-:W2:Y:S01]  /*242c0*/  LDL.LU R5, [R1+0x188] ;  /* 0x0001880001057983 */ /* 0x000ea20000300800 */
[----:B------:R-:W-:Y:S01]  /*242d0*/  PRMT R24, RZ, 0x7610, R24 ;  /* 0x00007610ff187816 */ /* 0x000fe20000000018 */
[----:B0-----:R-:W-:-:S02]  /*242e0*/  @!P2 IMAD.MOV.U32 R4, RZ, RZ, R2 ;  /* 0x000000ffff04a224 */ /* 0x001fc400078e0002 */
[----:B---3--:R0:W-:Y:S04]  /*242f0*/  STL [R1+0x29ac], R25 ;  /* 0x0029ac1901007387 */ /* 0x0081e80000100800 */
[----:B--2---:R1:W-:Y:S04]  /*24300*/  STS.U16 [R0+UR5+0x5200], R5 ;  /* 0x0052000500007988 */ /* 0x0043e80008000405 */
[----:B0-----:R-:W2:Y:S01]  /*24310*/  LDL.LU R25, [R1+0x1a4] ;  /* 0x0001a40001197983 */ /* 0x001ea20000300800 */
[----:B-1----:R-:W-:-:S05]  /*24320*/  @!P2 IMAD.MOV.U32 R5, RZ, RZ, R27 ;  /* 0x000000ffff05a224 */ /* 0x002fca00078e001b */
[----:B------:R-:W3:Y:S04]  /*24330*/  @!P2 LDG.E.U16 R24, desc[UR8][R4.64] ;  /* 0x000000080418a981 */ /* 0x000ee8000c1e1500 */
[----:B------:R-:W4:Y:S04]  /*24340*/  LDL R4, [R1+0x12d0] ;  /* 0x0012d00001047983 */ /* 0x000f280000100800 */
[----:B------:R-:W4:Y:S01]  /*24350*/  LDL R5, [R1+0x12d4] ;  /* 0x0012d40001057983 */ /* 0x000f220000100800 */
[----:B------:R-:W-:-:S03]  /*24360*/  PRMT R23, RZ, 0x7610, R23 ;  /* 0x00007610ff177816 */ /* 0x000fc60000000017 */
[----:B------:R-:W-:Y:S04]  /*24370*/  STS.U16 [R0+UR5+0x5400], R28 ;  /* 0x0054001c00007988 */ /* 0x000fe80008000405 */
[----:B---3--:R0:W-:Y:S04]  /*24380*/  STL [R1+0x29b0], R24 ;  /* 0x0029b01801007387 */ /* 0x0081e80000100800 */
[----:B------:R-:W3:Y:S04]  /*24390*/  LDL R27, [R1+0x1290] ;  /* 0x00129000011b7983 */ /* 0x000ee80000100800 */
[----:B------:R-:W2:Y:S04]  /*243a0*/  LDL R2, [R1+0x1294] ;  /* 0x0012940001027983 */ /* 0x000ea80000100800 */
[----:B0-----:R-:W3:Y:S01]  /*243b0*/  LDL R24, [R1+0x12b0] ;  /* 0x0012b00001187983 */ /* 0x001ee20000100800 */
[----:B----4-:R-:W-:-:S03]  /*243c0*/  @!P2 LOP3.LUT R5, R5, R4, RZ, 0x3c, !PT ;  /* 0x000000040505a212 */ /* 0x010fc600078e3cff */
[----:B------:R-:W4:Y:S01]  /*243d0*/  LDL.LU R28, [R1+0x1ac] ;  /* 0x0001ac00011c7983 */ /* 0x000f220000300800 */
[----:B------:R-:W-:-:S04]  /*243e0*/  @!P2 LOP3.LUT R4, R5, R4, RZ, 0x3c, !PT ;  /* 0x000000040504a212 */ /* 0x000fc800078e3cff */
[----:B------:R-:W-:-:S05]  /*243f0*/  @!P2 LOP3.LUT R5, R5, R4, RZ, 0x3c, !PT ;  /* 0x000000040505a212 */ /* 0x000fca00078e3cff */
[----:B------:R0:W2:Y:S04]  /*24400*/  @!P2 LDG.E.U16 R23, desc[UR8][R4.64] ;  /* 0x000000080417a981 */ /* 0x0000a8000c1e1500 */
[----:B------:R-:W3:Y:S01]  /*24410*/  LDL.LU R5, [R1+0x194] ;  /* 0x0001940001057983 */ /* 0x000ee20000300800 */
[----:B------:R-:W-:Y:S01]  /*24420*/  PRMT R22, RZ, 0x7610, R22 ;  /* 0x00007610ff167816 */ /* 0x000fe20000000016 */
[----:B0-----:R-:W-:Y:S02]  /*24430*/  @!P2 IMAD.MOV.U32 R4, RZ, RZ, R26 ;  /* 0x000000ffff04a224 */ /* 0x001fe400078e001a */
[----:B---3--:R0:W-:Y:S02]  /*24440*/  STS.U16 [R0+UR5+0x5600], R5 ;  /* 0x0056000500007988 */ /* 0x0081e40008000405 */
[----:B0-----:R-:W-:-:S05]  /*24450*/  @!P2 IMAD.MOV.U32 R5, RZ, RZ, R24 ;  /* 0x000000ffff05a224 */ /* 0x001fca00078e0018 */
[----:B------:R0:W3:Y:S04]  /*24460*/  @!P2 LDG.E.U16 R22, desc[UR8][R4.64] ;  /* 0x000000080416a981 */ /* 0x0000e8000c1e1500 */
[----:B--2---:R1:W-:Y:S04]  /*24470*/  STL [R1+0x29b4], R23 ;  /* 0x0029b41701007387 */ /* 0x0043e80000100800 */
[----:B------:R-:W2:Y:S01]  /*24480*/  LDL.LU R26, [R1+0x1b0] ;  /* 0x0001b000011a7983 */ /* 0x000ea20000300800 */
[----:B------:R-:W-:Y:S01]  /*24490*/  PRMT R21, RZ, 0x7610, R21 ;  /* 0x00007610ff157816 */ /* 0x000fe20000000015 */
[----:B0-----:R-:W-:-:S02]  /*244a0*/  @!P2 IMAD.MOV.U32 R4, RZ, RZ, R2 ;  /* 0x000000ffff04a224 */ /* 0x001fc400078e0002 */
[----:B------:R-:W-:-:S05]  /*244b0*/  @!P2 IMAD.MOV.U32 R5, RZ, RZ, R27 ;  /* 0x000000ffff05a224 */ /* 0x000fca00078e001b */
[----:B------:R0:W4:Y:S04]  /*244c0*/  @!P2 LDG.E.U16 R21, desc[UR8][R4.64] ;  /* 0x000000080415a981 */ /* 0x000128000c1e1500 */
[----:B---3--:R3:W-:Y:S04]  /*244d0*/  STL [R1+0x29b8], R22 ;  /* 0x0029b81601007387 */ /* 0x0087e80000100800 */
[----:B------:R-:W2:Y:S04]  /*244e0*/  LDL R24, [R1+0x1250] ;  /* 0x0012500001187983 */ /* 0x000ea80000100800 */
[----:B-1----:R-:W4:Y:S04]  /*244f0*/  LDL R23, [R1+0x1254] ;  /* 0x0012540001177983 */ /* 0x002f280000100800 */
[----:B---3--:R-:W0:Y:S04]  /*24500*/  LDL R22, [R1+0x1274] ;  /* 0x0012740001167983 */ /* 0x008e280000100800 */
[----:B------:R-:W3:Y:S04]  /*24510*/  LDL.LU R27, [R1+0x1b8] ;  /* 0x0001b800011b7983 */ /* 0x000ee80000300800 */
[----:B------:R-:W2:Y:S01]  /*24520*/  LDL R5, [R1+0x1270] ;  /* 0x0012700001057983 */ /* 0x000ea20000100800 */
[----:B------:R-:W-:-:S02]  /*24530*/  PRMT R20, RZ, 0x7610, R20 ;  /* 0x00007610ff147816 */ /* 0x000fc40000000014 */
[----:B------:R-:W-:Y:S01]  /*24540*/  PRMT R19, RZ, 0x7610, R19 ;  /* 0x00007610ff137816 */ /* 0x000fe20000000013 */
[----:B0-----:R-:W-:-:S05]  /*24550*/  @!P2 IMAD.MOV.U32 R4, RZ, RZ, R22 ;  /* 0x000000ffff04a224 */ /* 0x001fca00078e0016 */
[----:B--2---:R4:W2:Y:S02]  /*24560*/  @!P2 LDG.E.U16 R20, desc[UR8][R4.64] ;  /* 0x000000080414a981 */ /* 0x0048a4000c1e1500 */
[----:B----4-:R-:W-:Y:S02]  /*24570*/  @!P2 IMAD.MOV.U32 R4, RZ, RZ, R23 ;  /* 0x000000ffff04a224 */ /* 0x010fe400078e0017 */
[----:B------:R-:W-:-:S05]  /*24580*/  @!P2 IMAD.MOV.U32 R5, RZ, RZ, R24 ;  /* 0x000000ffff05a224 */ /* 0x000fca00078e0018 */
[----:B------:R-:W4:Y:S04]  /*24590*/  @!P2 LDG.E.U16 R19, desc[UR8][R4.64] ;  /* 0x000000080413a981 */ /* 0x000f28000c1e1500 */
[----:B------:R-:W-:Y:S04]  /*245a0*/  STL [R1+0x29bc], R21 ;  /* 0x0029bc1501007387 */ /* 0x000fe80000100800 */
[----:B------:R0:W-:Y:S04]  /*245b0*/  STS.U16 [R0+UR5+0x5a00], R3 ;  /* 0x005a000300007988 */ /* 0x0001e80008000405 */
[----:B------:R-:W3:Y:S04]  /*245c0*/  LDL R2, [R1+0x1234] ;  /* 0x0012340001027983 */ /* 0x000ee80000100800 */
[----:B------:R1:W-:Y:S04]  /*245d0*/  STS.U16 [R0+UR5+0x5800], R29 ;  /* 0x0058001d00007988 */ /* 0x0003e80008000405 */
[----:B0-----:R-:W3:Y:S04]  /*245e0*/  LDL R3, [R1+0x1230] ;  /* 0x0012300001037983 */ /* 0x001ee80000100800 */
[----:B-1----:R-:W3:Y:S04]  /*245f0*/  LDL.LU R29, [R1+0x1bc] ;  /* 0x0001bc00011d7983 */ /* 0x002ee80000300800 */
[----:B--2---:R0:W-:Y:S04]  /*24600*/  STL [R1+0x29c0], R20 ;  /* 0x0029c01401007387 */ /* 0x0041e80000100800 */
[----:B------:R-:W2:Y:S04]  /*24610*/  LDL R22, [R1+0x1210] ;  /* 0x0012100001167983 */ /* 0x000ea80000100800 */
[----:B------:R-:W2:Y:S04]  /*24620*/  LDL R21, [R1+0x1214] ;  /* 0x0012140001157983 */ /* 0x000ea80000100800 */
[----:B----4-:R1:W-:Y:S04]  /*24630*/  STL [R1+0x29c8], R19 ;  /* 0x0029c81301007387 */ /* 0x0103e80000100800 */
[----:B0-----:R-:W4:Y:S04]  /*24640*/  LDL R20, [R1+0x11f0] ;  /* 0x0011f00001147983 */ /* 0x001f280000100800 */
[----:B-1----:R-:W4:Y:S01]  /*24650*/  LDL R19, [R1+0x11f4] ;  /* 0x0011f40001137983 */ /* 0x002f220000100800 */
[----:B------:R-:W-:Y:S01]  /*24660*/  PRMT R18, RZ, 0x7610, R18 ;  /* 0x00007610ff127816 */ /* 0x000fe20000000012 */
[----:B---3--:R-:W-:-:S02]  /*24670*/  @!P2 IMAD.MOV.U32 R4, RZ, RZ, R2 ;  /* 0x000000ffff04a224 */ /* 0x008fc400078e0002 */
[----:B------:R-:W-:Y:S01]  /*24680*/  @!P2 IMAD.MOV.U32 R5, RZ, RZ, R3 ;  /* 0x000000ffff05a224 */ /* 0x000fe200078e0003 */
[----:B------:R-:W-:-:S04]  /*24690*/  PRMT R17, RZ, 0x7610, R17 ;  /* 0x00007610ff117816 */ /* 0x000fc80000000011 */
[----:B------:R2:W3:Y:S01]  /*246a0*/  @!P2 LDG.E.U16 R18, desc[UR8][R4.64] ;  /* 0x000000080412a981 */ /* 0x0004e2000c1e1500 */
[----:B------:R-:W-:Y:S01]  /*246b0*/  PRMT R16, RZ, 0x7610, R16 ;  /* 0x00007610ff107816 */ /* 0x000fe20000000010 */
[----:B--2---:R-:W-:Y:S02]  /*246c0*/  @!P2 IMAD.MOV.U32 R5, RZ, RZ, R22 ;  /* 0x000000ffff05a224 */ /* 0x004fe400078e0016 */
[----:B------:R-:W-:-:S05]  /*246d0*/  @!P2 IMAD.MOV.U32 R4, RZ, RZ, R21 ;  /* 0x000000ffff04a224 */ /* 0x000fca00078e0015 */
[----:B------:R4:W2:Y:S02]  /*246e0*/  @!P2 LDG.E.U16 R17, desc[UR8][R4.64] ;  /* 0x000000080411a981 */ /* 0x0008a4000c1e1500 */
[----:B----4-:R-:W-:Y:S02]  /*246f0*/  @!P2 IMAD.MOV.U32 R5, RZ, RZ, R20 ;  /* 0x000000ffff05a224 */ /* 0x010fe400078e0014 */
[----:B------:R-:W-:-:S05]  /*24700*/  @!P2 IMAD.MOV.U32 R4, RZ, RZ, R19 ;  /* 0x000000ffff04a224 */ /* 0x000fca00078e0013 */
[----:B------:R-:W4:Y:S04]  /*24710*/  @!P2 LDG.E.U16 R16, desc[UR8][R4.64] ;  /* 0x000000080410a981 */ /* 0x000f28000c1e1500 */
[----:B------:R0:W-:Y:S04]  /*24720*/  STS.U16 [R0+UR5+0x5e00], R28 ;  /* 0x005e001c00007988 */ /* 0x0001e80008000405 */
[----:B------:R1:W-:Y:S04]  /*24730*/  STS.U16 [R0+UR5+0x5c00], R25 ;  /* 0x005c001900007988 */ /* 0x0003e80008000405 */
[----:B0-----:R-:W4:Y:S04]  /*24740*/  LDL.LU R28, [R1+0x1c4] ;  /* 0x0001c400011c7983 */ /* 0x001f280000300800 */
[----:B------:R-:W4:Y:S04]  /*24750*/  LDL R3, [R1+0x11d0] ;  /* 0x0011d00001037983 */ /* 0x000f280000100800 */
[----:B------:R-:W4:Y:S04]  /*24760*/  LDL R2, [R1+0x11d4] ;  /* 0x0011d40001027983 */ /* 0x000f280000100800 */
[----:B---3--:R0:W-:Y:S04]  /*24770*/  STL [R1+0x29d0], R18 ;  /* 0x0029d01201007387 */ /* 0x0081e80000100800 */
[----:B------:R-:W3:Y:S04]  /*24780*/  LDL.LU R24, [R1+0x1c8] ;  /* 0x0001c80001187983 */ /* 0x000ee80000300800 */
[----:B-1----:R-:W3:Y:S04]  /*24790*/  LDL.LU R25, [R1+0x1d0] ;  /* 0x0001d00001197983 */ /* 0x002ee80000300800 */
[----:B------:R-:W-:Y:S04]  /*247a0*/  STS.U16 [R0+UR5+0x6000], R26 ;  /* 0x0060001a00007988 */ /* 0x000fe80008000405 */
[----:B--2---:R1:W-:Y:S04]  /*247b0*/  STL [R1+0x29d4], R17 ;  /* 0x0029d41101007387 */ /* 0x0043e80000100800 */
[----:B0-----:R-:W2:Y:S04]  /*247c0*/  LDL R18, [R1+0x11b0] ;  /* 0x0011b00001127983 */ /* 0x001ea80000100800 */
[----:B-1----:R-:W3:Y:S04]  /*247d0*/  LDL R17, [R1+0x11b4] ;  /* 0x0011b40001117983 */ /* 0x002ee80000100800 */
[----:B----4-:R0:W-:Y:S04]  /*247e0*/  STL [R1+0x29d8], R16 ;  /* 0x0029d81001007387 */ /* 0x0101e80000100800 */
[----:B------:R-:W4:Y:S04]  /*247f0*/  LDL.LU R26, [R1+0x1d8] ;  /* 0x0001d800011a7983 */ /* 0x000f280000300800 */
[----:B------:R-:W4:Y:S04]  /*24800*/  LDL R19, [R1+0x1190] ;  /* 0x0011900001137983 */ /* 0x000f280000100800 */
[----:B0-----:R-:W4:Y:S01]  /*24810*/  LDL R16, [R1+0x1194] ;  /* 0x0011940001107983 */ /* 0x001f220000100800 */
[----:B------:R-:W-:Y:S01]  /*24820*/  PRMT R15, RZ, 0x7610, R15 ;  /* 0x00007610ff0f7816 */ /* 0x000fe2000000000f */
[----:B------:R-:W-:-:S02]  /*24830*/  @!P2 IMAD.MOV.U32 R5, RZ, RZ, R3 ;  /* 0x000000ffff05a224 */ /* 0x000fc400078e0003 */
[----:B------:R-:W-:Y:S01]  /*24840*/  @!P2 IMAD.MOV.U32 R4, RZ, RZ, R2 ;  /* 0x000000ffff04a224 */ /* 0x000fe200078e0002 */
[----:B------:R-:W-:Y:S02]  /*24850*/  PRMT R14, RZ, 0x7610, R14 ;  /* 0x00007610ff0e7816 */ /* 0x000fe4000000000e */
[----:B------:R-:W-:Y:S01]  /*24860*/  PRMT R13, RZ, 0x7610, R13 ;  /* 0x00007610ff0d7816 */ /* 0x000fe2000000000d */
[----:B------:R-:W4:Y:S04]  /*24870*/  LDL R3, [R1+0x1170] ;  /* 0x0011700001037983 */ /* 0x000f280000100800 */
[----:B------:R2:W4:Y:S04]  /*24880*/  @!P2 LDG.E.U16 R15, desc[UR8][R4.64] ;  /* 0x00000008040fa981 */ /* 0x000528000c1e1500 */
[----:B------:R-:W4:Y:S01]  /*24890*/  LDL R2, [R1+0x1174] ;  /* 0x0011740001027983 */ /* 0x000f220000100800 */
[----:B--2---:R-:W-:-:S02]  /*248a0*/  @!P2 IMAD.MOV.U32 R5, RZ, RZ, R18 ;  /* 0x000000ffff05a224 */ /* 0x004fc400078e0012 */
[----:B---3--:R-:W-:-:S05]  /*248b0*/  @!P2 IMAD.MOV.U32 R4, RZ, RZ, R17 ;  /* 0x000000ffff04a224 */ /* 0x008fca00078e0011 */
[----:B------:R4:W2:Y:S02]  /*248c0*/  @!P2 LDG.E.U16 R14, desc[UR8][R4.64] ;  /* 0x00000008040ea981 */ /* 0x0008a4000c1e1500 */
[----:B----4-:R-:W-:Y:S02]  /*248d0*/  @!P2 IMAD.MOV.U32 R5, RZ, RZ, R19 ;  /* 0x000000ffff05a224 */ /* 0x010fe400078e0013 */
[----:B------:R-:W-:-:S05]  /*248e0*/  @!P2 IMAD.MOV.U32 R4, RZ, RZ, R16 ;  /* 0x000000ffff04a224 */ /* 0x000fca00078e0010 */
[----:B------:R-:W3:Y:S04]  /*248f0*/  @!P2 LDG.E.U16 R13, desc[UR8][R4.64] ;  /* 0x00000008040da981 */ /* 0x000ee8000c1e1500 */
[----:B------:R0:W-:Y:S04]  /*24900*/  STS.U16 [R0+UR5+0x6200], R27 ;  /* 0x0062001b00007988 */ /* 0x0001e80008000405 */
[----:B------:R1:W-:Y:S04]  /*24910*/  STS.U16 [R0+UR5+0x6400], R29 ;  /* 0x0064001d00007988 */ /* 0x0003e80008000405 */
[----:B------:R4:W-:Y:S04]  /*24920*/  STS.U16 [R0+UR5+0x6600], R28 ;  /* 0x0066001c00007988 */ /* 0x0009e80008000405 */
[----:B0-----:R-:W3:Y:S04]  /*24930*/  LDL.LU R27, [R1+0x1dc] ;  /* 0x0001dc00011b7983 */ /* 0x001ee80000300800 */
[----:B-1----:R-:W3:Y:S04]  /*24940*/  LDL.LU R29, [R1+0x574] ;  /* 0x00057400011d7983 */ /* 0x002ee80000300800 */
[----:B------:R0:W-:Y:S04]  /*24950*/  STL [R1+0x29dc], R15 ;  /* 0x0029dc0f01007387 */ /* 0x0001e80000100800 */
[----:B----4-:R-:W4:Y:S04]  /*24960*/  LDL.LU R28, [R1+0x578] ;  /* 0x00057800011c7983 */ /* 0x010f280000300800 */
[----:B------:R-:W4:Y:S04]  /*24970*/  LDL R18, [R1+0x1150] ;  /* 0x0011500001127983 */ /* 0x000f280000100800 */
[----:B------:R-:W4:Y:S04]  /*24980*/  LDL R17, [R1+0x1154] ;  /* 0x0011540001117983 */ /* 0x000f280000100800 */
[----:B--2---:R1:W-:Y:S04]  /*24990*/  STL [R1+0x29e0], R14 ;  /* 0x0029e00e01007387 */ /* 0x0043e80000100800 */
[----:B------:R-:W2:Y:S04]  /*249a0*/  LDL R16, [R1+0x1130] ;  /* 0x0011300001107983 */ /* 0x000ea80000100800 */
[----:B0-----:R-:W2:Y:S04]  /*249b0*/  LDL R15, [R1+0x1134] ;  /* 0x00113400010f7983 */ /* 0x001ea80000100800 */
[----:B---3--:R0:W-:Y:S04]  /*249c0*/  STL [R1+0x29e4], R13 ;  /* 0x0029e40d01007387 */ /* 0x0081e80000100800 */
[----:B-1----:R-:W3:Y:S04]  /*249d0*/  LDL R14, [R1+0x1110] ;  /* 0x00111000010e7983 */ /* 0x002ee80000100800 */
[----:B0-----:R-:W3:Y:S01]  /*249e0*/  LDL R13, [R1+0x1114] ;  /* 0x00111400010d7983 */ /* 0x001ee20000100800 */
[----:B------:R-:W-:Y:S01]  /*249f0*/  PRMT R12, RZ, 0x7610, R12 ;  /* 0x00007610ff0c7816 */ /* 0x000fe2000000000c */
[----:B------:R-:W-:-:S02]  /*24a00*/  @!P2 IMAD.MOV.U32 R4, RZ, RZ, R2 ;  /* 0x000000ffff04a224 */ /* 0x000fc400078e0002 */
[----:B------:R-:W-:Y:S01]  /*24a10*/  @!P2 IMAD.MOV.U32 R5, RZ, RZ, R3 ;  /* 0x000000ffff05a224 */ /* 0x000fe200078e0003 */
[----:B------:R-:W-:Y:S02]  /*24a20*/  PRMT R11, RZ, 0x7610, R11 ;  /* 0x00007610ff0b7816 */ /* 0x000fe4000000000b */
[----:B------:R-:W-:Y:S02]  /*24a30*/  PRMT R10, RZ, 0x7610, R10 ;  /* 0x00007610ff0a7816 */ /* 0x000fe4000000000a */
[----:B------:R-:W-:Y:S01]  /*24a40*/  PRMT R9, RZ, 0x7610, R9 ;  /* 0x00007610ff097816 */ /* 0x000fe20000000009 */
[----:B------:R-:W3:Y:S04]  /*24a50*/  LDL R3, [R1+0x10f0] ;  /* 0x0010f00001037983 */ /* 0x000ee80000100800 */
[----:B------:R4:W3:Y:S04]  /*24a60*/  @!P2 LDG.E.U16 R12, desc[UR8][R4.64] ;  /* 0x00000008040ca981 */ /* 0x0008e8000c1e1500 */
[----:B------:R-:W3:Y:S01]  /*24a70*/  LDL R2, [R1+0x10f4] ;  /* 0x0010f40001027983 */ /* 0x000ee20000100800 */
[----:B----4-:R-:W-:-:S02]  /*24a80*/  @!P2 IMAD.MOV.U32 R4, RZ, RZ, R17 ;  /* 0x000000ffff04a224 */ /* 0x010fc400078e0011 */
[----:B------:R-:W-:-:S05]  /*24a90*/  @!P2 IMAD.MOV.U32 R5, RZ, RZ, R18 ;  /* 0x000000ffff05a224 */ /* 0x000fca00078e0012 */
[----:B------:R2:W4:Y:S02]  /*24aa0*/  @!P2 LDG.E.U16 R11, desc[UR8][R4.64] ;  /* 0x00000008040ba981 */ /* 0x000524000c1e1500 */
[----:B--2---:R-:W-:Y:S02]  /*24ab0*/  @!P2 IMAD.MOV.U32 R5, RZ, RZ, R16 ;  /* 0x000000ffff05a224 */ /* 0x004fe400078e0010 */
[----:B------:R-:W-:-:S05]  /*24ac0*/  @!P2 IMAD.MOV.U32 R4, RZ, RZ, R15 ;  /* 0x000000ffff04a224 */ /* 0x000fca00078e000f */
[----:B------:R3:W2:Y:S02]  /*24ad0*/  @!P2 LDG.E.U16 R10, desc[UR8][R4.64] ;  /* 0x00000008040aa981 */ /* 0x0006a4000c1e1500 */
[----:B---3--:R-:W-:Y:S02]  /*24ae0*/  @!P2 IMAD.MOV.U32 R5, RZ, RZ, R14 ;  /* 0x000000ffff05a224 */ /* 0x008fe400078e000e */
[----:B------:R-:W-:-:S05]  /*24af0*/  @!P2 IMAD.MOV.U32 R4, RZ, RZ, R13 ;  /* 0x000000ffff04a224 */ /* 0x000fca00078e000d */
[----:B------:R0:W3:Y:S04]  /*24b00*/  @!P2 LDG.E.U16 R9, desc[UR8][R4.64] ;  /* 0x000000080409a981 */ /* 0x0000e8000c1e1500 */
[----:B------:R1:W-:Y:S04]  /*24b10*/  STL [R1+0x29e8], R12 ;  /* 0x0029e80c01007387 */ /* 0x0003e80000100800 */
[----:B------:R-:W-:Y:S04]  /*24b20*/  STS.U16 [R0+UR5+0x7200], R28 ;  /* 0x0072001c00007988 */ /* 0x000fe80008000405 */
[----:B------:R-:W-:Y:S04]  /*24b30*/  STS.U16 [R0+UR5+0x6800], R24 ;  /* 0x0068001800007988 */ /* 0x000fe80008000405 */
[----:B----4-:R4:W-:Y:S04]  /*24b40*/  STL [R1+0x29ec], R11 ;  /* 0x0029ec0b01007387 */ /* 0x0109e80000100800 */
[----:B------:R-:W-:Y:S01]  /*24b50*/  STS.U16 [R0+UR5+0x6a00], R25 ;  /* 0x006a001900007988 */ /* 0x000fe20008000405 */
[----:B------:R-:W-:-:S03]  /*24b60*/  PRMT R8, RZ, 0x7610, R8 ;  /* 0x00007610ff087816 */ /* 0x000fc60000000008 */
[----:B------:R-:W-:Y:S01]  /*24b70*/  STS.U16 [R0+UR5+0x6c00], R26 ;  /* 0x006c001a00007988 */ /* 0x000fe20008000405 */
[----:B0-----:R-:W-:Y:S02]  /*24b80*/  @!P2 IMAD.MOV.U32 R4, RZ, RZ, R2 ;  /* 0x000000ffff04a224 */ /* 0x001fe400078e0002 */
[----:B------:R-:W-:Y:S01]  /*24b90*/  @!P2 IMAD.MOV.U32 R5, RZ, RZ, R3 ;  /* 0x000000ffff05a224 */ /* 0x000fe200078e0003 */
[----:B------:R-:W-:Y:S04]  /*24ba0*/  STS.U16 [R0+UR5+0x6e00], R27 ;  /* 0x006e001b00007988 */ /* 0x000fe80008000405 */
[----:B------:R-:W-:Y:S04]  /*24bb0*/  STS.U16 [R0+UR5+0x7000], R29 ;  /* 0x0070001d00007988 */ /* 0x000fe80008000405 */
[----:B------:R0:W4:Y:S04]  /*24bc0*/  @!P2 LDG.E.U16 R8, desc[UR8][R4.64] ;  /* 0x000000080408a981 */ /* 0x000128000c1e1500 */
[----:B--2---:R2:W-:Y:S04]  /*24bd0*/  STL [R1+0x29f0], R10 ;  /* 0x0029f00a01007387 */ /* 0x0045e80000100800 */
[----:B---3--:R3:W-:Y:S04]  /*24be0*/  STL [R1+0x29f4], R9 ;  /* 0x0029f40901007387 */ /* 0x0087e80000100800 */
[----:B-1----:R-:W3:Y:S04]  /*24bf0*/  LDL.LU R12, [R1+0x5b4] ;  /* 0x0005b400010c7983 */ /* 0x002ee80000300800 */
[----:B----4-:R-:W0:Y:S04]  /*24c00*/  LDL R11, [R1+0x10d4] ;  /* 0x0010d400010b7983 */ /* 0x010e280000100800 */
[----:B--2---:R-:W2:Y:S04]  /*24c10*/  LDL R10, [R1+0x10b0] ;  /* 0x0010b000010a7983 */ /* 0x004ea80000100800 */
[----:B---3--:R-:W3:Y:S04]  /*24c20*/  LDL R9, [R1+0x10b4] ;  /* 0x0010b40001097983 */ /* 0x008ee80000100800 */
        /* <DEDUP_REMOVED lines=19> */
[----:B------:R-:W2:Y:S04]  /*24d60*/  LDL.LU R4, [R1+0x5b0] ;  /* 0x0005b00001047983 */ /* 0x000ea80000300800 */
[----:B------:R-:W3:Y:S01]  /*24d70*/  LDL R5, [R1+0x10d0] ;  /* 0x0010d00001057983 */ /* 0x000ee20000100800 */
[----:B------:R-:W-:-:S02]  /*24d80*/  PRMT R7, RZ, 0x7610, R7 ;  /* 0x00007610ff077816 */ /* 0x000fc40000000007 */
[----:B------:R-:W-:Y:S01]  /*24d90*/  PRMT R6, RZ, 0x7610, R6 ;  /* 0x00007610ff067816 */ /* 0x000fe20000000006 */
[----:B--2---:R0:W-:Y:S02]  /*24da0*/  STS.U16 [R0+UR5+0x7400], R4 ;  /* 0x0074000400007988 */ /* 0x0041e40008000405 */
[----:B0-----:R-:W-:-:S05]  /*24db0*/  @!P2 IMAD.MOV.U32 R4, RZ, RZ, R11 ;  /* 0x000000ffff04a224 */ /* 0x001fca00078e000b */
[----:B---3--:R0:W2:Y:S02]  /*24dc0*/  @!P2 LDG.E.U16 R7, desc[UR8][R4.64] ;  /* 0x000000080407a981 */ /* 0x0080a4000c1e1500 */
[----:B0-----:R-:W-:Y:S02]  /*24dd0*/  @!P2 IMAD.MOV.U32 R4, RZ, RZ, R9 ;  /* 0x000000ffff04a224 */ /* 0x001fe400078e0009 */
[----:B------:R-:W-:-:S05]  /*24de0*/  @!P2 IMAD.MOV.U32 R5, RZ, RZ, R10 ;  /* 0x000000ffff05a224 */ /* 0x000fca00078e000a */
[----:B------:R-:W3:Y:S04]  /*24df0*/  @!P2 LDG.E.U16 R6, desc[UR8][R4.64] ;  /* 0x000000080406a981 */ /* 0x000ee8000c1e1500 */
[----:B----4-:R0:W-:Y:S04]  /*24e00*/  STS.U16 [R0+UR5+0x7800], R19 ;  /* 0x0078001300007988 */ /* 0x0101e80008000405 */
[----:B------:R-:W-:Y:S04]  /*24e10*/  STS.U16 [R0+UR5+0x7600], R12 ;  /* 0x0076000c00007988 */ /* 0x000fe80008000405 */
[----:B------:R-:W-:Y:S04]  /*24e20*/  STS.U16 [R0+UR5+0x7a00], R13 ;  /* 0x007a000d00007988 */ /* 0x000fe80008000405 */
[----:B------:R-:W-:Y:S04]  /*24e30*/  STS.U16 [R0+UR5+0x7c00], R14 ;  /* 0x007c000e00007988 */ /* 0x000fe80008000405 */
[----:B------:R-:W-:Y:S01]  /*24e40*/  STS.U16 [R0+UR5+0x7e00], R15 ;  /* 0x007e000f00007988 */ /* 0x000fe20008000405 */
[----:B0-----:R-:W-:-:S03]  /*24e50*/  LOP3.LUT R19, R0, 0x10, RZ, 0x3c, !PT ;  /* 0x0000001000137812 */ /* 0x001fc600078e3cff */
[----:B------:R-:W-:Y:S04]  /*24e60*/  STL [R1+0x29f8], R8 ;  /* 0x0029f80801007387 */ /* 0x000fe80000100800 */
[----:B------:R-:W-:Y:S04]  /*24e70*/  STS.U16 [R19+UR5+0x80], R16 ;  /* 0x0000801013007988 */ /* 0x000fe80008000405 */
[----:B------:R-:W-:Y:S04]  /*24e80*/  STS.U16 [R19+UR5+0x280], R17 ;  /* 0x0002801113007988 */ /* 0x000fe80008000405 */
[----:B------:R-:W-:Y:S04]  /*24e90*/  STS.U16 [R19+UR5+0x480], R18 ;  /* 0x0004801213007988 */ /* 0x000fe80008000405 */
[----:B------:R-:W-:Y:S04]  /*24ea0*/  STS.U16 [R19+UR5+0x680], R20 ;  /* 0x0006801413007988 */ /* 0x000fe80008000405 */
[----:B------:R0:W-:Y:S04]  /*24eb0*/  STS.U16 [R19+UR5+0x880], R28 ;  /* 0x0008801c13007988 */ /* 0x0001e80008000405 */
[----:B--2---:R-:W-:Y:S04]  /*24ec0*/  STL [R1+0x29fc], R7 ;  /* 0x0029fc0701007387 */ /* 0x004fe80000100800 */
[----:B---3--:R-:W-:Y:S04]  /*24ed0*/  STL [R1+0x2a00], R6 ;  /* 0x002a000601007387 */ /* 0x008fe80000100800 */
[----:B0-----:R-:W2:Y:S04]  /*24ee0*/  LDL.LU R28, [R1+0x104] ;  /* 0x00010400011c7983 */ /* 0x001ea80000300800 */
[----:B------:R-:W3:Y:S04]  /*24ef0*/  LDL.LU R0, [R1+0xf4] ;  /* 0x0000f40001007983 */ /* 0x000ee80000300800 */
[----:B---3--:R0:W-:Y:S04]  /*24f00*/  STL [R1+0x2a0c], R0 ;  /* 0x002a0c0001007387 */ /* 0x0081e80000100800 */
[----:B0-----:R-:W3:Y:S04]  /*24f10*/  LDL.LU R0, [R1+0xf8] ;  /* 0x0000f80001007983 */ /* 0x001ee80000300800 */
[----:B------:R-:W-:Y:S04]  /*24f20*/  STS.U16 [R19+UR5+0xa80], R21 ;  /* 0x000a801513007988 */ /* 0x000fe80008000405 */
        /* <DEDUP_REMOVED lines=9> */
[----:B---3--:R0:W-:Y:S04]  /*24fc0*/  STL [R1+0x2a10], R0 ;  /* 0x002a100001007387 */ /* 0x0081e80000100800 */
[----:B0-----:R-:W3:Y:S04]  /*24fd0*/  LDL.LU R0, [R1+0xfc] ;  /* 0x0000fc0001007983 */ /* 0x001ee80000300800 */
        /* <DEDUP_REMOVED lines=25> */
[----:B--2---:R0:W-:Y:S04]  /*25170*/  STS.U16 [R19+UR5+0x1e80], R28 ;  /* 0x001e801c13007988 */ /* 0x0041e80008000405 */
[----:B------:R-:W2:Y:S04]  /*25180*/  LDL.LU R2, [R1+0x8c] ;  /* 0x00008c0001027983 */ /* 0x000ea80000300800 */
[----:B0-----:R-:W2:Y:S04]  /*25190*/  LDL.LU R28, [R1+0x88] ;  /* 0x00008800011c7983 */ /* 0x001ea80000300800 */
[----:B---3--:R0:W-:Y:S04]  /*251a0*/  STS.U16 [R19+UR5+0x2080], R0 ;  /* 0x0020800013007988 */ /* 0x0081e80008000405 */
[----:B0-----:R-:W3:Y:S04]  /*251b0*/  LDL.LU R0, [R1+0x2a10] ;  /* 0x002a100001007983 */ /* 0x001ee80000300800 */
[----:B---3--:R0:W-:Y:S04]  /*251c0*/  STS.U16 [R19+UR5+0x2280], R0 ;  /* 0x0022800013007988 */ /* 0x0081e80008000405 */
[----:B0-----:R-:W3:Y:S04]  /*251d0*/  LDL.LU R0, [R1+0x2a0c] ;  /* 0x002a0c0001007983 */ /* 0x001ee80000300800 */
[----:B---3--:R-:W-:Y:S04]  /*251e0*/  STS.U16 [R19+UR5+0x2480], R0 ;  /* 0x0024800013007988 */ /* 0x008fe80008000405 */
[----:B----4-:R-:W-:Y:S04]  /*251f0*/  STS.U16 [R19+UR5+0x2680], R6 ;  /* 0x0026800613007988 */ /* 0x010fe80008000405 */
        /* <DEDUP_REMOVED lines=13> */
[----:B------:R0:W-:Y:S04]  /*252d0*/  STS.U16 [R19+UR5+0x4280], R3 ;  /* 0x0042800313007988 */ /* 0x0001e80008000405 */
[----:B0-----:R-:W3:Y:S04]  /*252e0*/  LDL.LU R3, [R1+0x84] ;  /* 0x0000840001037983 */ /* 0x001ee80000300800 */
[----:B------:R-:W4:Y:S04]  /*252f0*/  LDL.LU R6, [R1+0x78] ;  /* 0x0000780001067983 */ /* 0x000f280000300800 */
[----:B----4-:R0:W-:Y:S04]  /*25300*/  STL [R1+0x2a04], R6 ;  /* 0x002a040601007387 */ /* 0x0101e80000100800 */
[----:B0-----:R-:W4:Y:S04]  /*25310*/  LDL.LU R6, [R1+0x7c] ;  /* 0x00007c0001067983 */ /* 0x001f280000300800 */
        /* <DEDUP_REMOVED lines=10> */
[----:B--2---:R-:W-:Y:S04]  /*253c0*/  STS.U16 [R19+UR5+0x5880], R2 ;  /* 0x0058800213007988 */ /* 0x004fe80008000405 */
[----:B------:R-:W-:Y:S04]  /*253d0*/  STS.U16 [R19+UR5+0x5a80], R28 ;  /* 0x005a801c13007988 */ /* 0x000fe80008000405 */
[----:B----4-:R0:W-:Y:S04]  /*253e0*/  STL [R1+0x2a08], R6 ;  /* 0x002a080601007387 */ /* 0x0101e80000100800 */
[----:B0-----:R-:W2:Y:S04]  /*253f0*/  LDL.LU R6, [R1+0x80] ;  /* 0x0000800001067983 */ /* 0x001ea80000300800 */
        /* <DEDUP_REMOVED lines=22> */
[----:B---3--:R0:W-:Y:S04]  /*25560*/  STS.U16 [R19+UR5+0x5c80], R3 ;  /* 0x005c800313007988 */ /* 0x0081e80008000405 */
[----:B------:R-:W3:Y:S04]  /*25570*/  LDL.LU R2, [R1+0x18] ;  /* 0x0000180001027983 */ /* 0x000ee80000300800 */
[----:B0-----:R-:W3:Y:S04]  /*25580*/  LDL.LU R3, [R1+0x14] ;  /* 0x0000140001037983 */ /* 0x001ee80000300800 */
[----:B------:R-:W3:Y:S04]  /*25590*/  LDL.LU R0, [R1+0x10] ;  /* 0x0000100001007983 */ /* 0x000ee80000300800 */
[----:B------:R-:W3:Y:S04]  /*255a0*/  LDL.LU R4, [R1+0xc] ;  /* 0x00000c0001047983 */ /* 0x000ee80000300800 */
[----:B------:R-:W3:Y:S04]  /*255b0*/  LDL.LU R5, [R1+0x8] ;  /* 0x0000080001057983 */ /* 0x000ee80000300800 */
[----:B--2---:R0:W-:Y:S04]  /*255c0*/  STS.U16 [R19+UR5+0x5e80], R6 ;  /* 0x005e800613007988 */ /* 0x0041e80008000405 */
[----:B0-----:R-:W2:Y:S04]  /*255d0*/  LDL.LU R6, [R1+0x2a08] ;  /* 0x002a080001067983 */ /* 0x001ea80000300800 */
[----:B--2---:R0:W-:Y:S04]  /*255e0*/  STS.U16 [R19+UR5+0x6080], R6 ;  /* 0x0060800613007988 */ /* 0x0041e80008000405 */
[----:B0-----:R-:W2:Y:S04]  /*255f0*/  LDL.LU R6, [R1+0x2a04] ;  /* 0x002a040001067983 */ /* 0x001ea80000300800 */
[----:B--2---:R0:W-:Y:S04]  /*25600*/  STS.U16 [R19+UR5+0x6280], R6 ;  /* 0x0062800613007988 */ /* 0x0041e80008000405 */
[----:B----4-:R1:W-:Y:S04]  /*25610*/  STS.U16 [R19+UR5+0x6480], R7 ;  /* 0x0064800713007988 */ /* 0x0103e80008000405 */
[----:B------:R2:W-:Y:S04]  /*25620*/  STS.U16 [R19+UR5+0x6680], R8 ;  /* 0x0066800813007988 */ /* 0x0005e80008000405 */
[----:B------:R4:W-:Y:S04]  /*25630*/  STS.U16 [R19+UR5+0x6880], R9 ;  /* 0x0068800913007988 */ /* 0x0009e80008000405 */
[----:B------:R3:W-:Y:S04]  /*25640*/  STS.U16 [R19+UR5+0x6a80], R10 ;  /* 0x006a800a13007988 */ /* 0x0007e80008000405 */
[----:B------:R3:W-:Y:S04]  /*25650*/  STS.U16 [R19+UR5+0x6c80], R11 ;  /* 0x006c800b13007988 */ /* 0x0007e80008000405 */
[----:B0-----:R-:W3:Y:S04]  /*25660*/  LDL.LU R6, [R1+0x2a00] ;  /* 0x002a000001067983 */ /* 0x001ee80000300800 */
[----:B-1----:R-:W3:Y:S04]  /*25670*/  LDL.LU R7, [R1+0x29fc] ;  /* 0x0029fc0001077983 */ /* 0x002ee80000300800 */
[----:B--2---:R-:W2:Y:S04]  /*25680*/  LDL.LU R8, [R1+0x29f8] ;  /* 0x0029f80001087983 */ /* 0x004ea80000300800 */
[----:B----4-:R-:W4:Y:S04]  /*25690*/  LDL.LU R9, [R1+0x29f4] ;  /* 0x0029f40001097983 */ /* 0x010f280000300800 */
[----:B---3--:R-:W3:Y:S04]  /*256a0*/  LDL.LU R10, [R1+0x29f0] ;  /* 0x0029f000010a7983 */ /* 0x008ee80000300800 */
[----:B------:R-:W2:Y:S04]  /*256b0*/  LDL.LU R11, [R1+0x29ec] ;  /* 0x0029ec00010b7983 */ /* 0x000ea80000300800 */
[----:B------:R0:W-:Y:S04]  /*256c0*/  STS.U16 [R19+UR5+0x6e80], R12 ;  /* 0x006e800c13007988 */ /* 0x0001e80008000405 */
[----:B------:R1:W-:Y:S04]  /*256d0*/  STS.U16 [R19+UR5+0x7080], R13 ;  /* 0x0070800d13007988 */ /* 0x0003e80008000405 */
[----:B------:R1:W-:Y:S04]  /*256e0*/  STS.U16 [R19+UR5+0x7280], R14 ;  /* 0x0072800e13007988 */ /* 0x0003e80008000405 */
[----:B------:R1:W-:Y:S04]  /*256f0*/  STS.U16 [R19+UR5+0x7480], R15 ;  /* 0x0074800f13007988 */ /* 0x0003e80008000405 */
[----:B------:R1:W-:Y:S04]  /*25700*/  STS.U16 [R19+UR5+0x7680], R16 ;  /* 0x0076801013007988 */ /* 0x0003e80008000405 */
[----:B------:R1:W-:Y:S04]  /*25710*/  STS.U16 [R19+UR5+0x7880], R17 ;  /* 0x0078801113007988 */ /* 0x0003e80008000405 */
[----:B0-----:R-:W4:Y:S04]  /*25720*/  LDL.LU R12, [R1+0x29e8] ;  /* 0x0029e800010c7983 */ /* 0x001f280000300800 */
[----:B-1----:R-:W3:Y:S04]  /*25730*/  LDL.LU R13, [R1+0x29e4] ;  /* 0x0029e400010d7983 */ /* 0x002ee80000300800 */
[----:B------:R-:W2:Y:S04]  /*25740*/  LDL.LU R14, [R1+0x29e0] ;  /* 0x0029e000010e7983 */ /* 0x000ea80000300800 */
[----:B------:R-:W4:Y:S04]  /*25750*/  LDL.LU R15, [R1+0x29dc] ;  /* 0x0029dc00010f7983 */ /* 0x000f280000300800 */
[----:B------:R-:W3:Y:S04]  /*25760*/  LDL.LU R16, [R1+0x29d8] ;  /* 0x0029d80001107983 */ /* 0x000ee80000300800 */
[----:B------:R-:W2:Y:S04]  /*25770*/  LDL.LU R17, [R1+0x29d4] ;  /* 0x0029d40001117983 */ /* 0x000ea80000300800 */
[----:B------:R0:W-:Y:S04]  /*25780*/  STS.U16 [R19+UR5+0x7a80], R18 ;  /* 0x007a801213007988 */ /* 0x0001e80008000405 */
[----:B------:R1:W-:Y:S04]  /*25790*/  STS.U16 [R19+UR5+0x7c80], R28 ;  /* 0x007c801c13007988 */ /* 0x0003e80008000405 */
[----:B0-----:R-:W4:Y:S04]  /*257a0*/  LDL.LU R18, [R1+0x29d0] ;  /* 0x0029d00001127983 */ /* 0x001f280000300800 */
[----:B-1----:R-:W3:Y:S04]  /*257b0*/  LDL.LU R28, [R1+0x29cc] ;  /* 0x0029cc00011c7983 */ /* 0x002ee80000300800 */
[----:B---3--:R0:W-:Y:S04]  /*257c0*/  STS.U16 [R19+UR5+0x7e80], R28 ;  /* 0x007e801c13007988 */ /* 0x0081e80008000405 */
[----:B0-----:R-:W3:Y:S04]  /*257d0*/  LDL.LU R19, [R1+0x29c8] ;  /* 0x0029c80001137983 */ /* 0x001ee80000300800 */
[----:B------:R-:W2:Y:S04]  /*257e0*/  LDL.LU R28, [R1+0x29c4] ;  /* 0x0029c400011c7983 */ /* 0x000ea80000300800 */
[----:B--2---:R0:W-:Y:S04]  /*257f0*/  STS.U16 [R28+UR5+0x100], R20 ;  /* 0x000100141c007988 */ /* 0x0041e80008000405 */
[----:B------:R1:W-:Y:S04]  /*25800*/  STS.U16 [R28+UR5+0x300], R21 ;  /* 0x000300151c007988 */ /* 0x0003e80008000405 */
        /* <DEDUP_REMOVED lines=20> */
[----:B------:R-:W-:Y:S04]  /*25950*/  STS.U16 [R28+UR5+0x1700], R0 ;  /* 0x001700001c007988 */ /* 0x000fe80008000405 */
[----:B------:R-:W-:Y:S04]  /*25960*/  STS.U16 [R28+UR5+0x1900], R4 ;  /* 0x001900041c007988 */ /* 0x000fe80008000405 */
[----:B------:R-:W-:Y:S04]  /*25970*/  STS.U16 [R28+UR5+0x1b00], R5 ;  /* 0x001b00051c007988 */ /* 0x000fe80008000405 */
[----:B---3--:R0:W-:Y:S04]  /*25980*/  STS.U16 [R28+UR5+0x1d00], R3 ;  /* 0x001d00031c007988 */ /* 0x0081e80008000405 */
[----:B----4-:R1:W-:Y:S04]  /*25990*/  STS.U16 [R28+UR5+0x1f00], R2 ;  /* 0x001f00021c007988 */ /* 0x0103e80008000405 */
[----:B0-----:R-:W3:Y:S04]  /*259a0*/  LDL.LU R3, [R1+0x2994] ;  /* 0x0029940001037983 */ /* 0x001ee80000300800 */
[----:B------:R-:W4:Y:S04]  /*259b0*/  LDL R5, [R1+0xe20] ;  /* 0x000e200001057983 */ /* 0x000f280000100800 */
[----:B------:R-:W4:Y:S04]  /*259c0*/  LDL R4, [R1+0x1558] ;  /* 0x0015580001047983 */ /* 0x000f280000100800 */
[----:B-1----:R-:W3:Y:S04]  /*259d0*/  LDL.LU R2, [R1+0x15e0] ;  /* 0x0015e00001027983 */ /* 0x002ee80000300800 */
[----:B--2---:R-:W-:Y:S04]  /*259e0*/  STS.U16 [R28+UR5+0x2100], R29 ;  /* 0x0021001d1c007988 */ /* 0x004fe80008000405 */
        /* <DEDUP_REMOVED lines=9> */
[----:B------:R-:W-:Y:S01]  /*25a80*/  STS.U16 [R28+UR5+0x3300], R19 ;  /* 0x003300131c007988 */ /* 0x000fe20008000405 */
[----:B0-----:R-:W-:-:S03]  /*25a90*/  PRMT R2, RZ, 0x7610, R2 ;  /* 0x00007610ff027816 */ /* 0x001fc60000000002 */
[----:B------:R-:W2:Y:S04]  /*25aa0*/  LDL.LU R0, [R1+0x15e8] ;  /* 0x0015e80001007983 */ /* 0x000ea80000300800 */
[----:B----4-:R-:W3:Y:S04]  /*25ab0*/  @!P2 LDG.E.U16 R2, desc[UR8][R4.64] ;  /* 0x000000080402a981 */ /* 0x010ee8000c1e1500 */
        /* <DEDUP_REMOVED lines=13> */
[----:B0-----:R-:W4:Y:S04]  /*25b90*/  LDL.LU R28, [R1+0x2990] ;  /* 0x00299000011c7983 */ /* 0x001f280000300800 */
[----:B---3--:R0:W-:Y:S04]  /*25ba0*/  STL [R1+0x104], R2 ;  /* 0x0001040201007387 */ /* 0x0081e80000100800 */
[----:B0-----:R-:W3:Y:S04]  /*25bb0*/  LDL.LU R2, [R1+0x298c] ;  /* 0x00298c0001027983 */ /* 0x001ee80000300800 */
[----:B------:R-:W2:Y:S04]  /*25bc0*/  LDL R4, [R1+0xe10] ;  /* 0x000e100001047983 */ /* 0x000ea80000100800 */
[----:B------:R-:W2:Y:S01]  /*25bd0*/  LDL R5, [R1+0x1548] ;  /* 0x0015480001057983 */ /* 0x000ea20000100800 */
[----:B----4-:R-:W-:-:S02]  /*25be0*/  PRMT R28, RZ, 0x7610, R28 ;  /* 0x00007610ff1c7816 */ /* 0x010fc4000000001c */
[----:B--2---:R-:W-:-:S04]  /*25bf0*/  @!P2 LOP3.LUT R5, R5, R4, RZ, 0x3c, !PT ;  /* 0x000000040505a212 */ /* 0x004fc800078e3cff */
[----:B------:R-:W-:-:S04]  /*25c00*/  @!P2 LOP3.LUT R4, R5, R4, RZ, 0x3c, !PT ;  /* 0x000000040504a212 */ /* 0x000fc800078e3cff */
[----:B------:R-:W-:-:S05]  /*25c10*/  @!P2 LOP3.LUT R5, R5, R4, RZ, 0x3c, !PT ;  /* 0x000000040505a212 */ /* 0x000fca00078e3cff */
[----:B------:R-:W2:Y:S04]  /*25c20*/  @!P2 LDG.E.U16 R28, desc[UR8][R4.64] ;  /* 0x00000008041ca981 */ /* 0x000ea8000c1e1500 */
[----:B--2---:R0:W-:Y:S04]  /*25c30*/  STL [R1+0x100], R28 ;  /* 0x0001001c01007387 */ /* 0x0041e80000100800 */
[----:B0-----:R-:W2:Y:S04]  /*25c40*/  LDL.LU R28, [R1+0x2988] ;  /* 0x00298800011c7983 */ /* 0x001ea80000300800 */
[----:B------:R-:W4:Y:S04]  /*25c50*/  LDL R4, [R1+0x1528] ;  /* 0x0015280001047983 */ /* 0x000f280000100800 */
[----:B------:R-:W4:Y:S01]  /*25c60*/  LDL R5, [R1+0x152c] ;  /* 0x00152c0001057983 */ /* 0x000f220000100800 */
[----:B------:R-:W-:-:S02]  /*25c70*/  PRMT R3, RZ, 0x7610, R3 ;  /* 0x00007610ff037816 */ /* 0x000fc40000000003 */
[----:B----4-:R-:W-:-:S04]  /*25c80*/  @!P2 LOP3.LUT R5, R5, R4, RZ, 0x3c, !PT ;  /* 0x000000040505a212 */ /* 0x010fc800078e3cff */
[----:B------:R-:W-:-:S04]  /*25c90*/  @!P2 LOP3.LUT R4, R5, R4, RZ, 0x3c, !PT ;  /* 0x000000040504a212 */ /* 0x000fc800078e3cff */
[----:B------:R-:W-:-:S05]  /*25ca0*/  @!P2 LOP3.LUT R5, R5, R4, RZ, 0x3c, !PT ;  /* 0x000000040505a212 */ /* 0x000fca00078e3cff */
[----:B------:R-:W4:Y:S04]  /*25cb0*/  @!P2 LDG.E.U16 R3, desc[UR8][R4.64] ;  /* 0x000000080403a981 */ /* 0x000f28000c1e1500 */
[----:B----4-:R0:W-:Y:S04]  /*25cc0*/  STL [R1+0xfc], R3 ;  /* 0x0000fc0301007387 */ /* 0x0101e80000100800 */
[----:B0-----:R-:W4:Y:S04]  /*25cd0*/  LDL.LU R3, [R1+0x2984] ;  /* 0x0029840001037983 */ /* 0x001f280000300800 */
        /* <DEDUP_REMOVED lines=11> */
[----:B----4-:R-:W-:-:S02]  /*25d90*/  PRMT R3, RZ, 0x7610, R3 ;  /* 0x00007610ff037816 */ /* 0x010fc40000000003 */
[----:B---3--:R-:W-:-:S04]  /*25da0*/  @!P2 LOP3.LUT R5, R5, R4, RZ, 0x3c, !PT ;  /* 0x000000040505a212 */ /* 0x008fc800078e3cff */
[----:B------:R-:W-:-:S04]  /*25db0*/  @!P2 LOP3.LUT R4, R5, R4, RZ, 0x3c, !PT ;  /* 0x000000040504a212 */ /* 0x000fc800078e3cff */
[----:B------:R-:W-:-:S05]  /*25dc0*/  @!P2 LOP3.LUT R5, R5, R4, RZ, 0x3c, !PT ;  /* 0x000000040505a212 */ /* 0x000fca00078e3cff */
[----:B------:R-:W3:Y:S04]  /*25dd0*/  @!P2 LDG.E.U16 R3, desc[UR8][R4.64] ;  /* 0x000000080403a981 */ /* 0x000ee8000c1e1500 */
[----:B---3--:R0:W-:Y:S04]  /*25de0*/  STL [R1+0xf4], R3 ;  /* 0x0000f40301007387 */ /* 0x0081e80000100800 */
[----:B0-----:R-:W3:Y:S04]  /*25df0*/  LDL.LU R3, [R1+0x297c] ;  /* 0x00297c0001037983 */ /* 0x001ee80000300800 */
        /* <DEDUP_REMOVED lines=10> */
[----:B------:R-:W4:Y:S01]  /*25ea0*/  LDL R5, [R1+0x14ac] ;  /* 0x0014ac0001057983 */ /* 0x000f220000100800 */
[----:B---3--:R-:W-:-:S02]  /*25eb0*/  PRMT R3, RZ, 0x7610, R3 ;  /* 0x00007610ff037816 */ /* 0x008fc40000000003 */
[----:B----4-:R-:W-:-:S04]  /*25ec0*/  @!P2 LOP3.LUT R5, R5, R4, RZ, 0x3c, !PT ;  /* 0x000000040505a212 */ /* 0x010fc800078e3cff */
        /* <DEDUP_REMOVED lines=231> */
[----:B------:R-:W4:Y:S02]  /*26d40*/  LDL R5, [R1+0x116c] ;  /* 0x00116c0001057983 */ /* 0x000f240000100800 */
[----:B----4-:R-:W-:-:S02]  /*26d50*/  @!P2 LOP3.LUT R5, R5, R4, RZ, 0x3c, !PT ;  /* 0x000000040505a212 */ /* 0x010fc400078e3cff */
[----:B--2---:R-:W-:Y:S02]  /*26d60*/  PRMT R28, RZ, 0x7610, R28 ;  /* 0x00007610ff1c7816 */ /* 0x004fe4000000001c */
        /* <DEDUP_REMOVED lines=272> */
[----:B------:R0:W2:Y:S04]  /*27e70*/  @!P2 LDG.E.U16 R28, desc[UR8][R4.64] ;  /* 0x00000008041ca981 */ /* 0x0000a8000c1e1500 */
[----:B------:R-:W0:Y:S04]  /*27e80*/  LDL R4, [R1+0xf10] ;  /* 0x000f100001047983 */ /* 0x000e280000100800 */
[----:B------:R-:W0:Y:S01]  /*27e90*/  LDL R5, [R1+0xf14] ;  /* 0x000f140001057983 */ /* 0x000e220000100800 */
[----:B---3--:R-:W-:Y:S02]  /*27ea0*/  PRMT R3, RZ, 0x7610, R3 ;  /* 0x00007610ff037816 */ /* 0x008fe40000000003 */
[----:B0-----:R-:W-:-:S04]  /*27eb0*/  @!P2 LOP3.LUT R5, R5, R4, RZ, 0x3c, !PT ;  /* 0x000000040505a212 */ /* 0x001fc800078e3cff */
[----:B------:R-:W-:-:S04]  /*27ec0*/  @!P2 LOP3.LUT R4, R5, R4, RZ, 0x3c, !PT ;  /* 0x000000040504a212 */ /* 0x000fc800078e3cff */
[----:B------:R-:W-:-:S05]  /*27ed0*/  @!P2 LOP3.LUT R5, R5, R4, RZ, 0x3c, !PT ;  /* 0x000000040505a212 */ /* 0x000fca00078e3cff */
[----:B------:R-:W3:Y:S04]  /*27ee0*/  @!P2 LDG.E.U16 R3, desc[UR8][R4.64] ;  /* 0x000000080403a981 */ /* 0x000ee8000c1e1500 */
[----:B--2---:R-:W-:Y:S04]  /*27ef0*/  STL [R1+0x284c], R28 ;  /* 0x00284c1c01007387 */ /* 0x004fe80000100800 */
[----:B---3--:R0:W-:Y:S04]  /*27f00*/  STL [R1+0x8], R3 ;  /* 0x0000080301007387 */ /* 0x0081e80000100800 */
[----:B0-----:R-:W2:Y:S04]  /*27f10*/  LDL.LU R3, [R1+0x2894] ;  /* 0x0028940001037983 */ /* 0x001ea80000300800 */
[----:B------:R-:W3:Y:S04]  /*27f20*/  LDL R4, [R1+0xf08] ;  /* 0x000f080001047983 */ /* 0x000ee80000100800 */
[----:B------:R-:W3:Y:S02]  /*27f30*/  LDL R5, [R1+0xf0c] ;  /* 0x000f0c0001057983 */ /* 0x000ee40000100800 */
[----:B---3--:R-:W-:-:S02]  /*27f40*/  @!P2 LOP3.LUT R5, R5, R4, RZ, 0x3c, !PT ;  /* 0x000000040505a212 */ /* 0x008fc400078e3cff */
[----:B--2---:R-:W-:Y:S02]  /*27f50*/  PRMT R3, RZ, 0x7610, R3 ;  /* 0x00007610ff037816 */ /* 0x004fe40000000003 */
        /* <DEDUP_REMOVED lines=8> */
[----:B------:R-:W-:Y:S01]  /*27fe0*/  @!P2 LOP3.LUT R5, R5, R4, RZ, 0x3c, !PT ;  /* 0x000000040505a212 */ /* 0x000fe200078e3cff */
[----:B--2---:R0:W-:Y:S04]  /*27ff0*/  STL [R1+0x2850], R3 ;  /* 0x0028500301007387 */ /* 0x0041e80000100800 */
[----:B------:R1:W2:Y:S01]  /*28000*/  @!P2 LDG.E.U16 R28, desc[UR8][R4.64] ;  /* 0x00000008041ca981 */ /* 0x0002a2000c1e1500 */
[----:B------:R-:W-:Y:S02]  /*28010*/  PRMT R29, RZ, 0x7610, R29 ;  /* 0x00007610ff1d7816 */ /* 0x000fe4000000001d */
[----:B------:R-:W-:Y:S01]  /*28020*/  PRMT R27, RZ, 0x7610, R27 ;  /* 0x00007610ff1b7816 */ /* 0x000fe2000000001b */
[----:B0-----:R-:W3:Y:S04]  /*28030*/  LDL R3, [R1+0xe74] ;  /* 0x000e740001037983 */ /* 0x001ee80000100800 */
[----:B------:R-:W1:Y:S04]  /*28040*/  LDL R4, [R1+0xee8] ;  /* 0x000ee80001047983 */ /* 0x000e680000100800 */
[----:B------:R-:W1:Y:S02]  /*28050*/  LDL R5, [R1+0xeec] ;  /* 0x000eec0001057983 */ /* 0x000e640000100800 */
[----:B-1----:R-:W-:-:S04]  /*28060*/  @!P2 LOP3.LUT R5, R5, R4, RZ, 0x3c, !PT ;  /* 0x000000040505a212 */ /* 0x002fc800078e3cff */
[----:B------:R-:W-:-:S04]  /*28070*/  @!P2 LOP3.LUT R4, R5, R4, RZ, 0x3c, !PT ;  /* 0x000000040504a212 */ /* 0x000fc800078e3cff */
[----:B------:R-:W-:-:S05]  /*28080*/  @!P2 LOP3.LUT R5, R5, R4, RZ, 0x3c, !PT ;  /* 0x000000040505a212 */ /* 0x000fca00078e3cff */
[----:B------:R0:W4:Y:S04]  /*28090*/  @!P2 LDG.E.U16 R29, desc[UR8][R4.64] ;  /* 0x00000008041da981 */ /* 0x000128000c1e1500 */
[----:B------:R-:W0:Y:S04]  /*280a0*/  LDL R4, [R1+0xed0] ;  /* 0x000ed00001047983 */ /* 0x000e280000100800 */
[----:B------:R-:W0:Y:S02]  /*280b0*/  LDL R5, [R1+0xed4] ;  /* 0x000ed40001057983 */ /* 0x000e240000100800 */
[----:B0-----:R-:W-:-:S04]  /*280c0*/  @!P2 LOP3.LUT R5, R5, R4, RZ, 0x3c, !PT ;  /* 0x000000040505a212 */ /* 0x001fc800078e3cff */
[----:B------:R-:W-:-:S04]  /*280d0*/  @!P2 LOP3.LUT R4, R5, R4, RZ, 0x3c, !PT ;  /* 0x000000040504a212 */ /* 0x000fc800078e3cff */
[----:B------:R-:W-:Y:S01]  /*280e0*/  @!P2 LOP3.LUT R5, R5, R4, RZ, 0x3c, !PT ;  /* 0x000000040505a212 */ /* 0x000fe200078e3cff */
[----:B----4-:R0:W-:Y:S04]  /*280f0*/  STL [R1+0x2854], R29 ;  /* 0x0028541d01007387 */ /* 0x0101e80000100800 */
[----:B------:R1:W4:Y:S01]  /*28100*/  @!P2 LDG.E.U16 R27, desc[UR8][R4.64] ;  /* 0x00000008041ba981 */ /* 0x000322000c1e1500 */
[----:B------:R-:W-:-:S03]  /*28110*/  PRMT R26, RZ, 0x7610, R26 ;  /* 0x00007610ff1a7816 */ /* 0x000fc6000000001a */
[----:B0-----:R-:W2:Y:S04]  /*28120*/  LDL R29, [R1+0xe70] ;  /* 0x000e7000011d7983 */ /* 0x001ea80000100800 */
[----:B------:R-:W1:Y:S04]  /*28130*/  LDL R4, [R1+0xeb0] ;  /* 0x000eb00001047983 */ /* 0x000e680000100800 */
[----:B------:R-:W1:Y:S02]  /*28140*/  LDL R5, [R1+0xeb4] ;  /* 0x000eb40001057983 */ /* 0x000e640000100800 */
[----:B-1----:R-:W-:-:S04]  /*28150*/  @!P2 LOP3.LUT R5, R5, R4, RZ, 0x3c, !PT ;  /* 0x000000040505a212 */ /* 0x002fc800078e3cff */
[----:B------:R-:W-:-:S04]  /*28160*/  @!P2 LOP3.LUT R4, R5, R4, RZ, 0x3c, !PT ;  /* 0x000000040504a212 */ /* 0x000fc800078e3cff */
[----:B------:R-:W-:-:S05]  /*28170*/  @!P2 LOP3.LUT R5, R5, R4, RZ, 0x3c, !PT ;  /* 0x000000040505a212 */ /* 0x000fca00078e3cff */
[----:B------:R0:W4:Y:S04]  /*28180*/  @!P2 LDG.E.U16 R26, desc[UR8][R4.64] ;  /* 0x00000008041aa981 */ /* 0x000128000c1e1500 */
[----:B------:R-:W0:Y:S04]  /*28190*/  LDL R4, [R1+0xe90] ;  /* 0x000e900001047983 */ /* 0x000e280000100800 */
[----:B------:R-:W0:Y:S01]  /*281a0*/  LDL R5, [R1+0xe94] ;  /* 0x000e940001057983 */ /* 0x000e220000100800 */
[----:B------:R-:W-:Y:S02]  /*281b0*/  PRMT R25, RZ, 0x7610, R25 ;  /* 0x00007610ff197816 */ /* 0x000fe40000000019 */
[----:B------:R-:W-:-:S02]  /*281c0*/  PRMT R24, RZ, 0x7610, R24 ;  /* 0x00007610ff187816 */ /* 0x000fc40000000018 */
[----:B0-----:R-:W-:-:S04]  /*281d0*/  @!P2 LOP3.LUT R5, R5, R4, RZ, 0x3c, !PT ;  /* 0x000000040505a212 */ /* 0x001fc800078e3cff */
[----:B------:R-:W-:-:S04]  /*281e0*/  @!P2 LOP3.LUT R4, R5, R4, RZ, 0x3c, !PT ;  /* 0x000000040504a212 */ /* 0x000fc800078e3cff */
[----:B------:R-:W-:-:S05]  /*281f0*/  @!P2 LOP3.LUT R5, R5, R4, RZ, 0x3c, !PT ;  /* 0x000000040505a212 */ /* 0x000fca00078e3cff */
[----:B------:R3:W4:Y:S02]  /*28200*/  @!P2 LDG.E.U16 R25, desc[UR8][R4.64] ;  /* 0x000000080419a981 */ /* 0x000724000c1e1500 */
[----:B---3--:R-:W-:Y:S02]  /*28210*/  @!P2 IMAD.MOV.U32 R4, RZ, RZ, R3 ;  /* 0x000000ffff04a224 */ /* 0x008fe400078e0003 */
[----:B--2---:R-:W-:Y:S01]  /*28220*/  @!P2 IMAD.MOV.U32 R5, RZ, RZ, R29 ;  /* 0x000000ffff05a224 */ /* 0x004fe200078e001d */
[----:B------:R-:W-:Y:S01]  /*28230*/  PRMT R23, RZ, 0x7610, R23 ;  /* 0x00007610ff177816 */ /* 0x000fe20000000017 */
[----:B------:R-:W2:Y:S04]  /*28240*/  LDL R29, [R1+0x15dc] ;  /* 0x0015dc00011d7983 */ /* 0x000ea80000100800 */
[----:B------:R0:W3:Y:S04]  /*28250*/  @!P2 LDG.E.U16 R24, desc[UR8][R4.64] ;  /* 0x000000080418a981 */ /* 0x0000e8000c1e1500 */
[----:B------:R-:W4:Y:S04]  /*28260*/  LDL R3, [R1+0x1604] ;  /* 0x0016040001037983 */ /* 0x000f280000100800 */
[----:B------:R-:W0:Y:S04]  /*28270*/  LDL R4, [R1+0xe50] ;  /* 0x000e500001047983 */ /* 0x000e280000100800 */
[----:B------:R-:W0:Y:S02]  /*28280*/  LDL R5, [R1+0xe54] ;  /* 0x000e540001057983 */ /* 0x000e240000100800 */
[----:B0-----:R-:W-:-:S04]  /*28290*/  @!P2 LOP3.LUT R5, R5, R4, RZ, 0x3c, !PT ;  /* 0x000000040505a212 */ /* 0x001fc800078e3cff */
[----:B------:R-:W-:-:S04]  /*282a0*/  @!P2 LOP3.LUT R4, R5, R4, RZ, 0x3c, !PT ;  /* 0x000000040504a212 */ /* 0x000fc800078e3cff */
[----:B------:R-:W-:Y:S01]  /*282b0*/  @!P2 LOP3.LUT R5, R5, R4, RZ, 0x3c, !PT ;  /* 0x000000040505a212 */ /* 0x000fe200078e3cff */
[----:B---3--:R0:W-:Y:S04]  /*282c0*/  STL [R1+0x2890], R24 ;  /* 0x0028901801007387 */ /* 0x0081e80000100800 */
[----:B------:R1:W3:Y:S01]  /*282d0*/  @!P2 LDG.E.U16 R23, desc[UR8][R4.64] ;  /* 0x000000080417a981 */ /* 0x0002e2000c1e1500 */
[----:B------:R-:W-:Y:S02]  /*282e0*/  PRMT R22, RZ, 0x7610, R22 ;  /* 0x00007610ff167816 */ /* 0x000fe40000000016 */
        /* <DEDUP_REMOVED lines=8> */
[----:B------:R0:W3:Y:S04]  /*28370*/  @!P2 LDG.E.U16 R22, desc[UR8][R4.64] ;  /* 0x000000080416a981 */ /* 0x0000e8000c1e1500 */
[----:B------:R-:W0:Y:S04]  /*28380*/  LDL R4, [R1+0xe2c] ;  /* 0x000e2c0001047983 */ /* 0x000e280000100800 */
[----:B------:R-:W0:Y:S02]  /*28390*/  LDL R5, [R1+0x159c] ;  /* 0x00159c0001057983 */ /* 0x000e240000100800 */
[----:B0-----:R-:W-:-:S04]  /*283a0*/  @!P2 LOP3.LUT R5, R5, R4, RZ, 0x3c, !PT ;  /* 0x000000040505a212 */ /* 0x001fc800078e3cff */
        /* <DEDUP_REMOVED lines=9> */
[----:B------:R-:W4:Y:S01]  /*28440*/  LDL R5, [R1+0x15a0] ;  /* 0x0015a00001057983 */ /* 0x000f220000100800 */
[----:B------:R-:W-:Y:S01]  /*28450*/  PRMT R19, RZ, 0x7610, R19 ;  /* 0x00007610ff137816 */ /* 0x000fe20000000013 */
[----:B--2---:R-:W-:Y:S01]  /*28460*/  @!P2 IMAD.MOV.U32 R4, RZ, RZ, R29 ;  /* 0x000000ffff04a224 */ /* 0x004fe200078e001d */
[----:B------:R-:W-:Y:S02]  /*28470*/  PRMT R18, RZ, 0x7610, R18 ;  /* 0x00007610ff127816 */ /* 0x000fe40000000012 */
[----:B------:R-:W-:Y:S01]  /*28480*/  PRMT R17, RZ, 0x7610, R17 ;  /* 0x00007610ff117816 */ /* 0x000fe20000000011 */
[----:B------:R-:W2:Y:S04]  /*28490*/  LDL R29, [R1+0xeac] ;  /* 0x000eac00011d7983 */ /* 0x000ea80000100800 */
[----:B----4-:R0:W4:Y:S02]  /*284a0*/  @!P2 LDG.E.U16 R19, desc[UR8][R4.64] ;  /* 0x000000080413a981 */ /* 0x010124000c1e1500 */
[----:B0-----:R-:W-:-:S02]  /*284b0*/  @!P2 IMAD.MOV.U32 R4, RZ, RZ, R3 ;  /* 0x000000ffff04a224 */ /* 0x001fc400078e0003 */
[----:B---3--:R-:W-:Y:S01]  /*284c0*/  @!P2 IMAD.MOV.U32 R5, RZ, RZ, R24 ;  /* 0x000000ffff05a224 */ /* 0x008fe200078e0018 */
[----:B------:R-:W3:Y:S04]  /*284d0*/  LDL R3, [R1+0xe8c] ;  /* 0x000e8c0001037983 */ /* 0x000ee80000100800 */
[----:B------:R-:W4:Y:S04]  /*284e0*/  LDL R24, [R1+0xe88] ;  /* 0x000e880001187983 */ /* 0x000f280000100800 */
[----:B------:R0:W4:Y:S04]  /*284f0*/  @!P2 LDG.E.U16 R18, desc[UR8][R4.64] ;  /* 0x000000080412a981 */ /* 0x000128000c1e1500 */
[----:B------:R-:W0:Y:S04]  /*28500*/  LDL R5, [R1+0x15f4] ;  /* 0x0015f40001057983 */ /* 0x000e280000100800 */
[----:B------:R1:W-:Y:S01]  /*28510*/  STL [R1+0x1640], R2 ;  /* 0x0016400201007387 */ /* 0x0003e20000100800 */
[----:B0-----:R-:W-:-:S02]  /*28520*/  @!P2 IMAD.MOV.U32 R4, RZ, RZ, R5 ;  /* 0x000000ffff04a224 */ /* 0x001fc400078e0005 */
[----:B------:R-:W-:Y:S02]  /*28530*/  @!P2 IMAD.MOV.U32 R5, RZ, RZ, R2 ;  /* 0x000000ffff05a224 */ /* 0x000fe400078e0002 */
[----:B-1----:R-:W4:Y:S04]  /*28540*/  LDL.LU R2, [R1+0x15a8] ;  /* 0x0015a80001027983 */ /* 0x002f280000300800 */
[----:B------:R0:W4:Y:S04]  /*28550*/  @!P2 LDG.E.U16 R17, desc[UR8][R4.64] ;  /* 0x000000080411a981 */ /* 0x000128000c1e1500 */
[----:B------:R-:W0:Y:S04]  /*28560*/  LDL R4, [R1+0xec8] ;  /* 0x000ec80001047983 */ /* 0x000e280000100800 */
[----:B------:R-:W0:Y:S01]  /*28570*/  LDL R5, [R1+0xecc] ;  /* 0x000ecc0001057983 */ /* 0x000e220000100800 */
[----:B------:R-:W-:-:S02]  /*28580*/  PRMT R16, RZ, 0x7610, R16 ;  /* 0x00007610ff107816 */ /* 0x000fc40000000010 */
[----:B0-----:R-:W-:-:S04]  /*28590*/  @!P2 LOP3.LUT R5, R5, R4, RZ, 0x3c, !PT ;  /* 0x000000040505a212 */ /* 0x001fc800078e3cff */
[----:B------:R-:W-:-:S04]  /*285a0*/  @!P2 LOP3.LUT R4, R5, R4, RZ, 0x3c, !PT ;  /* 0x000000040504a212 */ /* 0x000fc800078e3cff */
[----:B------:R-:W-:-:S05]  /*285b0*/  @!P2 LOP3.LUT R5, R5, R4, RZ, 0x3c, !PT ;  /* 0x000000040505a212 */ /* 0x000fca00078e3cff */
[----:B------:R2:W3:Y:S04]  /*285c0*/  @!P2 LDG.E.U16 R16, desc[UR8][R4.64] ;  /* 0x000000080410a981 */ /* 0x0004e8000c1e1500 */
[----:B------:R-:W4:Y:S01]  /*285d0*/  LDL R5, [R1+0xea8] ;  /* 0x000ea80001057983 */ /* 0x000f220000100800 */
[----:B------:R-:W-:Y:S01]  /*285e0*/  PRMT R15, RZ, 0x7610, R15 ;  /* 0x00007610ff0f7816 */ /* 0x000fe2000000000f */
[----:B--2---:R-:W-:Y:S01]  /*285f0*/  @!P2 IMAD.MOV.U32 R4, RZ, RZ, R29 ;  /* 0x000000ffff04a224 */ /* 0x004fe200078e001d */
[----:B------:R-:W-:-:S04]  /*28600*/  PRMT R14, RZ, 0x7610, R14 ;  /* 0x00007610ff0e7816 */ /* 0x000fc8000000000e */
[----:B----4-:R0:W2:Y:S04]  /*28610*/  @!P2 LDG.E.U16 R15, desc[UR8][R4.64] ;  /* 0x00000008040fa981 */ /* 0x0100a8000c1e1500 */
[----:B---3--:R1:W-:Y:S04]  /*28620*/  STL [R1+0x2858], R16 ;  /* 0x0028581001007387 */ /* 0x0083e80000100800 */
[----:B------:R-:W3:Y:S01]  /*28630*/  LDL R29, [R1+0x1584] ;  /* 0x00158400011d7983 */ /* 0x000ee20000100800 */
[----:B0-----:R-:W-:Y:S02]  /*28640*/  @!P2 IMAD.MOV.U32 R4, RZ, RZ, R3 ;  /* 0x000000ffff04a224 */ /* 0x001fe400078e0003 */
[----:B------:R-:W-:-:S05]  /*28650*/  @!P2 IMAD.MOV.U32 R5, RZ, RZ, R24 ;  /* 0x000000ffff05a224 */ /* 0x000fca00078e0018 */
[----:B------:R-:W4:Y:S04]  /*28660*/  @!P2 LDG.E.U16 R14, desc[UR8][R4.64] ;  /* 0x00000008040ea981 */ /* 0x000f28000c1e1500 */
[----:B--2---:R0:W-:Y:S04]  /*28670*/  STL [R1+0x285c], R15 ;  /* 0x00285c0f01007387 */ /* 0x0041e80000100800 */
[----:B------:R-:W2:Y:S04]  /*28680*/  LDL R4, [R1+0xe68] ;  /* 0x000e680001047983 */ /* 0x000ea80000100800 */
[----:B------:R-:W2:Y:S01]  /*28690*/  LDL R5, [R1+0xe6c] ;  /* 0x000e6c0001057983 */ /* 0x000ea20000100800 */
[----:B------:R-:W-:-:S03]  /*286a0*/  PRMT R13, RZ, 0x7610, R13 ;  /* 0x00007610ff0d7816 */ /* 0x000fc6000000000d */
[----:B------:R-:W3:Y:S04]  /*286b0*/  LDL R24, [R1+0x1568] ;  /* 0x0015680001187983 */ /* 0x000ee80000100800 */
[----:B-1----:R-:W3:Y:S04]  /*286c0*/  LDL R16, [R1+0x15a4] ;  /* 0x0015a40001107983 */ /* 0x002ee80000100800 */
[----:B------:R-:W3:Y:S04]  /*286d0*/  LDL R3, [R1+0x15c4] ;  /* 0x0015c40001037983 */ /* 0x000ee80000100800 */
[----:B0-----:R-:W3:Y:S04]  /*286e0*/  LDL R15, [R1+0x1588] ;  /* 0x00158800010f7983 */ /* 0x001ee80000100800 */
[----:B----4-:R0:W-:Y:S04]  /*286f0*/  STL [R1+0x2860], R14 ;  /* 0x0028600e01007387 */ /* 0x0101e80000100800 */
[----:B0-----:R-:W4:Y:S01]  /*28700*/  LDL R14, [R1+0xe38] ;  /* 0x000e3800010e7983 */ /* 0x001f220000100800 */
[----:B--2---:R-:W-:-:S04]  /*28710*/  @!P2 LOP3.LUT R5, R5, R4, RZ, 0x3c, !PT ;  /* 0x000000040505a212 */ /* 0x004fc800078e3cff */
[----:B------:R-:W-:-:S04]  /*28720*/  @!P2 LOP3.LUT R4, R5, R4, RZ, 0x3c, !PT ;  /* 0x000000040504a212 */ /* 0x000fc800078e3cff */
[----:B------:R-:W-:-:S05]  /*28730*/  @!P2 LOP3.LUT R5, R5, R4, RZ, 0x3c, !PT ;  /* 0x000000040505a212 */ /* 0x000fca00078e3cff */
[----:B------:R0:W2:Y:S04]  /*28740*/  @!P2 LDG.E.U16 R13, desc[UR8][R4.64] ;  /* 0x00000008040da981 */ /* 0x0000a8000c1e1500 */
[----:B------:R-:W0:Y:S04]  /*28750*/  LDL R4, [R1+0xe48] ;  /* 0x000e480001047983 */ /* 0x000e280000100800 */
[----:B------:R-:W0:Y:S01]  /*28760*/  LDL R5, [R1+0xe4c] ;  /* 0x000e4c0001057983 */ /* 0x000e220000100800 */
[----:B------:R-:W-:Y:S02]  /*28770*/  PRMT R12, RZ, 0x7610, R12 ;  /* 0x00007610ff0c7816 */ /* 0x000fe4000000000c */
[----:B------:R-:W-:-:S02]  /*28780*/  PRMT R11, RZ, 0x7610, R11 ;  /* 0x00007610ff0b7816 */ /* 0x000fc4000000000b */
[----:B------:R-:W-:Y:S02]  /*28790*/  PRMT R10, RZ, 0x7610, R10 ;  /* 0x00007610ff0a7816 */ /* 0x000fe4000000000a */
[----:B0-----:R-:W-:-:S04]  /*287a0*/  @!P2 LOP3.LUT R5, R5, R4, RZ, 0x3c, !PT ;  /* 0x000000040505a212 */ /* 0x001fc800078e3cff */
[----:B------:R-:W-:-:S04]  /*287b0*/  @!P2 LOP3.LUT R4, R5, R4, RZ, 0x3c, !PT ;  /* 0x000000040504a212 */ /* 0x000fc800078e3cff */
[----:B------:R-:W-:-:S05]  /*287c0*/  @!P2 LOP3.LUT R5, R5, R4, RZ, 0x3c, !PT ;  /* 0x000000040505a212 */ /* 0x000fca00078e3cff */
[----:B------:R3:W2:Y:S02]  /*287d0*/  @!P2 LDG.E.U16 R12, desc[UR8][R4.64] ;  /* 0x00000008040ca981 */ /* 0x0006a4000c1e1500 */
[----:B---3--:R-:W-:Y:S02]  /*287e0*/  @!P2 IMAD.MOV.U32 R4, RZ, RZ, R29 ;  /* 0x000000ffff04a224 */ /* 0x008fe400078e001d */
[----:B----4-:R-:W-:-:S05]  /*287f0*/  @!P2 IMAD.MOV.U32 R5, RZ, RZ, R14 ;  /* 0x000000ffff05a224 */ /* 0x010fca00078e000e */
[----:B------:R0:W3:Y:S02]  /*28800*/  @!P2 LDG.E.U16 R11, desc[UR8][R4.64] ;  /* 0x00000008040ba981 */ /* 0x0000e4000c1e1500 */
[----:B0-----:R-:W-:Y:S02]  /*28810*/  @!P2 IMAD.MOV.U32 R4, RZ, RZ, R16 ;  /* 0x000000ffff04a224 */ /* 0x001fe400078e0010 */
[----:B------:R-:W-:-:S05]  /*28820*/  @!P2 IMAD.MOV.U32 R5, RZ, RZ, R24 ;  /* 0x000000ffff05a224 */ /* 0x000fca00078e0018 */
[----:B------:R0:W4:Y:S04]  /*28830*/  @!P2 LDG.E.U16 R10, desc[UR8][R4.64] ;  /* 0x00000008040aa981 */ /* 0x000128000c1e1500 */
[----:B--2---:R-:W-:Y:S01]  /*28840*/  STL [R1+0x2864], R13 ;  /* 0x0028640d01007387 */ /* 0x004fe20000100800 */
[----:B------:R-:W-:Y:S01]  /*28850*/  PRMT R9, RZ, 0x7610, R9 ;  /* 0x00007610ff097816 */ /* 0x000fe20000000009 */
[----:B0-----:R-:W-:Y:S02]  /*28860*/  @!P2 IMAD.MOV.U32 R4, RZ, RZ, R3 ;  /* 0x000000ffff04a224 */ /* 0x001fe400078e0003 */
[----:B------:R-:W-:-:S05]  /*28870*/  @!P2 IMAD.MOV.U32 R5, RZ, RZ, R15 ;  /* 0x000000ffff05a224 */ /* 0x000fca00078e000f */
[----:B------:R-:W2:Y:S04]  /*28880*/  @!P2 LDG.E.U16 R9, desc[UR8][R4.64] ;  /* 0x000000080409a981 */ /* 0x000ea8000c1e1500 */
[----:B------:R-:W-:Y:S04]  /*28890*/  STL [R1+0x2868], R12 ;  /* 0x0028680c01007387 */ /* 0x000fe80000100800 */
[----:B---3--:R-:W-:Y:S04]  /*288a0*/  STL [R1+0x286c], R11 ;  /* 0x00286c0b01007387 */ /* 0x008fe80000100800 */
[----:B----4-:R0:W-:Y:S04]  /*288b0*/  STL [R1+0x2870], R10 ;  /* 0x0028700a01007387 */ /* 0x0101e80000100800 */
[----:B------:R-:W3:Y:S04]  /*288c0*/  LDL R24, [R1+0x1600] ;  /* 0x0016000001187983 */ /* 0x000ee80000100800 */
        /* <DEDUP_REMOVED lines=9> */
[----:B------:R-:W3:Y:S01]  /*28960*/  LDL R5, [R1+0x15e4] ;  /* 0x0015e40001057983 */ /* 0x000ee20000100800 */
[----:B------:R-:W-:-:S03]  /*28970*/  PRMT R8, RZ, 0x7610, R8 ;  /* 0x00007610ff087816 */ /* 0x000fc60000000008 */
[----:B--2---:R0:W-:Y:S04]  /*28980*/  STL [R1+0x2874], R9 ;  /* 0x0028740901007387 */ /* 0x0041e80000100800 */
[----:B0-----:R-:W2:Y:S04]  /*28990*/  LDL.LU R9, [R1+0x50] ;  /* 0x0000500001097983 */ /* 0x001ea80000300800 */
[----:B------:R0:W-:Y:S01]  /*289a0*/  STL [R1+0x1644], R2 ;  /* 0x0016440201007387 */ /* 0x0001e20000100800 */
[----:B---3--:R-:W-:Y:S02]  /*289b0*/  @!P2 IMAD.MOV.U32 R4, RZ, RZ, R5 ;  /* 0x000000ffff04a224 */ /* 0x008fe400078e0005 */
[----:B------:R-:W-:-:S02]  /*289c0*/  @!P2 IMAD.MOV.U32 R5, RZ, RZ, R2 ;  /* 0x000000ffff05a224 */ /* 0x000fc400078e0002 */
[----:B0-----:R-:W3:Y:S04]  /*289d0*/  LDL.LU R2, [R1+0x58] ;  /* 0x0000580001027983 */ /* 0x001ee80000300800 */
[----:B------:R0:W4:Y:S04]  /*289e0*/  @!P2 LDG.E.U16 R8, desc[UR8][R4.64] ;  /* 0x000000080408a981 */ /* 0x000128000c1e1500 */
[----:B------:R-:W2:Y:S01]  /*289f0*/  LDL R5, [R1+0x15c8] ;  /* 0x0015c80001057983 */ /* 0x000ea20000100800 */
[----:B------:R-:W-:Y:S01]  /*28a00*/  PRMT R7, RZ, 0x7610, R7 ;  /* 0x00007610ff077816 */ /* 0x000fe20000000007 */
[----:B0-----:R-:W-:-:S02]  /*28a10*/  @!P2 IMAD.MOV.U32 R4, RZ, RZ, R24 ;  /* 0x000000ffff04a224 */ /* 0x001fc400078e0018 */
[----:B----4-:R0:W-:Y:S04]  /*28a20*/  STL [R1+0x2878], R8 ;  /* 0x0028780801007387 */ /* 0x0101e80000100800 */
[----:B0-----:R-:W4:Y:S04]  /*28a30*/  LDL.LU R8, [R1+0x60] ;  /* 0x0000600001087983 */ /* 0x001f280000300800 */
[----:B--2---:R-:W2:Y:S04]  /*28a40*/  @!P2 LDG.E.U16 R7, desc[UR8][R4.64] ;  /* 0x000000080407a981 */ /* 0x004ea8000c1e1500 */
[----:B------:R-:W3:Y:S01]  /*28a50*/  LDL R5, [R1+0x15f0] ;  /* 0x0015f00001057983 */ /* 0x000ee20000100800 */
[----:B------:R-:W-:Y:S01]  /*28a60*/  PRMT R6, RZ, 0x7610, R6 ;  /* 0x00007610ff067816 */ /* 0x000fe20000000006 */
[----:B------:R-:W0:Y:S02]  /*28a70*/  S2R R24, SR_TID.X ;  /* 0x0000000000187919 */ /* 0x000e240000002100 */
[----:B--2---:R1:W-:Y:S01]  /*28a80*/  STL [R1+0x287c], R7 ;  /* 0x00287c0701007387 */ /* 0x0043e20000100800 */
[----:B---3--:R-:W-:-:S02]  /*28a90*/  @!P2 IMAD.MOV.U32 R4, RZ, RZ, R5 ;  /* 0x000000ffff04a224 */ /* 0x008fc400078e0005 */
[----:B------:R-:W-:Y:S01]  /*28aa0*/  @!P2 IMAD.MOV.U32 R5, RZ, RZ, R0 ;  /* 0x000000ffff05a224 */ /* 0x000fe200078e0000 */
[----:B-1----:R-:W2:Y:S04]  /*28ab0*/  LDL.LU R7, [R1+0x68] ;  /* 0x0000680001077983 */ /* 0x002ea80000300800 */
[----:B------:R-:W3:Y:S01]  /*28ac0*/  @!P2 LDG.E.U16 R6, desc[UR8][R4.64] ;  /* 0x000000080406a981 */ /* 0x000ee2000c1e1500 */
[----:B0-----:R-:W-:-:S05]  /*28ad0*/  LOP3.LUT R24, R24, 0x3f, RZ, 0xc0, !PT ;  /* 0x0000003f18187812 */ /* 0x001fca00078ec0ff */
[----:B------:R-:W-:Y:S01]  /*28ae0*/  IMAD.SHL.U32 R24, R24, 0x2, RZ ;  /* 0x0000000218187824 */ /* 0x000fe200078e00ff */
[----:B------:R-:W-:Y:S04]  /*28af0*/  STL [R1+0x1648], R0 ;  /* 0x0016480001007387 */ /* 0x000fe80000100800 */
[----:B------:R-:W-:-:S05]  /*28b00*/  LOP3.LUT R24, R24, 0x20, RZ, 0x3c, !PT ;  /* 0x0000002018187812 */ /* 0x000fca00078e3cff */
[----:B--2---:R-:W-:Y:S04]  /*28b10*/  STS.U16 [R24+UR5+0x4f00], R7 ;  /* 0x004f000718007988 */ /* 0x004fe80008000405 */
[----:B---3--:R0:W-:Y:S04]  /*28b20*/  STL [R1+0x2880], R6 ;  /* 0x0028800601007387 */ /* 0x0081e80000100800 */
[----:B----4-:R1:W-:Y:S04]  /*28b30*/  STS.U16 [R24+UR5+0x5100], R8 ;  /* 0x0051000818007988 */ /* 0x0103e80008000405 */
[----:B------:R2:W-:Y:S04]  /*28b40*/  STS.U16 [R24+UR5+0x5300], R2 ;  /* 0x0053000218007988 */ /* 0x0005e80008000405 */
[----:B------:R3:W-:Y:S04]  /*28b50*/  STS.U16 [R24+UR5+0x5500], R9 ;  /* 0x0055000918007988 */ /* 0x0007e80008000405 */
[----:B------:R4:W-:Y:S04]  /*28b60*/  STS.U16 [R24+UR5+0x5700], R10 ;  /* 0x0057000a18007988 */ /* 0x0009e80008000405 */
[----:B0-----:R-:W4:Y:S04]  /*28b70*/  LDL.LU R6, [R1+0x100] ;  /* 0x0001000001067983 */ /* 0x001f280000300800 */
[----:B------:R-:W4:Y:S04]  /*28b80*/  LDL.LU R4, [R1+0xfc] ;  /* 0x0000fc0001047983 */ /* 0x000f280000300800 */
[----:B------:R-:W4:Y:S04]  /*28b90*/  LDL.LU R5, [R1+0xf8] ;  /* 0x0000f80001057983 */ /* 0x000f280000300800 */
[----:B------:R-:W4:Y:S04]  /*28ba0*/  LDL.LU R0, [R1+0xf4] ;  /* 0x0000f40001007983 */ /* 0x000f280000300800 */
[----:B------:R-:W4:Y:S04]  /*28bb0*/  LDL.LU R7, [R1+0xf0] ;  /* 0x0000f00001077983 */ /* 0x000f280000300800 */
[----:B-1----:R-:W4:Y:S04]  /*28bc0*/  LDL.LU R8, [R1+0xec] ;  /* 0x0000ec0001087983 */ /* 0x002f280000300800 */
[----:B--2---:R-:W2:Y:S04]  /*28bd0*/  LDL.LU R2, [R1+0xe8] ;  /* 0x0000e80001027983 */ /* 0x004ea80000300800 */
[----:B------:R0:W-:Y:S04]  /*28be0*/  STS.U16 [R24+UR5+0x5900], R11 ;  /* 0x0059000b18007988 */ /* 0x0001e80008000405 */
[----:B---3--:R-:W3:Y:S04]  /*28bf0*/  LDL.LU R9, [R1+0xe4] ;  /* 0x0000e40001097983 */ /* 0x008ee80000300800 */
[----:B------:R1:W-:Y:S04]  /*28c00*/  STS.U16 [R24+UR5+0x5b00], R12 ;  /* 0x005b000c18007988 */ /* 0x0003e80008000405 */
[----:B----4-:R-:W4:Y:S04]  /*28c10*/  LDL.LU R10, [R1+0xe0] ;  /* 0x0000e000010a7983 */ /* 0x010f280000300800 */
[----:B------:R1:W-:Y:S04]  /*28c20*/  STS.U16 [R24+UR5+0x5d00], R13 ;  /* 0x005d000d18007988 */ /* 0x0003e80008000405 */
[----:B------:R1:W-:Y:S04]  /*28c30*/  STS.U16 [R24+UR5+0x5f00], R14 ;  /* 0x005f000e18007988 */ /* 0x0003e80008000405 */
[----:B------:R1:W-:Y:S04]  /*28c40*/  STS.U16 [R24+UR5+0x6100], R15 ;  /* 0x0061000f18007988 */ /* 0x0003e80008000405 */
[----:B------:R1:W-:Y:S04]  /*28c50*/  STS.U16 [R24+UR5+0x6300], R16 ;  /* 0x0063001018007988 */ /* 0x0003e80008000405 */
[----:B0-----:R-:W4:Y:S04]  /*28c60*/  LDL.LU R11, [R1+0xdc] ;  /* 0x0000dc00010b7983 */ /* 0x001f280000300800 */
[----:B-1----:R-:W4:Y:S04]  /*28c70*/  LDL.LU R12, [R1+0xd8] ;  /* 0x0000d800010c7983 */ /* 0x002f280000300800 */
[----:B------:R0:W-:Y:S04]  /*28c80*/  STS.U16 [R24+UR5+0x6500], R29 ;  /* 0x0065001d18007988 */ /* 0x0001e80008000405 */
[----:B------:R-:W4:Y:S04]  /*28c90*/  LDL.LU R13, [R1+0xd4] ;  /* 0x0000d400010d7983 */ /* 0x000f280000300800 */
[----:B------:R-:W4:Y:S04]  /*28ca0*/  LDL.LU R14, [R1+0xd0] ;  /* 0x0000d000010e7983 */ /* 0x000f280000300800 */
[----:B------:R-:W4:Y:S04]  /*28cb0*/  LDL.LU R15, [R1+0xcc] ;  /* 0x0000cc00010f7983 */ /* 0x000f280000300800 */
[----:B------:R1:W-:Y:S04]  /*28cc0*/  STS.U16 [R24+UR5+0x6700], R3 ;  /* 0x0067000318007988 */ /* 0x0003e80008000405 */
[----:B------:R-:W4:Y:S04]  /*28cd0*/  LDL.LU R16, [R1+0xc8] ;  /* 0x0000c80001107983 */ /* 0x000f280000300800 */
[----:B------:R1:W-:Y:S04]  /*28ce0*/  STS.U16 [R24+UR5+0x6900], R28 ;  /* 0x0069001c18007988 */ /* 0x0003e80008000405 */
[----:B------:R-:W-:Y:S04]  /*28cf0*/  STS.U16 [R24+UR5+0x6b00], R27 ;  /* 0x006b001b18007988 */ /* 0x000fe80008000405 */
[----:B------:R1:W-:Y:S04]  /*28d00*/  STS.U16 [R24+UR5+0x6d00], R26 ;  /* 0x006d001a18007988 */ /* 0x0003e80008000405 */
[----:B0-----:R-:W4:Y:S04]  /*28d10*/  LDL.LU R29, [R1+0xc4] ;  /* 0x0000c400011d7983 */ /* 0x001f280000300800 */
[----:B------:R0:W-:Y:S04]  /*28d20*/  STS.U16 [R24+UR5+0x6f00], R25 ;  /* 0x006f001918007988 */ /* 0x0001e80008000405 */
[----:B-1----:R-:W4:Y:S04]  /*28d30*/  LDL.LU R3, [R1+0xc0] ;  /* 0x0000c00001037983 */ /* 0x002f280000300800 */
[----:B------:R-:W4:Y:S04]  /*28d40*/  LDL.LU R28, [R1+0xbc] ;  /* 0x0000bc00011c7983 */ /* 0x000f280000300800 */
[----:B------:R-:W2:Y:S04]  /*28d50*/  LDL.LU R26, [R1+0x104] ;  /* 0x00010400011a7983 */ /* 0x000ea80000300800 */
[----:B0-----:R-:W3:Y:S01]  /*28d60*/  LDL.LU R24, [R1+0x2890] ;  /* 0x0028900001187983 */ /* 0x001ee20000300800 */
[----:B------:R-:W0:Y:S02]  /*28d70*/  S2R R27, SR_TID.X ;  /* 0x00000000001b7919 */ /* 0x000e240000002100 */
[----:B0-----:R-:W-:-:S05]  /*28d80*/  LOP3.LUT R27, R27, 0x3f, RZ, 0xc0, !PT ;  /* 0x0000003f1b1b7812 */ /* 0x001fca00078ec0ff */
[C---:B------:R-:W-:Y:S02]  /*28d90*/  IMAD.SHL.U32 R25, R27.reuse, 0x2, RZ ;  /* 0x000000021b197824 */ /* 0x040fe400078e00ff */
[----:B------:R-:W-:-:S03]  /*28da0*/  IMAD.SHL.U32 R27, R27, 0x2, RZ ;  /* 0x000000021b1b7824 */ /* 0x000fc600078e00ff */
[----:B------:R-:W-:Y:S02]  /*28db0*/  LOP3.LUT R25, R25, 0x20, RZ, 0x3c, !PT ;  /* 0x0000002019197812 */ /* 0x000fe400078e3cff */
[----:B------:R-:W-:-:S03]  /*28dc0*/  LOP3.LUT R27, R27, 0x30, RZ, 0x3c, !PT ;  /* 0x000000301b1b7812 */ /* 0x000fc600078e3cff */
[----:B---3--:R-:W-:Y:S04]  /*28dd0*/  STS.U16 [R25+UR5+0x7100], R24 ;  /* 0x0071001819007988 */ /* 0x008fe80008000405 */
        /* <DEDUP_REMOVED lines=8> */
[----:B------:R0:W-:Y:S04]  /*28e60*/  STS.U16 [R27+UR5+0x380], R6 ;  /* 0x000380061b007988 */ /* 0x0001e80008000405 */
[----:B0-----:R-:W2:Y:S04]  /*28e70*/  LDL.LU R6, [R1+0xac] ;  /* 0x0000ac0001067983 */ /* 0x001ea80000300800 */
[----:B--2---:R0:W-:Y:S04]  /*28e80*/  STL [R1+0x2884], R6 ;  /* 0x0028840601007387 */ /* 0x0041e80000100800 */
[----:B0-----:R-:W2:Y:S04]  /*28e90*/  LDL.LU R6, [R1+0xb0] ;  /* 0x0000b00001067983 */ /* 0x001ea80000300800 */
[----:B--2---:R0:W-:Y:S04]  /*28ea0*/  STL [R1+0x2888], R6 ;  /* 0x0028880601007387 */ /* 0x0041e80000100800 */
[----:B0-----:R-:W2:Y:S04]  /*28eb0*/  LDL.LU R6, [R1+0xb4] ;  /* 0x0000b40001067983 */ /* 0x001ea80000300800 */
[----:B------:R-:W-:Y:S04]  /*28ec0*/  STS.U16 [R27+UR5+0x580], R4 ;  /* 0x000580041b007988 */ /* 0x000fe80008000405 */
[----:B------:R-:W-:Y:S04]  /*28ed0*/  STS.U16 [R27+UR5+0x780], R5 ;  /* 0x000780051b007988 */ /* 0x000fe80008000405 */
[----:B------:R-:W-:Y:S04]  /*28ee0*/  STS.U16 [R27+UR5+0x980], R0 ;  /* 0x000980001b007988 */ /* 0x000fe80008000405 */
[----:B------:R-:W-:Y:S04]  /*28ef0*/  STS.U16 [R27+UR5+0xb80], R7 ;  /* 0x000b80071b007988 */ /* 0x000fe80008000405 */
[----:B------:R-:W-:Y:S04]  /*28f00*/  STS.U16 [R27+UR5+0xd80], R8 ;  /* 0x000d80081b007988 */ /* 0x000fe80008000405 */
[----:B------:R-:W-:Y:S04]  /*28f10*/  STS.U16 [R27+UR5+0xf80], R2 ;  /* 0x000f80021b007988 */ /* 0x000fe80008000405 */
[----:B------:R-:W-:Y:S04]  /*28f20*/  STS.U16 [R27+UR5+0x1180], R9 ;  /* 0x001180091b007988 */ /* 0x000fe80008000405 */
        /* <DEDUP_REMOVED lines=20> */
[----:B------:R0:W-:Y:S04]  /*29070*/  STS.U16 [R27+UR5+0x2380], R3 ;  /* 0x002380031b007988 */ /* 0x0001e80008000405 */
[----:B------:R-:W4:Y:S04]  /*29080*/  LDL.LU R29, [R1+0x80] ;  /* 0x00008000011d7983 */ /* 0x000f280000300800 */
[----:B------:R1:W-:Y:S04]  /*29090*/  STS.U16 [R27+UR5+0x2580], R28 ;  /* 0x0025801c1b007988 */ /* 0x0003e80008000405 */
[----:B0-----:R-:W4:Y:S04]  /*290a0*/  LDL.LU R3, [R1+0x7c] ;  /* 0x00007c0001037983 */ /* 0x001f280000300800 */
[----:B-1----:R-:W4:Y:S04]  /*290b0*/  LDL.LU R28, [R1+0x78] ;  /* 0x00007800011c7983 */ /* 0x002f280000300800 */
        /* <DEDUP_REMOVED lines=15> */
[----:B0-----:R-:W2:Y:S04]  /*291b0*/  LDL.LU R6, [R1+0x288c] ;  /* 0x00288c0001067983 */ /* 0x001ea80000300800 */
[----:B--2---:R0:W-:Y:S04]  /*291c0*/  STS.U16 [R27+UR5+0x2980], R6 ;  /* 0x002980061b007988 */ /* 0x0041e80008000405 */
[----:B0-----:R-:W2:Y:S04]  /*291d0*/  LDL.LU R6, [R1+0x2888] ;  /* 0x0028880001067983 */ /* 0x001ea80000300800 */
[----:B--2---:R0:W-:Y:S04]  /*291e0*/  STS.U16 [R27+UR5+0x2b80], R6 ;  /* 0x002b80061b007988 */ /* 0x0041e80008000405 */
[----:B0-----:R-:W2:Y:S04]  /*291f0*/  LDL.LU R6, [R1+0x2884] ;  /* 0x0028840001067983 */ /* 0x001ea80000300800 */
[----:B--2---:R0:W-:Y:S04]  /*29200*/  STS.U16 [R27+UR5+0x2d80], R6 ;  /* 0x002d80061b007988 */ /* 0x0041e80008000405 */
[----:B---3--:R1:W-:Y:S04]  /*29210*/  STS.U16 [R27+UR5+0x2f80], R7 ;  /* 0x002f80071b007988 */ /* 0x0083e80008000405 */
[----:B----4-:R2:W-:Y:S04]  /*29220*/  STS.U16 [R27+UR5+0x3180], R8 ;  /* 0x003180081b007988 */ /* 0x0105e80008000405 */
[----:B------:R3:W-:Y:S04]  /*29230*/  STS.U16 [R27+UR5+0x3380], R9 ;  /* 0x003380091b007988 */ /* 0x0007e80008000405 */
[----:B------:R4:W-:Y:S04]  /*29240*/  STS.U16 [R27+UR5+0x3580], R10 ;  /* 0x0035800a1b007988 */ /* 0x0009e80008000405 */
[----:B------:R4:W-:Y:S04]  /*29250*/  STS.U16 [R27+UR5+0x3780], R11 ;  /* 0x0037800b1b007988 */ /* 0x0009e80008000405 */
[----:B0-----:R-:W4:Y:S04]  /*29260*/  LDL.LU R6, [R1+0x2880] ;  /* 0x0028800001067983 */ /* 0x001f280000300800 */
[----:B-1----:R-:W4:Y:S04]  /*29270*/  LDL.LU R7, [R1+0x287c] ;  /* 0x00287c0001077983 */ /* 0x002f280000300800 */
[----:B--2---:R-:W2:Y:S04]  /*29280*/  LDL.LU R8, [R1+0x2878] ;  /* 0x0028780001087983 */ /* 0x004ea80000300800 */
[----:B---3--:R-:W3:Y:S04]  /*29290*/  LDL.LU R9, [R1+0x2874] ;  /* 0x0028740001097983 */ /* 0x008ee80000300800 */
[----:B----4-:R-:W4:Y:S04]  /*292a0*/  LDL.LU R10, [R1+0x2870] ;  /* 0x00287000010a7983 */ /* 0x010f280000300800 */
[----:B------:R-:W2:Y:S04]  /*292b0*/  LDL.LU R11, [R1+0x286c] ;  /* 0x00286c00010b7983 */ /* 0x000ea80000300800 */
[----:B------:R0:W-:Y:S04]  /*292c0*/  STS.U16 [R27+UR5+0x3980], R12 ;  /* 0x0039800c1b007988 */ /* 0x0001e80008000405 */
[----:B------:R1:W-:Y:S04]  /*292d0*/  STS.U16 [R27+UR5+0x3b80], R13 ;  /* 0x003b800d1b007988 */ /* 0x0003e80008000405 */
[----:B------:R1:W-:Y:S04]  /*292e0*/  STS.U16 [R27+UR5+0x3d80], R14 ;  /* 0x003d800e1b007988 */ /* 0x0003e80008000405 */
[----:B------:R1:W-:Y:S04]  /*292f0*/  STS.U16 [R27+UR5+0x3f80], R15 ;  /* 0x003f800f1b007988 */ /* 0x0003e80008000405 */
[----:B------:R1:W-:Y:S04]  /*29300*/  STS.U16 [R27+UR5+0x4180], R16 ;  /* 0x004180101b007988 */ /* 0x0003e80008000405 */
[----:B------:R1:W-:Y:S04]  /*29310*/  STS.U16 [R27+UR5+0x4380], R29 ;  /* 0x0043801d1b007988 */ /* 0x0003e80008000405 */
[----:B0-----:R-:W3:Y:S04]  /*29320*/  LDL.LU R12, [R1+0x2868] ;  /* 0x00286800010c7983 */ /* 0x001ee80000300800 */
[----:B-1----:R-:W4:Y:S04]  /*29330*/  LDL.LU R13, [R1+0x2864] ;  /* 0x00286400010d7983 */ /* 0x002f280000300800 */
[----:B------:R-:W2:Y:S04]  /*29340*/  LDL.LU R14, [R1+0x2860] ;  /* 0x00286000010e7983 */ /* 0x000ea80000300800 */
[----:B------:R-:W3:Y:S04]  /*29350*/  LDL.LU R15, [R1+0x285c] ;  /* 0x00285c00010f7983 */ /* 0x000ee80000300800 */
[----:B------:R-:W4:Y:S04]  /*29360*/  LDL.LU R16, [R1+0x2858] ;  /* 0x0028580001107983 */ /* 0x000f280000300800 */
[----:B------:R-:W2:Y:S04]  /*29370*/  LDL.LU R29, [R1+0x2854] ;  /* 0x00285400011d7983 */ /* 0x000ea80000300800 */
[----:B------:R0:W-:Y:S04]  /*29380*/  STS.U16 [R27+UR5+0x4580], R3 ;  /* 0x004580031b007988 */ /* 0x0001e80008000405 */
[----:B------:R1:W-:Y:S04]  /*29390*/  STS.U16 [R27+UR5+0x4780], R28 ;  /* 0x0047801c1b007988 */ /* 0x0003e80008000405 */
[----:B0-----:R-:W3:Y:S04]  /*293a0*/  LDL.LU R3, [R1+0x2850] ;  /* 0x0028500001037983 */ /* 0x001ee80000300800 */
[----:B-1----:R-:W4:Y:S04]  /*293b0*/  LDL.LU R28, [R1+0x284c] ;  /* 0x00284c00011c7983 */ /* 0x002f280000300800 */
        /* <DEDUP_REMOVED lines=12> */
[----:B------:R-:W-:Y:S04]  /*29480*/  STS.U16 [R27+UR5+0x6180], R0 ;  /* 0x006180001b007988 */ /* 0x000fe80008000405 */
[----:B------:R1:W-:Y:S01]  /*29490*/  STS.U16 [R27+UR5+0x6380], R2 ;  /* 0x006380021b007988 */ /* 0x0003e20008000405 */
[----:B0-----:R-:W0:Y:S02]  /*294a0*/  S2R R5, SR_TID.X ;  /* 0x0000000000057919 */ /* 0x001e240000002100 */
[----:B0-----:R-:W-:-:S02]  /*294b0*/  IMAD.SHL.U32 R21, R5, 0x2, RZ ;  /* 0x0000000205157824 */ /* 0x001fc400078e00ff */
[C---:B------:R-:W-:Y:S02]  /*294c0*/  IMAD.SHL.U32 R23, R5.reuse, 0x2, RZ ;  /* 0x0000000205177824 */ /* 0x040fe400078e00ff */
[C---:B-1----:R-:W-:Y:S02]  /*294d0*/  IMAD.SHL.U32 R2, R5.reuse, 0x40, RZ ;  /* 0x0000004005027824 */ /* 0x042fe400078e00ff */
[----:B------:R-:W-:Y:S01]  /*294e0*/  IMAD.SHL.U32 R22, R5, 0x40, RZ ;  /* 0x0000004005167824 */ /* 0x000fe200078e00ff */
[----:B----4-:R0:W-:Y:S04]  /*294f0*/  STS.U16 [R27+UR5+0x6580], R28 ;  /* 0x0065801c1b007988 */ /* 0x0101e80008000405 */
[----:B---3--:R1:W-:Y:S04]  /*29500*/  STS.U16 [R27+UR5+0x6780], R3 ;  /* 0x006780031b007988 */ /* 0x0083e80008000405 */
[----:B0-----:R-:W3:Y:S01]  /*29510*/  LDL.LU R28, [R1+0x2848] ;  /* 0x00284800011c7983 */ /* 0x001ee20000300800 */
[----:B-1----:R-:W0:Y:S03]  /*29520*/  S2R R3, SR_TID.X ;  /* 0x0000000000037919 */ /* 0x002e260000002100 */
        /* <DEDUP_REMOVED lines=11> */
[----:B------:R-:W-:Y:S01]  /*295e0*/  STS.U16 [R27+UR5+0x7f80], R6 ;  /* 0x007f80061b007988 */ /* 0x000fe20008000405 */
[----:B------:R-:W-:Y:S01]  /*295f0*/  BAR.SYNC.DEFER_BLOCKING 0x0 ;  /* 0x0000000000007b1d */ /* 0x000fe20000010000 */
[----:B0-----:R-:W-:-:S05]  /*29600*/  LOP3.LUT R4, R3, 0x7, RZ, 0xc0, !PT ;  /* 0x0000000703047812 */ /* 0x001fca00078ec0ff */
[C---:B------:R-:W-:Y:S02]  /*29610*/  IMAD R0, R4.reuse, 0x90, RZ ;  /* 0x0000009004007824 */ /* 0x040fe400078e02ff */
[----:B------:R-:W-:-:S05]  /*29620*/  IMAD R4, R4, 0x90, RZ ;  /* 0x0000009004047824 */ /* 0x000fca00078e02ff */
[----:B------:R-:W-:-:S04]  /*29630*/  LOP3.LUT R5, R4, 0x10, R21, 0x78, !PT ;  /* 0x0000001004057812 */ /* 0x000fc800078e7815 */
[----:B------:R-:W-:-:S04]  /*29640*/  LOP3.LUT R5, R5, 0x400, R22, 0xf8, !PT ;  /* 0x0000040005057812 */ /* 0x000fc800078ef816 */
[----:B------:R-:W-:-:S05]  /*29650*/  LOP3.LUT R5, R5, 0x20, RZ, 0x3c, !PT ;  /* 0x0000002005057812 */ /* 0x000fca00078e3cff */
[----:B------:R-:W0:Y:S01]  /*29660*/  LDSM.16.MT88.4 R16, [R5+UR5+0x8000] ;  /* 0x008000050510783b */ /* 0x000e220008004200 */
[----:B------:R-:W-:-:S04]  /*29670*/  LOP3.LUT R3, R0, 0x10, R23, 0x78, !PT ;  /* 0x0000001000037812 */ /* 0x000fc800078e7817 */
[----:B------:R-:W-:-:S05]  /*29680*/  LOP3.LUT R3, R3, 0x400, R2, 0xf8, !PT ;  /* 0x0000040003037812 */ /* 0x000fca00078ef802 */
[----:B------:R-:W-:Y:S01]  /*29690*/  STL [R1+0x2310], R3 ;  /* 0x0023100301007387 */ /* 0x000fe20000100800 */
[----:B------:R-:W-:Y:S02]  /*296a0*/  LOP3.LUT R4, R4, 0x10, R21, 0x78, !PT ;  /* 0x0000001004047812 */ /* 0x000fe400078e7815 */
[----:B------:R-:W-:Y:S01]  /*296b0*/  LOP3.LUT R0, R0, 0x10, R23, 0x78, !PT ;  /* 0x0000001000007812 */ /* 0x000fe200078e7817 */
[----:B------:R-:W-:Y:S04]  /*296c0*/  LDSM.16.MT88.4 R8, [R3+UR5+0x8000] ;  /* 0x008000050308783b */ /* 0x000fe80008004200 */
[----:B0-----:R-:W-:Y:S04]  /*296d0*/  STL.64 [R1+0x2840], R18 ;  /* 0x0028401201007387 */ /* 0x001fe80000100a00 */
[----:B------:R0:W-:Y:S04]  /*296e0*/  STL.64 [R1+0x2838], R16 ;  /* 0x0028381001007387 */ /* 0x0001e80000100a00 */
[----:B0-----:R-:W2:Y:S04]  /*296f0*/  LDL.LU.64 R16, [R1+0x860] ;  /* 0x0008600001107983 */ /* 0x001ea80000300a00 */
[----:B------:R-:W2:Y:S01]  /*29700*/  LDL.LU.64 R18, [R1+0x868] ;  /* 0x0008680001127983 */ /* 0x000ea20000300a00 */
[----:B------:R-:W-:-:S02]  /*29710*/  LOP3.LUT R4, R4, 0x400, R22, 0xf8, !PT ;  /* 0x0000040004047812 */ /* 0x000fc400078ef816 */
[----:B------:R-:W-:Y:S02]  /*29720*/  LOP3.LUT R0, R0, 0x400, R2, 0xf8, !PT ;  /* 0x0000040000007812 */ /* 0x000fe400078ef802 */
[----:B------:R-:W-:Y:S02]  /*29730*/  LOP3.LUT R4, R4, 0x40, RZ, 0x3c, !PT ;  /* 0x0000004004047812 */ /* 0x000fe400078e3cff */
[----:B------:R-:W-:-:S04]  /*29740*/  LOP3.LUT R0, R0, 0x60, RZ, 0x3c, !PT ;  /* 0x0000006000007812 */ /* 0x000fc800078e3cff */
[----:B------:R-:W0:Y:S04]  /*29750*/  LDSM.16.MT88.4 R4, [R4+UR5+0x8000] ;  /* 0x008000050404783b */ /* 0x000e280008004200 */
[----:B------:R-:W1:Y:S04]  /*29760*/  LDSM.16.MT88.4 R12, [R0+UR5+0x8000] ;  /* 0x00800005000c783b */ /* 0x000e680008004200 */
[----:B0-----:R-:W-:Y:S04]  /*29770*/  STL.64 [R1+0x2830], R6 ;  /* 0x0028300601007387 */ /* 0x001fe80000100a00 */
[----:B------:R0:W-:Y:S04]  /*29780*/  STL.64 [R1+0x2828], R4 ;  /* 0x0028280401007387 */ /* 0x0001e80000100a00 */
[----:B0-----:R-:W4:Y:S04]  /*29790*/  LDL.LU.64 R4, [R1+0x500] ;  /* 0x0005000001047983 */ /* 0x001f280000300a00 */
[----:B------:R-:W4:Y:S04]  /*297a0*/  LDL.LU.64 R6, [R1+0x508] ;  /* 0x0005080001067983 */ /* 0x000f280000300a00 */
[----:B-1----:R-:W-:Y:S04]  /*297b0*/  STL.64 [R1+0x2820], R14 ;  /* 0x0028200e01007387 */ /* 0x002fe80000100a00 */
[----:B------:R0:W-:Y:S04]  /*297c0*/  STL.64 [R1+0x2818], R12 ;  /* 0x0028180c01007387 */ /* 0x0001e80000100a00 */
[----:B0-----:R-:W4:Y:S04]  /*297d0*/  LDL.LU.64 R12, [R1+0x390] ;  /* 0x00039000010c7983 */ /* 0x001f280000300a00 */
[----:B------:R-:W4:Y:S04]  /*297e0*/  LDL.LU.64 R14, [R1+0x398] ;  /* 0x00039800010e7983 */ /* 0x000f280000300a00 */
[----:B---3--:R-:W0:Y:S04]  /*297f0*/  LDSM.16.M88.4 R24, [R28+UR4] ;  /* 0x000000041c18783b */ /* 0x008e280008000200 */
[----:B------:R-:W1:Y:S04]  /*29800*/  LDSM.16.M88.4 R20, [R28+UR4+0x400] ;  /* 0x000400041c14783b */ /* 0x000e680008000200 */
[----:B0-----:R-:W-:Y:S01]  /*29810*/  STL.64 [R1+0x1d8], R26 ;  /* 0x0001d81a01007387 */ /* 0x001fe20000100a00 */
[----:B-1----:R-:W-:-:S03]  /*29820*/  IMAD.MOV.U32 R2, RZ, RZ, R20 ;  /* 0x000000ffff027224 */ /* 0x002fc600078e0014 */
[----:B------:R-:W-:Y:S01]  /*29830*/  STL.64 [R1+0x1c8], R22 ;  /* 0x0001c81601007387 */ /* 0x000fe20000100a00 */
[----:B------:R-:W-:-:S03]  /*29840*/  IMAD.MOV.U32 R0, RZ, RZ, R21 ;  /* 0x000000ffff007224 */ /* 0x000fc600078e0015 */
[----:B------:R-:W0:Y:S04]  /*29850*/  LDSM.16.M88.4 R20, [R28+UR4+0x800] ;  /* 0x000800041c14783b */ /* 0x000e280008000200 */
[----:B0-----:R-:W-:Y:S01]  /*29860*/  STL.64 [R1+0x1b8], R22 ;  /* 0x0001b81601007387 */ /* 0x001fe20000100a00 */
[----:B--2---:R-:W-:-:S15]  /*29870*/  HMMA.16816.F32.BF16 R16, R8, R24, R16 ;  /* 0x000000180810723c */ /* 0x004fde0000041810 */
[----:B------:R-:W-:-:S08]  /*29880*/  NOP ;  /* 0x0000000000007918 */ /* 0x000fd00000000000 */
[----:B------:R-:W-:Y:S04]  /*29890*/  STL.64 [R1+0x860], R16 ;  /* 0x0008601001007387 */ /* 0x000fe80000100a00 */
[----:B------:R0:W-:Y:S04]  /*298a0*/  STL.64 [R1+0x868], R18 ;  /* 0x0008681201007387 */ /* 0x0001e80000100a00 */
[----:B0-----:R-:W4:Y:S04]  /*298b0*/  LDL.LU.64 R18, [R1+0x2840] ;  /* 0x0028400001127983 */ /* 0x001f280000300a00 */
[----:B------:R-:W4:Y:S02]  /*298c0*/  LDL.LU.64 R16, [R1+0x2838] ;  /* 0x0028380001107983 */ /* 0x000f240000300a00 */
[----:B----4-:R-:W-:-:S15]  /*298d0*/  HMMA.16816.F32.BF16 R4, R16, R24, R4 ;  /* 0x000000181004723c */ /* 0x010fde0000041804 */
[----:B------:R-:W-:-:S08]  /*298e0*/  NOP ;  /* 0x0000000000007918 */ /* 0x000fd00000000000 */
[----:B------:R-:W-:Y:S04]  /*298f0*/  STL.64 [R1+0x880], R4 ;  /* 0x0008800401007387 */ /* 0x000fe80000100a00 */
[----:B------:R0:W-:Y:S04]  /*29900*/  STL.64 [R1+0x888], R6 ;  /* 0x0008880601007387 */ /* 0x0001e80000100a00 */
[----:B0-----:R-:W2:Y:S04]  /*29910*/  LDL.LU.64 R6, [R1+0x2830] ;  /* 0x0028300001067983 */ /* 0x001ea80000300a00 */
[----:B------:R-:W2:Y:S04]  /*29920*/  LDL.LU.64 R4, [R1+0x2828] ;  /* 0x0028280001047983 */ /* 0x000ea80000300a00 */
[----:B------:R-:W-:Y:S04]  /*29930*/  STL.64 [R1+0x2810], R18 ;  /* 0x0028101201007387 */ /* 0x000fe80000100a00 */
[----:B------:R0:W-:Y:S04]  /*29940*/  STL.64 [R1+0x2808], R16 ;  /* 0x0028081001007387 */ /* 0x0001e80000100a00 */
[----:B0-----:R-:W3:Y:S04]  /*29950*/  LDL.LU.64 R16, [R1+0x210] ;  /* 0x0002100001107983 */ /* 0x001ee80000300a00 */
[----:B------:R-:W3:Y:S01]  /*29960*/  LDL.LU.64 R18, [R1+0x218] ;  /* 0x0002180001127983 */ /* 0x000ee20000300a00 */
[----:B--2---:R-:W-:-:S15]  /*29970*/  HMMA.16816.F32.BF16 R12, R4, R24, R12 ;  /* 0x00000018040c723c */ /* 0x004fde000004180c */
[----:B------:R-:W-:-:S08]  /*29980*/  NOP ;  /* 0x0000000000007918 */ /* 0x000fd00000000000 */
[----:B------:R-:W-:Y:S04]  /*29990*/  STL.64 [R1+0x8d0], R12 ;  /* 0x0008d00c01007387 */ /* 0x000fe80000100a00 */
[----:B------:R0:W-:Y:S04]  /*299a0*/  STL.64 [R1+0x8d8], R14 ;  /* 0x0008d80e01007387 */ /* 0x0001e80000100a00 */
[----:B0-----:R-:W3:Y:S04]  /*299b0*/  LDL.LU.64 R14, [R1+0x2820] ;  /* 0x00282000010e7983 */ /* 0x001ee80000300a00 */
[----:B------:R-:W3:Y:S01]  /*299c0*/  LDL.LU.64 R12, [R1+0x2818] ;  /* 0x00281800010c7983 */ /* 0x000ee20000300a00 */
[----:B------:R-:W-:-:S02]  /*299d0*/  IMAD.MOV.U32 R26, RZ, RZ, R20 ;  /* 0x000000ffff1a7224 */ /* 0x000fc400078e0014 */
[----:B------:R-:W-:Y:S02]  /*299e0*/  IMAD.MOV.U32 R3, RZ, RZ, R21 ;  /* 0x000000ffff037224 */ /* 0x000fe400078e0015 */
[----:B------:R-:W0:Y:S04]  /*299f0*/  LDSM.16.M88.4 R20, [R28+UR4+0xc00] ;  /* 0x000c00041c14783b */ /* 0x000e280008000200 */
[----:B------:R-:W-:Y:S04]  /*29a00*/  STL.64 [R1+0x2800], R6 ;  /* 0x0028000601007387 */ /* 0x000fe80000100a00 */
[----:B------:R-:W-:Y:S04]  /*29a10*/  STL.64 [R1+0x27f8], R4 ;  /* 0x0027f80401007387 */ /* 0x000fe80000100a00 */
[----:B0-----:R-:W-:Y:S04]  /*29a20*/  STL.64 [R1+0x1a8], R22 ;  /* 0x0001a81601007387 */ /* 0x001fe80000100a00 */
[----:B------:R0:W-:Y:S02]  /*29a30*/  STL.64 [R1+0x2788], R20 ;  /* 0x0027881401007387 */ /* 0x0001e40000100a00 */
[----:B0-----:R-:W-:-:S02]  /*29a40*/  IMAD.MOV.U32 R20, RZ, RZ, R26 ;  /* 0x000000ffff147224 */ /* 0x001fc400078e001a */
[----:B------:R-:W-:-:S05]  /*29a50*/  IMAD.MOV.U32 R21, RZ, RZ, R3 ;  /* 0x000000ffff157224 */ /* 0x000fca00078e0003 */
[----:B------:R-:W-:Y:S01]  /*29a60*/  STL.64 [R1+0x27d0], R20 ;  /* 0x0027d01401007387 */ /* 0x000fe20000100a00 */
[----:B---3--:R-:W-:Y:S03]  /*29a70*/  HMMA.16816.F32.BF16 R4, R12, R24, R16 ;  /* 0x000000180c04723c */ /* 0x008fe60000041810 */
[----:B------:R-:W2:Y:S04]  /*29a80*/  LDL.LU.64 R16, [R1+0x760] ;  /* 0x0007600001107983 */ /* 0x000ea80000300a00 */
[----:B------:R-:W2:-:S15]  /*29a90*/  LDL.LU.64 R18, [R1+0x768] ;  /* 0x0007680001127983 */ /* 0x000e9e0000300a00 */
[----:B------:R-:W-:-:S01]  /*29aa0*/  NOP ;  /* 0x0000000000007918 */ /* 0x000fc20000000000 */
[----:B------:R0:W-:Y:S04]  /*29ab0*/  STL.64 [R1+0x8c0], R4 ;  /* 0x0008c00401007387 */ /* 0x0001e80000100a00 */
[----:B------:R1:W-:Y:S04]  /*29ac0*/  STL.64 [R1+0x8c8], R6 ;  /* 0x0008c80601007387 */ /* 0x0003e80000100a00 */
[----:B0-----:R-:W3:Y:S04]  /*29ad0*/  LDL.LU.64 R4, [R1+0x4f0] ;  /* 0x0004f00001047983 */ /* 0x001ee80000300a00 */
[----:B-1----:R-:W3:Y:S04]  /*29ae0*/  LDL.LU.64 R6, [R1+0x4f8] ;  /* 0x0004f80001067983 */ /* 0x002ee80000300a00 */
[----:B------:R-:W-:Y:S04]  /*29af0*/  STL.64 [R1+0x27f0], R14 ;  /* 0x0027f00e01007387 */ /* 0x000fe80000100a00 */
[----:B------:R0:W-:Y:S04]  /*29b00*/  STL.64 [R1+0x27e8], R12 ;  /* 0x0027e80c01007387 */ /* 0x0001e80000100a00 */
[----:B0-----:R-:W4:Y:S04]  /*29b10*/  LDL.LU.64 R12, [R1+0x380] ;  /* 0x00038000010c7983 */ /* 0x001f280000300a00 */
[----:B------:R-:W4:Y:S04]  /*29b20*/  LDL.LU.64 R14, [R1+0x388] ;  /* 0x00038800010e7983 */ /* 0x000f280000300a00 */
[----:B------:R-:W2:Y:S04]  /*29b30*/  LDL.LU.64 R24, [R1+0x1e0] ;  /* 0x0001e00001187983 */ /* 0x000ea80000300a00 */
[----:B------:R-:W3:Y:S04]  /*29b40*/  LDL.LU.64 R26, [R1+0x1e8] ;  /* 0x0001e800011a7983 */ /* 0x000ee80000300a00 */
[----:B---3--:R-:W-:Y:S04]  /*29b50*/  STL.64 [R1+0x2770], R26 ;  /* 0x0027701a01007387 */ /* 0x008fe80000100a00 */
[----:B--2---:R0:W-:Y:S04]  /*29b60*/  STL.64 [R1+0x2768], R24 ;  /* 0x0027681801007387 */ /* 0x0041e80000100a00 */
[----:B0-----:R-:W2:Y:S04]  /*29b70*/  LDL.LU.64 R24, [R1+0x4d0] ;  /* 0x0004d00001187983 */ /* 0x001ea80000300a00 */
        /* <DEDUP_REMOVED lines=16> */
[----:B------:R-:W3:Y:S01]  /*29c80*/  LDL.LU.64 R26, [R1+0x4e8] ;  /* 0x0004e800011a7983 */ /* 0x000ee20000300a00 */
[----:B------:R-:W-:-:S02]  /*29c90*/  IMAD.MOV.U32 R20, RZ, RZ, R2 ;  /* 0x000000ffff147224 */ /* 0x000fc400078e0002 */
[----:B------:R-:W-:-:S07]  /*29ca0*/  IMAD.MOV.U32 R21, RZ, RZ, R0 ;  /* 0x000000ffff157224 */ /* 0x000fce00078e0000 */
[-C--:B------:R-:W-:Y:S01]  /*29cb0*/  HMMA.16816.F32.BF16 R16, R8, R20.reuse, R16 ;  /* 0x000000140810723c */ /* 0x080fe20000041810 */
[----:B---3--:R-:W-:Y:S04]  /*29cc0*/  STL.64 [R1+0x27c8], R26 ;  /* 0x0027c81a01007387 */ /* 0x008fe80000100a00 */
[----:B--2---:R0:W-:Y:S04]  /*29cd0*/  STL.64 [R1+0x27c0], R24 ;  /* 0x0027c01801007387 */ /* 0x0041e80000100a00 */
[----:B0-----:R-:W2:Y:S04]  /*29ce0*/  LDL.LU.64 R24, [R1+0x660] ;  /* 0x0006600001187983 */ /* 0x001ea80000300a00 */
[----:B------:R-:W3:Y:S04]  /*29cf0*/  LDL.LU.64 R26, [R1+0x668] ;  /* 0x00066800011a7983 */ /* 0x000ee80000300a00 */
[----:B---3--:R-:W-:Y:S04]  /*29d00*/  STL.64 [R1+0x27e0], R26 ;  /* 0x0027e01a01007387 */ /* 0x008fe80000100a00 */
[----:B--2---:R0:W-:Y:S04]  /*29d10*/  STL.64 [R1+0x27d8], R24 ;  /* 0x0027d81801007387 */ /* 0x0041e80000100a00 */
[----:B0-----:R-:W2:Y:S04]  /*29d20*/  LDL.LU.64 R24, [R1+0x200] ;  /* 0x0002000001187983 */ /* 0x001ea80000300a00 */
[----:B------:R-:W2:Y:S04]  /*29d30*/  LDL.LU.64 R26, [R1+0x208] ;  /* 0x00020800011a7983 */ /* 0x000ea80000300a00 */
[----:B------:R-:W-:Y:S04]  /*29d40*/  STL.64 [R1+0x760], R16 ;  /* 0x0007601001007387 */ /* 0x000fe80000100a00 */
[----:B------:R0:W-:Y:S04]  /*29d50*/  STL.64 [R1+0x768], R18 ;  /* 0x0007681201007387 */ /* 0x0001e80000100a00 */
[----:B0-----:R-:W3:Y:S04]  /*29d60*/  LDL.LU.64 R18, [R1+0x2810] ;  /* 0x0028100001127983 */ /* 0x001ee80000300a00 */
[----:B------:R-:W3:Y:S02]  /*29d70*/  LDL.LU.64 R16, [R1+0x2808] ;  /* 0x0028080001107983 */ /* 0x000ee40000300a00 */
[----:B---3--:R-:W-:-:S15]  /*29d80*/  HMMA.16816.F32.BF16 R4, R16, R20, R4 ;  /* 0x000000141004723c */ /* 0x008fde0000041804 */
        /* <DEDUP_REMOVED lines=10> */
[----:B------:R-:W2:Y:S02]  /*29e30*/  LDL.LU.64 R12, [R1+0x27e8] ;  /* 0x0027e800010c7983 */ /* 0x000ea40000300a00 */
[----:B--2---:R-:W-:Y:S02]  /*29e40*/  HMMA.16816.F32.BF16 R20, R12, R20, R24 ;  /* 0x000000140c14723c */ /* 0x004fe40000041818 */
[----:B------:R-:W2:Y:S04]  /*29e50*/  LDL.LU.64 R26, [R1+0x27e0] ;  /* 0x0027e000011a7983 */ /* 0x000ea80000300a00 */
[----:B------:R-:W2:-:S15]  /*29e60*/  LDL.LU.64 R24, [R1+0x27d8] ;  /* 0x0027d80001187983 */ /* 0x000e9e0000300a00 */
[----:B------:R-:W-:-:S02]  /*29e70*/  NOP ;  /* 0x0000000000007918 */ /* 0x000fc40000000000 */
[----:B------:R0:W-:Y:S04]  /*29e80*/  STL.64 [R1+0x8b0], R20 ;  /* 0x0008b01401007387 */ /* 0x0001e80000100a00 */
[----:B------:R-:W-:Y:S04]  /*29e90*/  STL.64 [R1+0x8b8], R22 ;  /* 0x0008b81601007387 */ /* 0x000fe80000100a00 */
[----:B0-----:R-:W2:Y:S02]  /*29ea0*/  LDL.LU.64 R20, [R1+0x27d0] ;  /* 0x0027d00001147983 */ /* 0x001ea40000300a00 */
[----:B--2---:R-:W-:-:S15]  /*29eb0*/  HMMA.16816.F32.BF16 R24, R8, R20, R24 ;  /* 0x000000140818723c */ /* 0x004fde0000041818 */
[----:B------:R-:W-:-:S08]  /*29ec0*/  NOP ;  /* 0x0000000000007918 */ /* 0x000fd00000000000 */
[----:B------:R-:W-:Y:S04]  /*29ed0*/  STL.64 [R1+0x660], R24 ;  /* 0x0006601801007387 */ /* 0x000fe80000100a00 */
[----:B------:R0:W-:Y:S04]  /*29ee0*/  STL.64 [R1+0x668], R26 ;  /* 0x0006681a01007387 */ /* 0x0001e80000100a00 */
[----:B0-----:R-:W2:Y:S04]  /*29ef0*/  LDL.LU.64 R26, [R1+0x27c8] ;  /* 0x0027c800011a7983 */ /* 0x001ea80000300a00 */
[----:B------:R-:W2:Y:S02]  /*29f00*/  LDL.LU.64 R24, [R1+0x27c0] ;  /* 0x0027c00001187983 */ /* 0x000ea40000300a00 */
        /* <DEDUP_REMOVED lines=34> */
[----:B------:R-:W3:Y:S04]  /*2a130*/  LDL.LU.64 R18, [R1+0x368] ;  /* 0x0003680001127983 */ /* 0x000ee80000300a00 */
[----:B------:R-:W-:Y:S04]  /*2a140*/  STL.64 [R1+0x2740], R6 ;  /* 0x0027400601007387 */ /* 0x000fe80000100a00 */
[----:B------:R-:W-:Y:S01]  /*2a150*/  STL.64 [R1+0x2738], R4 ;  /* 0x0027380401007387 */ /* 0x000fe20000100a00 */
[----:B---3--:R-:W-:Y:S03]  /*2a160*/  HMMA.16816.F32.BF16 R16, R4, R20, R16 ;  /* 0x000000140410723c */ /* 0x008fe60000041810 */
[----:B------:R-:W0:-:S15]  /*2a170*/  LDSM.16.M88.4 R4, [R28+UR4+0x1000] ;  /* 0x001000041c04783b */ /* 0x000e1e0008000200 */
[----:B------:R-:W-:-:S05]  /*2a180*/  NOP ;  /* 0x0000000000007918 */ /* 0x000fca0000000000 */
[----:B------:R-:W-:Y:S04]  /*2a190*/  STL.64 [R1+0x740], R16 ;  /* 0x0007401001007387 */ /* 0x000fe80000100a00 */
[----:B------:R2:W-:Y:S02]  /*2a1a0*/  STL.64 [R1+0x748], R18 ;  /* 0x0007481201007387 */ /* 0x0005e40000100a00 */
[----:B--2---:R-:W-:Y:S06]  /*2a1b0*/  HMMA.16816.F32.BF16 R16, R12, R20, R24 ;  /* 0x000000140c10723c */ /* 0x004fec0000041818 */
[----:B------:R-:W-:Y:S04]  /*2a1c0*/  STL.64 [R1+0x2728], R14 ;  /* 0x0027280e01007387 */ /* 0x000fe80000100a00 */
[----:B------:R-:W-:Y:S04]  /*2a1d0*/  STL.64 [R1+0x2720], R12 ;  /* 0x0027200c01007387 */ /* 0x000fe80000100a00 */
[----:B------:R-:W-:Y:S09]  /*2a1e0*/  LDSM.16.M88.4 R20, [R28+UR4+0x1800] ;  /* 0x001800041c14783b */ /* 0x000ff20008000200 */
[----:B------:R-:W-:Y:S04]  /*2a1f0*/  STL.64 [R1+0x890], R16 ;  /* 0x0008901001007387 */ /* 0x000fe80000100a00 */
[----:B------:R-:W-:Y:S04]  /*2a200*/  STL.64 [R1+0x898], R18 ;  /* 0x0008981201007387 */ /* 0x000fe80000100a00 */
[----:B------:R-:W1:Y:S04]  /*2a210*/  LDSM.16.M88.4 R16, [R28+UR4+0x1400] ;  /* 0x001400041c10783b */ /* 0x000e680008000200 */
[----:B0-----:R-:W-:Y:S01]  /*2a220*/  STL.64 [R1+0x198], R6 ;  /* 0x0001980601007387 */ /* 0x001fe20000100a00 */
[----:B-1----:R-:W-:-:S02]  /*2a230*/  IMAD.MOV.U32 R0, RZ, RZ, R17 ;  /* 0x000000ffff007224 */ /* 0x002fc400078e0011 */
[----:B------:R-:W-:Y:S01]  /*2a240*/  IMAD.MOV.U32 R2, RZ, RZ, R16 ;  /* 0x000000ffff027224 */ /* 0x000fe200078e0010 */
[----:B------:R0:W-:Y:S04]  /*2a250*/  STL.64 [R1+0x188], R18 ;  /* 0x0001881201007387 */ /* 0x0001e80000100a00 */
[----:B------:R-:W2:Y:S04]  /*2a260*/  LDL.LU.64 R16, [R1+0xcf0] ;  /* 0x000cf00001107983 */ /* 0x000ea80000300a00 */
[----:B0-----:R-:W2:Y:S04]  /*2a270*/  LDL.LU.64 R18, [R1+0xcf8] ;  /* 0x000cf80001127983 */ /* 0x001ea80000300a00 */
[----:B------:R-:W-:Y:S04]  /*2a280*/  STL [R1+0x2734], R0 ;  /* 0x0027340001007387 */ /* 0x000fe80000100800 */
[----:B------:R-:W-:Y:S04]  /*2a290*/  STL [R1+0x2730], R2 ;  /* 0x0027300201007387 */ /* 0x000fe80000100800 */
[----:B------:R-:W3:Y:S04]  /*2a2a0*/  LDL.LU.64 R12, [R1+0x350] ;  /* 0x00035000010c7983 */ /* 0x000ee80000300a00 */
[----:B------:R-:W4:Y:S01]  /*2a2b0*/  LDL.LU.64 R14, [R1+0x358] ;  /* 0x00035800010e7983 */ /* 0x000f220000300a00 */
[----:B------:R-:W-:-:S02]  /*2a2c0*/  IMAD.MOV.U32 R24, RZ, RZ, R20 ;  /* 0x000000ffff187224 */ /* 0x000fc400078e0014 */
[----:B------:R-:W-:Y:S01]  /*2a2d0*/  IMAD.MOV.U32 R3, RZ, RZ, R21 ;  /* 0x000000ffff037224 */ /* 0x000fe200078e0015 */
[----:B----4-:R-:W-:Y:S04]  /*2a2e0*/  STL.64 [R1+0x2750], R14 ;  /* 0x0027500e01007387 */ /* 0x010fe80000100a00 */
[----:B---3--:R0:W-:Y:S04]  /*2a2f0*/  STL.64 [R1+0x2748], R12 ;  /* 0x0027480c01007387 */ /* 0x0081e80000100a00 */
[----:B0-----:R-:W3:Y:S04]  /*2a300*/  LDL.LU.64 R12, [R1+0x3b0] ;  /* 0x0003b000010c7983 */ /* 0x001ee80000300a00 */
[----:B------:R-:W3:Y:S04]  /*2a310*/  LDL.LU.64 R14, [R1+0x3b8] ;  /* 0x0003b800010e7983 */ /* 0x000ee80000300a00 */
[----:B------:R-:W-:Y:S04]  /*2a320*/  STL.64 [R1+0x178], R22 ;  /* 0x0001781601007387 */ /* 0x000fe80000100a00 */
[----:B------:R-:W0:Y:S04]  /*2a330*/  LDSM.16.M88.4 R20, [R28+UR4+0x1c00] ;  /* 0x001c00041c14783b */ /* 0x000e280008000200 */
[----:B0-----:R-:W-:Y:S04]  /*2a340*/  STL.64 [R1+0x160], R20 ;  /* 0x0001601401007387 */ /* 0x001fe80000100a00 */
[----:B------:R-:W-:Y:S04]  /*2a350*/  STL.64 [R1+0x168], R22 ;  /* 0x0001681601007387 */ /* 0x000fe80000100a00 */
[----:B------:R-:W0:Y:S01]  /*2a360*/  LDSM.16.M88.4 R20, [R28+UR4+0x2000] ;  /* 0x002000041c14783b */ /* 0x000e220008000200 */
[----:B--2---:R-:W-:Y:S01]  /*2a370*/  HMMA.16816.F32.BF16 R16, R8, R4, R16 ;  /* 0x000000040810723c */ /* 0x004fe20000041810 */
[----:B0-----:R-:W-:-:S02]  /*2a380*/  IMAD.MOV.U32 R26, RZ, RZ, R20 ;  /* 0x000000ffff1a7224 */ /* 0x001fc400078e0014 */
[----:B------:R-:W-:Y:S01]  /*2a390*/  STL.64 [R1+0x158], R22 ;  /* 0x0001581601007387 */ /* 0x000fe20000100a00 */
[----:B------:R-:W-:-:S03]  /*2a3a0*/  IMAD.MOV.U32 R25, RZ, RZ, R21 ;  /* 0x000000ffff197224 */ /* 0x000fc600078e0015 */
[----:B------:R-:W0:Y:S04]  /*2a3b0*/  LDSM.16.M88.4 R20, [R28+UR4+0x2400] ;  /* 0x002400041c14783b */ /* 0x000e280008000200 */
[----:B0-----:R-:W-:-:S12]  /*2a3c0*/  STL.64 [R1+0x148], R22 ;  /* 0x0001481601007387 */ /* 0x001fd80000100a00 */
[----:B------:R-:W-:Y:S04]  /*2a3d0*/  STL.64 [R1+0x200], R16 ;  /* 0x0002001001007387 */ /* 0x000fe80000100a00 */
[----:B------:R0:W-:Y:S04]  /*2a3e0*/  STL.64 [R1+0x208], R18 ;  /* 0x0002081201007387 */ /* 0x0001e80000100a00 */
[----:B0-----:R-:W3:Y:S04]  /*2a3f0*/  LDL.LU.64 R18, [R1+0x2760] ;  /* 0x0027600001127983 */ /* 0x001ee80000300a00 */
[----:B------:R-:W3:Y:S01]  /*2a400*/  LDL.LU.64 R16, [R1+0x2758] ;  /* 0x0027580001107983 */ /* 0x000ee20000300a00 */
[----:B------:R-:W-:-:S02]  /*2a410*/  IMAD.MOV.U32 R0, RZ, RZ, R4 ;  /* 0x000000ffff007224 */ /* 0x000fc400078e0004 */
[----:B------:R-:W-:Y:S01]  /*2a420*/  IMAD.MOV.U32 R2, RZ, RZ, R5 ;  /* 0x000000ffff027224 */ /* 0x000fe200078e0005 */
[----:B---3--:R-:W-:-:S15]  /*2a430*/  HMMA.16816.F32.BF16 R12, R16, R4, R12 ;  /* 0x00000004100c723c */ /* 0x008fde000004180c */
[----:B------:R-:W-:-:S08]  /*2a440*/  NOP ;  /* 0x0000000000007918 */ /* 0x000fd00000000000 */
[----:B------:R-:W-:Y:S04]  /*2a450*/  STL.64 [R1+0x3b0], R12 ;  /* 0x0003b00c01007387 */ /* 0x000fe80000100a00 */
[----:B------:R0:W-:Y:S04]  /*2a460*/  STL.64 [R1+0x3b8], R14 ;  /* 0x0003b80e01007387 */ /* 0x0001e80000100a00 */
[----:B0-----:R-:W2:Y:S04]  /*2a470*/  LDL.LU.64 R14, [R1+0x2750] ;  /* 0x00275000010e7983 */ /* 0x001ea80000300a00 */
[----:B------:R-:W2:Y:S04]  /*2a480*/  LDL.LU.64 R12, [R1+0x2748] ;  /* 0x00274800010c7983 */ /* 0x000ea80000300a00 */
[----:B------:R-:W2:Y:S04]  /*2a490*/  LDL.LU.64 R6, [R1+0x2740] ;  /* 0x0027400001067983 */ /* 0x000ea80000300a00 */
[----:B------:R-:W2:Y:S04]  /*2a4a0*/  LDL.LU.64 R4, [R1+0x2738] ;  /* 0x0027380001047983 */ /* 0x000ea80000300a00 */
[----:B------:R-:W-:Y:S04]  /*2a4b0*/  STL.64 [R1+0x2718], R18 ;  /* 0x0027181201007387 */ /* 0x000fe80000100a00 */
[----:B------:R0:W-:Y:S02]  /*2a4c0*/  STL.64 [R1+0x2710], R16 ;  /* 0x0027101001007387 */ /* 0x0001e40000100a00 */
[----:B0-----:R-:W-:-:S02]  /*2a4d0*/  IMAD.MOV.U32 R16, RZ, RZ, R0 ;  /* 0x000000ffff107224 */ /* 0x001fc400078e0000 */
[----:B------:R-:W-:Y:S01]  /*2a4e0*/  IMAD.MOV.U32 R17, RZ, RZ, R2 ;  /* 0x000000ffff117224 */ /* 0x000fe200078e0002 */
[----:B------:R-:W3:Y:S04]  /*2a4f0*/  LDL.LU R0, [R1+0x2734] ;  /* 0x0027340001007983 */ /* 0x000ee80000300800 */
[----:B------:R-:W4:Y:S02]  /*2a500*/  LDL.LU R2, [R1+0x2730] ;  /* 0x0027300001027983 */ /* 0x000f240000300800 */
        /* <DEDUP_REMOVED lines=8> */
[----:B0-----:R-:W2:Y:S04]  /*2a590*/  LDL.LU.64 R4, [R1+0x220] ;  /* 0x0002200001047983 */ /* 0x001ea80000300a00 */
[----:B------:R-:W2:Y:S01]  /*2a5a0*/  LDL.LU.64 R6, [R1+0x228] ;  /* 0x0002280001067983 */ /* 0x000ea20000300a00 */
[----:B------:R-:W-:-:S02]  /*2a5b0*/  IMAD.MOV.U32 R29, RZ, RZ, R20 ;  /* 0x000000ffff1d7224 */ /* 0x000fc400078e0014 */
[----:B------:R-:W-:Y:S02]  /*2a5c0*/  IMAD.MOV.U32 R27, RZ, RZ, R21 ;  /* 0x000000ffff1b7224 */ /* 0x000fe400078e0015 */
[----:B------:R-:W0:Y:S04]  /*2a5d0*/  LDSM.16.M88.4 R20, [R28+UR4+0x2800] ;  /* 0x002800041c14783b */ /* 0x000e280008000200 */
[----:B0-----:R-:W-:Y:S04]  /*2a5e0*/  STL.64 [R1+0x138], R22 ;  /* 0x0001381601007387 */ /* 0x001fe80000100a00 */
[----:B------:R0:W-:Y:S02]  /*2a5f0*/  STL.64 [R1+0x25c8], R20 ;  /* 0x0025c81401007387 */ /* 0x0001e40000100a00 */
[----:B0-----:R-:W-:-:S02]  /*2a600*/  IMAD.MOV.U32 R20, RZ, RZ, R29 ;  /* 0x000000ffff147224 */ /* 0x001fc400078e001d */
[----:B------:R-:W-:-:S05]  /*2a610*/  IMAD.MOV.U32 R21, RZ, RZ, R27 ;  /* 0x000000ffff157224 */ /* 0x000fca00078e001b */
[----:B------:R0:W-:Y:S02]  /*2a620*/  STL.64 [R1+0x2610], R20 ;  /* 0x0026101401007387 */ /* 0x0001e40000100a00 */
[----:B0-----:R-:W-:Y:S02]  /*2a630*/  IMAD.MOV.U32 R20, RZ, RZ, R26 ;  /* 0x000000ffff147224 */ /* 0x001fe400078e001a */
[----:B------:R-:W-:-:S05]  /*2a640*/  IMAD.MOV.U32 R21, RZ, RZ, R25 ;  /* 0x000000ffff157224 */ /* 0x000fca00078e0019 */
[----:B------:R0:W-:Y:S01]  /*2a650*/  STL.64 [R1+0x2648], R20 ;  /* 0x0026481401007387 */ /* 0x0001e20000100a00 */
[----:B--2---:R-:W-:Y:S06]  /*2a660*/  HMMA.16816.F32.BF16 R4, R12, R16, R4 ;  /* 0x000000100c04723c */ /* 0x004fec0000041804 */
[----:B------:R-:W-:Y:S04]  /*2a670*/  STL.64 [R1+0x26f8], R14 ;  /* 0x0026f80e01007387 */ /* 0x000fe80000100a00 */
[----:B------:R-:W-:-:S13]  /*2a680*/  STL.64 [R1+0x26f0], R12 ;  /* 0x0026f00c01007387 */ /* 0x000fda0000100a00 */
[----:B------:R-:W-:Y:S04]  /*2a690*/  STL.64 [R1+0x9b0], R4 ;  /* 0x0009b00401007387 */ /* 0x000fe80000100a00 */
[----:B------:R-:W-:Y:S04]  /*2a6a0*/  STL.64 [R1+0x9b8], R6 ;  /* 0x0009b80601007387 */ /* 0x000fe80000100a00 */
[----:B0-----:R-:W2:Y:S04]  /*2a6b0*/  LDL.LU.64 R20, [R1+0x250] ;  /* 0x0002500001147983 */ /* 0x001ea80000300a00 */
[----:B------:R-:W3:Y:S04]  /*2a6c0*/  LDL.LU.64 R22, [R1+0x258] ;  /* 0x0002580001167983 */ /* 0x000ee80000300a00 */
[----:B---3--:R-:W-:Y:S04]  /*2a6d0*/  STL.64 [R1+0x2658], R22 ;  /* 0x0026581601007387 */ /* 0x008fe80000100a00 */
[----:B--2---:R0:W-:Y:S04]  /*2a6e0*/  STL.64 [R1+0x2650], R20 ;  /* 0x0026501401007387 */ /* 0x0041e80000100a00 */
[----:B0-----:R-:W2:Y:S04]  /*2a6f0*/  LDL.LU.64 R20, [R1+0x160] ;  /* 0x0001600001147983 */ /* 0x001ea80000300a00 */
[----:B--2---:R0:W-:Y:S02]  /*2a700*/  STL.64 [R1+0x2690], R20 ;  /* 0x0026901401007387 */ /* 0x0041e40000100a00 */
[----:B0-----:R-:W-:-:S02]  /*2a710*/  IMAD.MOV.U32 R20, RZ, RZ, R24 ;  /* 0x000000ffff147224 */ /* 0x001fc400078e0018 */
[----:B------:R-:W-:-:S05]  /*2a720*/  IMAD.MOV.U32 R21, RZ, RZ, R3 ;  /* 0x000000ffff157224 */ /* 0x000fca00078e0003 */
[----:B------:R-:W-:Y:S04]  /*2a730*/  STL.64 [R1+0x26d8], R20 ;  /* 0x0026d81401007387 */ /* 0x000fe80000100a00 */
[----:B------:R-:W2:Y:S04]  /*2a740*/  LDL.LU.64 R16, [R1+0x550] ;  /* 0x0005500001107983 */ /* 0x000ea80000300a00 */
[----:B------:R-:W2:Y:S04]  /*2a750*/  LDL.LU.64 R18, [R1+0x558] ;  /* 0x0005580001127983 */ /* 0x000ea80000300a00 */
[----:B------:R-:W3:Y:S04]  /*2a760*/  LDL.LU.64 R4, [R1+0x4c0] ;  /* 0x0004c00001047983 */ /* 0x000ee80000300a00 */
[----:B------:R-:W3:Y:S04]  /*2a770*/  LDL.LU.64 R6, [R1+0x4c8] ;  /* 0x0004c80001067983 */ /* 0x000ee80000300a00 */
[----:B------:R-:W3:Y:S04]  /*2a780*/  LDL.LU.64 R12, [R1+0x340] ;  /* 0x00034000010c7983 */ /* 0x000ee80000300a00 */
[----:B------:R-:W3:Y:S04]  /*2a790*/  LDL.LU.64 R14, [R1+0x348] ;  /* 0x00034800010e7983 */ /* 0x000ee80000300a00 */
[----:B------:R-:W4:Y:S04]  /*2a7a0*/  LDL.LU.64 R24, [R1+0x520] ;  /* 0x0005200001187983 */ /* 0x000f280000300a00 */
[----:B------:R-:W2:Y:S04]  /*2a7b0*/  LDL.LU.64 R26, [R1+0x528] ;  /* 0x00052800011a7983 */ /* 0x000ea80000300a00 */
[----:B--2---:R-:W-:Y:S04]  /*2a7c0*/  STL.64 [R1+0x2668], R26 ;  /* 0x0026681a01007387 */ /* 0x004fe80000100a00 */
[----:B----4-:R0:W-:Y:S04]  /*2a7d0*/  STL.64 [R1+0x2660], R24 ;  /* 0x0026601801007387 */ /* 0x0101e80000100a00 */
[----:B0-----:R-:W2:Y:S04]  /*2a7e0*/  LDL.LU.64 R24, [R1+0x320] ;  /* 0x0003200001187983 */ /* 0x001ea80000300a00 */
[----:B------:R-:W4:Y:S04]  /*2a7f0*/  LDL.LU.64 R26, [R1+0x328] ;  /* 0x00032800011a7983 */ /* 0x000f280000300a00 */
[----:B----4-:R-:W-:Y:S04]  /*2a800*/  STL.64 [R1+0x2678], R26 ;  /* 0x0026781a01007387 */ /* 0x010fe80000100a00 */
[----:B--2---:R0:W-:Y:S04]  /*2a810*/  STL.64 [R1+0x2670], R24 ;  /* 0x0026701801007387 */ /* 0x0041e80000100a00 */
        /* <DEDUP_REMOVED lines=17> */
[----:B------:R-:W4:Y:S01]  /*2a930*/  LDL.LU.64 R26, [R1+0x4a8] ;  /* 0x0004a800011a7983 */ /* 0x000f220000300a00 */
[----:B------:R-:W-:-:S02]  /*2a940*/  IMAD.MOV.U32 R20, RZ, RZ, R2 ;  /* 0x000000ffff147224 */ /* 0x000fc400078e0002 */
[----:B------:R-:W-:-:S07]  /*2a950*/  IMAD.MOV.U32 R21, RZ, RZ, R0 ;  /* 0x000000ffff157224 */ /* 0x000fce00078e0000 */
[-C--:B------:R-:W-:Y:S01]  /*2a960*/  HMMA.16816.F32.BF16 R16, R8, R20.reuse, R16 ;  /* 0x000000140810723c */ /* 0x080fe20000041810 */
[----:B----4-:R-:W-:Y:S04]  /*2a970*/  STL.64 [R1+0x26d0], R26 ;  /* 0x0026d01a01007387 */ /* 0x010fe80000100a00 */
[----:B--2---:R0:W-:Y:S04]  /*2a980*/  STL.64 [R1+0x26c8], R24 ;  /* 0x0026c81801007387 */ /* 0x0041e80000100a00 */
[----:B0-----:R-:W2:Y:S04]  /*2a990*/  LDL.LU.64 R24, [R1+0x540] ;  /* 0x0005400001187983 */ /* 0x001ea80000300a00 */
[----:B------:R-:W4:Y:S04]  /*2a9a0*/  LDL.LU.64 R26, [R1+0x548] ;  /* 0x00054800011a7983 */ /* 0x000f280000300a00 */
[----:B----4-:R-:W-:Y:S04]  /*2a9b0*/  STL.64 [R1+0x26e8], R26 ;  /* 0x0026e81a01007387 */ /* 0x010fe80000100a00 */
        /* <DEDUP_REMOVED lines=62> */
[----:B------:R-:W2:Y:S01]  /*2ada0*/  LDL.LU.64 R24, [R1+0x2670] ;  /* 0x0026700001187983 */ /* 0x000ea20000300a00 */
[----:B------:R-:W-:-:S02]  /*2adb0*/  IMAD.MOV.U32 R2, RZ, RZ, R20 ;  /* 0x000000ffff027224 */ /* 0x000fc400078e0014 */
[----:B------:R-:W-:Y:S01]  /*2adc0*/  IMAD.MOV.U32 R0, RZ, RZ, R21 ;  /* 0x000000ffff007224 */ /* 0x000fe200078e0015 */
[----:B--2---:R-:W-:-:S15]  /*2add0*/  HMMA.16816.F32.BF16 R24, R4, R20, R24 ;  /* 0x000000140418723c */ /* 0x004fde0000041818 */
[----:B------:R-:W-:-:S08]  /*2ade0*/  NOP ;  /* 0x0000000000007918 */ /* 0x000fd00000000000 */
[----:B------:R-:W-:Y:S04]  /*2adf0*/  STL.64 [R1+0x710], R24 ;  /* 0x0007101801007387 */ /* 0x000fe80000100a00 */
[----:B------:R0:W-:Y:S04]  /*2ae00*/  STL.64 [R1+0x718], R26 ;  /* 0x0007181a01007387 */ /* 0x0001e80000100a00 */
[----:B0-----:R-:W2:Y:S04]  /*2ae10*/  LDL.LU.64 R26, [R1+0x2668] ;  /* 0x00266800011a7983 */ /* 0x001ea80000300a00 */
[----:B------:R-:W2:Y:S04]  /*2ae20*/  LDL.LU.64 R24, [R1+0x2660] ;  /* 0x0026600001187983 */ /* 0x000ea80000300a00 */
[----:B------:R-:W3:Y:S04]  /*2ae30*/  LDL.LU.64 R22, [R1+0x2658] ;  /* 0x0026580001167983 */ /* 0x000ee80000300a00 */
[----:B------:R-:W3:Y:S04]  /*2ae40*/  LDL.LU.64 R20, [R1+0x2650] ;  /* 0x0026500001147983 */ /* 0x000ee80000300a00 */
[----:B------:R-:W-:Y:S04]  /*2ae50*/  STL.64 [R1+0x2640], R6 ;  /* 0x0026400601007387 */ /* 0x000fe80000100a00 */
[----:B------:R0:W-:Y:S02]  /*2ae60*/  STL.64 [R1+0x2638], R4 ;  /* 0x0026380401007387 */ /* 0x0001e40000100a00 */
[----:B0-----:R-:W-:-:S02]  /*2ae70*/  IMAD.MOV.U32 R4, RZ, RZ, R2 ;  /* 0x000000ffff047224 */ /* 0x001fc400078e0002 */
[----:B------:R-:W-:-:S07]  /*2ae80*/  IMAD.MOV.U32 R5, RZ, RZ, R0 ;  /* 0x000000ffff057224 */ /* 0x000fce00078e0000 */
[----:B---3--:R-:W-:Y:S01]  /*2ae90*/  HMMA.16816.F32.BF16 R4, R12, R4, R20 ;  /* 0x000000040c04723c */ /* 0x008fe20000041814 */
[----:B------:R-:W2:Y:S05]  /*2aea0*/  LDL.LU.64 R20, [R1+0x2648] ;  /* 0x0026480001147983 */ /* 0x000eaa0000300a00 */
[----:B------:R-:W-:Y:S04]  /*2aeb0*/  STL.64 [R1+0x2630], R14 ;  /* 0x0026300e01007387 */ /* 0x000fe80000100a00 */
[----:B------:R-:W-:-:S13]  /*2aec0*/  STL.64 [R1+0x2628], R12 ;  /* 0x0026280c01007387 */ /* 0x000fda0000100a00 */
[----:B------:R0:W-:Y:S04]  /*2aed0*/  STL.64 [R1+0x980], R4 ;  /* 0x0009800401007387 */ /* 0x0001e80000100a00 */
[----:B------:R1:W-:Y:S04]  /*2aee0*/  STL.64 [R1+0x988], R6 ;  /* 0x0009880601007387 */ /* 0x0003e80000100a00 */
[----:B0-----:R-:W3:Y:S04]  /*2aef0*/  LDL.LU.64 R4, [R1+0x460] ;  /* 0x0004600001047983 */ /* 0x001ee80000300a00 */
[----:B-1----:R-:W3:Y:S01]  /*2af00*/  LDL.LU.64 R6, [R1+0x468] ;  /* 0x0004680001067983 */ /* 0x002ee20000300a00 */
[----:B--2---:R-:W-:-:S15]  /*2af10*/  HMMA.16816.F32.BF16 R12, R8, R20, R24 ;  /* 0x00000014080c723c */ /* 0x004fde0000041818 */
[----:B------:R-:W-:-:S08]  /*2af20*/  NOP ;  /* 0x0000000000007918 */ /* 0x000fd00000000000 */
[----:B------:R0:W-:Y:S04]  /*2af30*/  STL.64 [R1+0x520], R12 ;  /* 0x0005200c01007387 */ /* 0x0001e80000100a00 */
[----:B------:R1:W-:Y:S04]  /*2af40*/  STL.64 [R1+0x528], R14 ;  /* 0x0005280e01007387 */ /* 0x0003e80000100a00 */
[----:B0-----:R-:W2:Y:S04]  /*2af50*/  LDL.LU.64 R12, [R1+0x310] ;  /* 0x00031000010c7983 */ /* 0x001ea80000300a00 */
[----:B-1----:R-:W2:Y:S04]  /*2af60*/  LDL.LU.64 R14, [R1+0x318] ;  /* 0x00031800010e7983 */ /* 0x002ea80000300a00 */
[----:B------:R-:W-:Y:S04]  /*2af70*/  STL.64 [R1+0x2620], R10 ;  /* 0x0026200a01007387 */ /* 0x000fe80000100a00 */
[----:B------:R0:W-:Y:S04]  /*2af80*/  STL.64 [R1+0x2618], R8 ;  /* 0x0026180801007387 */ /* 0x0001e80000100a00 */
[----:B0-----:R-:W4:Y:S04]  /*2af90*/  LDL.LU.64 R8, [R1+0x260] ;  /* 0x0002600001087983 */ /* 0x001f280000300a00 */
[----:B------:R-:W4:Y:S04]  /*2afa0*/  LDL.LU.64 R10, [R1+0x268] ;  /* 0x00026800010a7983 */ /* 0x000f280000300a00 */
[----:B------:R-:W3:Y:S04]  /*2afb0*/  LDL.LU.64 R24, [R1+0x280] ;  /* 0x0002800001187983 */ /* 0x000ee80000300a00 */
[----:B------:R-:W2:Y:S04]  /*2afc0*/  LDL.LU.64 R26, [R1+0x288] ;  /* 0x00028800011a7983 */ /* 0x000ea80000300a00 */
[----:B--2---:R-:W-:Y:S04]  /*2afd0*/  STL.64 [R1+0x25b0], R26 ;  /* 0x0025b01a01007387 */ /* 0x004fe80000100a00 */
[----:B---3--:R0:W-:Y:S04]  /*2afe0*/  STL.64 [R1+0x25a8], R24 ;  /* 0x0025a81801007387 */ /* 0x0081e80000100a00 */
        /* <DEDUP_REMOVED lines=14> */
[-C--:B------:R-:W-:Y:S03]  /*2b0d0*/  HMMA.16816.F32.BF16 R4, R16, R20.reuse, R4 ;  /* 0x000000141004723c */ /* 0x080fe60000041804 */
        /* <DEDUP_REMOVED lines=18> */
[----:B----4-:R-:W-:Y:S02]  /*2b200*/  HMMA.16816.F32.BF16 R20, R12, R20, R8 ;  /* 0x000000140c14723c */ /* 0x010fe40000041808 */
        /* <DEDUP_REMOVED lines=39> */
[----:B------:R-:W-:Y:S04]  /*2b480*/  STL [R1+0x5f4], R25 ;  /* 0x0005f41901007387 */ /* 0x000fe80000100800 */
[----:B------:R0:W-:Y:S01]  /*2b490*/  STL.64 [R1+0x5f8], R26 ;  /* 0x0005f81a01007387 */ /* 0x0001e20000100a00 */
[----:B------:R-:W-:-:S03]  /*2b4a0*/  IMAD.MOV.U32 R29, RZ, RZ, R24 ;  /* 0x000000ffff1d7224 */ /* 0x000fc600078e0018 */
[----:B0-----:R-:W2:Y:S04]  /*2b4b0*/  LDL.LU.64 R26, [R1+0x25b0] ;  /* 0x0025b000011a7983 */ /* 0x001ea80000300a00 */
[----:B------:R-:W2:Y:S04]  /*2b4c0*/  LDL.LU.64 R24, [R1+0x25a8] ;  /* 0x0025a80001187983 */ /* 0x000ea80000300a00 */
[----:B------:R-:W-:Y:S04]  /*2b4d0*/  STL.64 [R1+0x25a0], R18 ;  /* 0x0025a01201007387 */ /* 0x000fe80000100a00 */
[----:B------:R0:W-:Y:S04]  /*2b4e0*/  STL.64 [R1+0x2598], R16 ;  /* 0x0025981001007387 */ /* 0x0001e80000100a00 */
[----:B0-----:R-:W3:Y:S04]  /*2b4f0*/  LDL.LU.64 R16, [R1+0x3a0] ;  /* 0x0003a00001107983 */ /* 0x001ee80000300a00 */
[----:B------:R-:W3:Y:S04]  /*2b500*/  LDL.LU.64 R18, [R1+0x3a8] ;  /* 0x0003a80001127983 */ /* 0x000ee80000300a00 */
[----:B------:R-:W-:Y:S04]  /*2b510*/  STL [R1+0x1ea0], R29 ;  /* 0x001ea01d01007387 */ /* 0x000fe80000100800 */
[----:B------:R-:W-:Y:S04]  /*2b520*/  STL.64 [R1+0x2580], R6 ;  /* 0x0025800601007387 */ /* 0x000fe80000100a00 */
[----:B------:R2:W-:Y:S01]  /*2b530*/  STL.64 [R1+0x2578], R4 ;  /* 0x0025780401007387 */ /* 0x0005e20000100a00 */
[-C--:B---3--:R-:W-:Y:S06]  /*2b540*/  HMMA.16816.F32.BF16 R16, R4, R20.reuse, R16 ;  /* 0x000000140410723c */ /* 0x088fec0000041810 */
[----:B--2---:R-:W-:Y:S01]  /*2b550*/  HMMA.16816.F32.BF16 R4, R12, R20, R24 ;  /* 0x000000140c04723c */ /* 0x004fe20000041818 */
[----:B------:R-:W-:-:S15]  /*2b560*/  LDSM.16.M88.4 R20, [R28+UR4+0x3800] ;  /* 0x003800041c14783b */ /* 0x000fde0008000200 */
[----:B------:R-:W-:-:S01]  /*2b570*/  NOP ;  /* 0x0000000000007918 */ /* 0x000fc20000000000 */
[----:B------:R-:W-:Y:S04]  /*2b580*/  STL.64 [R1+0x6e0], R16 ;  /* 0x0006e01001007387 */ /* 0x000fe80000100a00 */
[----:B------:R-:W-:Y:S04]  /*2b590*/  STL.64 [R1+0x6e8], R18 ;  /* 0x0006e81201007387 */ /* 0x000fe80000100a00 */
[----:B------:R-:W-:Y:S04]  /*2b5a0*/  STL.64 [R1+0x2568], R14 ;  /* 0x0025680e01007387 */ /* 0x000fe80000100a00 */
[----:B------:R-:W0:Y:S04]  /*2b5b0*/  LDSM.16.M88.4 R16, [R28+UR4+0x3000] ;  /* 0x003000041c10783b */ /* 0x000e280008000200 */
[----:B------:R-:W-:Y:S04]  /*2b5c0*/  STL.64 [R1+0x2560], R12 ;  /* 0x0025600c01007387 */ /* 0x000fe80000100a00 */
[----:B------:R-:W-:Y:S04]  /*2b5d0*/  STL.64 [R1+0x950], R4 ;  /* 0x0009500401007387 */ /* 0x000fe80000100a00 */
[----:B------:R-:W-:Y:S04]  /*2b5e0*/  STL.64 [R1+0x958], R6 ;  /* 0x0009580601007387 */ /* 0x000fe80000100a00 */
[----:B------:R-:W1:Y:S04]  /*2b5f0*/  LDSM.16.M88.4 R4, [R28+UR4+0x2c00] ;  /* 0x002c00041c04783b */ /* 0x000e680008000200 */
[----:B------:R-:W2:Y:S01]  /*2b600*/  LDSM.16.M88.4 R12, [R28+UR4+0x3400] ;  /* 0x003400041c0c783b */ /* 0x000ea20008000200 */
[----:B0-----:R-:W-:-:S02]  /*2b610*/  IMAD.MOV.U32 R0, RZ, RZ, R17 ;  /* 0x000000ffff007224 */ /* 0x001fc400078e0011 */
[----:B------:R-:W-:Y:S01]  /*2b620*/  IMAD.MOV.U32 R2, RZ, RZ, R16 ;  /* 0x000000ffff027224 */ /* 0x000fe200078e0010 */
[----:B------:R0:W-:Y:S04]  /*2b630*/  STL.64 [R1+0x118], R18 ;  /* 0x0001181201007387 */ /* 0x0001e80000100a00 */
[----:B-1----:R-:W-:Y:S04]  /*2b640*/  STL.64 [R1+0x128], R6 ;  /* 0x0001280601007387 */ /* 0x002fe80000100a00 */
[----:B------:R-:W-:Y:S04]  /*2b650*/  STL [R1+0x2574], R0 ;  /* 0x0025740001007387 */ /* 0x000fe80000100800 */
[----:B------:R-:W-:Y:S04]  /*2b660*/  STL [R1+0x2570], R2 ;  /* 0x0025700201007387 */ /* 0x000fe80000100800 */
[----:B--2---:R1:W-:Y:S04]  /*2b670*/  STL.64 [R1+0x108], R14 ;  /* 0x0001080e01007387 */ /* 0x0043e80000100a00 */
[----:B------:R-:W2:Y:S01]  /*2b680*/  LDL.LU.64 R16, [R1+0xcd0] ;  /* 0x000cd00001107983 */ /* 0x000ea20000300a00 */
[----:B------:R-:W-:-:S02]  /*2b690*/  IMAD.MOV.U32 R24, RZ, RZ, R12 ;  /* 0x000000ffff187224 */ /* 0x000fc400078e000c */
[----:B------:R-:W-:Y:S01]  /*2b6a0*/  IMAD.MOV.U32 R3, RZ, RZ, R13 ;  /* 0x000000ffff037224 */ /* 0x000fe200078e000d */
[----:B0-----:R-:W2:Y:S04]  /*2b6b0*/  LDL.LU.64 R18, [R1+0xcd8] ;  /* 0x000cd80001127983 */ /* 0x001ea80000300a00 */
[----:B------:R-:W3:Y:S04]  /*2b6c0*/  LDL.LU.64 R12, [R1+0x3c0] ;  /* 0x0003c000010c7983 */ /* 0x000ee80000300a00 */
[----:B-1----:R-:W4:Y:S04]  /*2b6d0*/  LDL.LU.64 R14, [R1+0x3c8] ;  /* 0x0003c800010e7983 */ /* 0x002f280000300a00 */
[----:B----4-:R-:W-:Y:S04]  /*2b6e0*/  STL.64 [R1+0x2590], R14 ;  /* 0x0025900e01007387 */ /* 0x010fe80000100a00 */
[----:B---3--:R0:W-:Y:S04]  /*2b6f0*/  STL.64 [R1+0x2588], R12 ;  /* 0x0025880c01007387 */ /* 0x0081e80000100a00 */
[----:B0-----:R-:W3:Y:S04]  /*2b700*/  LDL.LU.64 R12, [R1+0x450] ;  /* 0x00045000010c7983 */ /* 0x001ee80000300a00 */
[----:B------:R-:W3:Y:S04]  /*2b710*/  LDL.LU.64 R14, [R1+0x458] ;  /* 0x00045800010e7983 */ /* 0x000ee80000300a00 */
[----:B------:R-:W-:Y:S04]  /*2b720*/  STL.64 [R1+0xf0], R20 ;  /* 0x0000f01401007387 */ /* 0x000fe80000100a00 */
[----:B------:R-:W-:Y:S04]  /*2b730*/  STL.64 [R1+0xf8], R22 ;  /* 0x0000f81601007387 */ /* 0x000fe80000100a00 */
[----:B------:R-:W0:Y:S01]  /*2b740*/  LDSM.16.M88.4 R20, [R28+UR4+0x3c00] ;  /* 0x003c00041c14783b */ /* 0x000e220008000200 */
[----:B--2---:R-:W-:Y:S01]  /*2b750*/  HMMA.16816.F32.BF16 R16, R8, R4, R16 ;  /* 0x000000040810723c */ /* 0x004fe20000041810 */
[----:B0-----:R-:W-:-:S02]  /*2b760*/  IMAD.MOV.U32 R26, RZ, RZ, R20 ;  /* 0x000000ffff1a7224 */ /* 0x001fc400078e0014 */
[----:B------:R-:W-:Y:S01]  /*2b770*/  IMAD.MOV.U32 R25, RZ, RZ, R21 ;  /* 0x000000ffff197224 */ /* 0x000fe200078e0015 */
[----:B------:R-:W-:Y:S01]  /*2b780*/  STL [R1+0xe8], R22 ;  /* 0x0000e81601007387 */ /* 0x000fe20000100800 */
[----:B------:R-:W-:-:S03]  /*2b790*/  IMAD.MOV.U32 R29, RZ, RZ, R23 ;  /* 0x000000ffff1d7224 */ /* 0x000fc600078e0017 */
[----:B------:R-:W0:Y:S04]  /*2b7a0*/  LDSM.16.M88.4 R20, [R28+UR4+0x4000] ;  /* 0x004000041c14783b */ /* 0x000e280008000200 */
[----:B------:R-:W-:Y:S04]  /*2b7b0*/  STL [R1+0x2140], R29 ;  /* 0x0021401d01007387 */ /* 0x000fe80000100800 */
[----:B0-----:R-:W-:Y:S07]  /*2b7c0*/  STL.64 [R1+0xd8], R22 ;  /* 0x0000d81601007387 */ /* 0x001fee0000100a00 */
        /* <DEDUP_REMOVED lines=271> */
[----:B------:R-:W-:Y:S04]  /*2c8c0*/  STL [R1+0x231c], R17 ;  /* 0x00231c1101007387 */ /* 0x000fe80000100800 */
[----:B------:R-:W-:Y:S04]  /*2c8d0*/  STL [R1+0x2318], R18 ;  /* 0x0023181201007387 */ /* 0x000fe80000100800 */
[----:B------:R-:W-:Y:S04]  /*2c8e0*/  STL [R1+0x2314], R19 ;  /* 0x0023141301007387 */ /* 0x000fe80000100800 */
[----:B------:R0:W-:Y:S04]  /*2c8f0*/  STL [R1+0x2358], R16 ;  /* 0x0023581001007387 */ /* 0x0001e80000100800 */
[----:B0-----:R-:W3:Y:S04]  /*2c900*/  LDL.LU.64 R16, [R1+0x420] ;  /* 0x0004200001107983 */ /* 0x001ee80000300a00 */
[----:B------:R-:W3:Y:S04]  /*2c910*/  LDL.LU.64 R18, [R1+0x428] ;  /* 0x0004280001127983 */ /* 0x000ee80000300a00 */
[----:B------:R-:W-:Y:S04]  /*2c920*/  STL.64 [R1+0x2228], R6 ;  /* 0x0022280601007387 */ /* 0x000fe80000100a00 */
[----:B------:R2:W-:Y:S01]  /*2c930*/  STL.64 [R1+0x2220], R4 ;  /* 0x0022200401007387 */ /* 0x0005e20000100a00 */
[-C--:B---3--:R-:W-:Y:S06]  /*2c940*/  HMMA.16816.F32.BF16 R16, R4, R20.reuse, R16 ;  /* 0x000000140410723c */ /* 0x088fec0000041810 */
[----:B--2---:R-:W-:Y:S01]  /*2c950*/  HMMA.16816.F32.BF16 R4, R12, R20, R24 ;  /* 0x000000140c04723c */ /* 0x004fe20000041818 */
[----:B------:R-:W-:Y:S04]  /*2c960*/  LDSM.16.M88.4 R20, [R28+UR4+0x5800] ;  /* 0x005800041c14783b */ /* 0x000fe80008000200 */
[----:B------:R-:W-:-:S12]  /*2c970*/  LDSM.16.M88.4 R24, [R28+UR4+0x7000] ;  /* 0x007000041c18783b */ /* 0x000fd80008000200 */
[----:B------:R-:W-:Y:S04]  /*2c980*/  STL.64 [R1+0x670], R16 ;  /* 0x0006701001007387 */ /* 0x000fe80000100a00 */
[----:B------:R-:W-:Y:S04]  /*2c990*/  STL.64 [R1+0x678], R18 ;  /* 0x0006781201007387 */ /* 0x000fe80000100a00 */
[----:B------:R-:W-:Y:S04]  /*2c9a0*/  STL [R1+0x2150], R12 ;  /* 0x0021500c01007387 */ /* 0x000fe80000100800 */
[----:B------:R-:W-:Y:S04]  /*2c9b0*/  STL [R1+0x214c], R13 ;  /* 0x00214c0d01007387 */ /* 0x000fe80000100800 */
[----:B------:R-:W-:Y:S04]  /*2c9c0*/  STL.64 [R1+0x8e0], R4 ;  /* 0x0008e00401007387 */ /* 0x000fe80000100a00 */
[----:B------:R-:W-:Y:S04]  /*2c9d0*/  STL.64 [R1+0x8e8], R6 ;  /* 0x0008e80601007387 */ /* 0x000fe80000100a00 */
[----:B------:R-:W0:Y:S04]  /*2c9e0*/  LDSM.16.M88.4 R4, [R28+UR4+0x4c00] ;  /* 0x004c00041c04783b */ /* 0x000e280008000200 */
[----:B------:R-:W-:Y:S04]  /*2c9f0*/  STL [R1+0x2148], R14 ;  /* 0x0021480e01007387 */ /* 0x000fe80000100800 */
[----:B------:R-:W-:Y:S04]  /*2ca00*/  STL [R1+0x2144], R15 ;  /* 0x0021440f01007387 */ /* 0x000fe80000100800 */
[----:B------:R-:W1:Y:S04]  /*2ca10*/  LDSM.16.M88.4 R12, [R28+UR4+0x4800] ;  /* 0x004800041c0c783b */ /* 0x000e680008000200 */
[----:B------:R-:W2:Y:S04]  /*2ca20*/  LDSM.16.M88.4 R16, [R28+UR4+0x5000] ;  /* 0x005000041c10783b */ /* 0x000ea80008000200 */
[----:B0-----:R-:W-:Y:S01]  /*2ca30*/  STL.64 [R1+0xa0], R4 ;  /* 0x0000a00401007387 */ /* 0x001fe20000100a00 */
[----:B------:R-:W-:-:S03]  /*2ca40*/  IMAD.MOV.U32 R29, RZ, RZ, R4 ;  /* 0x000000ffff1d7224 */ /* 0x000fc600078e0004 */
[----:B------:R-:W-:Y:S01]  /*2ca50*/  STL.64 [R1+0xa8], R6 ;  /* 0x0000a80601007387 */ /* 0x000fe20000100a00 */
[----:B------:R-:W-:-:S03]  /*2ca60*/  IMAD.MOV.U32 R3, RZ, RZ, R5 ;  /* 0x000000ffff037224 */ /* 0x000fc600078e0005 */
[----:B------:R-:W0:Y:S04]  /*2ca70*/  LDSM.16.M88.4 R4, [R28+UR4+0x5400] ;  /* 0x005400041c04783b */ /* 0x000e280008000200 */
[----:B-1----:R-:W-:Y:S04]  /*2ca80*/  STL.64 [R1+0xb8], R14 ;  /* 0x0000b80e01007387 */ /* 0x002fe80000100a00 */
[----:B--2---:R-:W-:Y:S04]  /*2ca90*/  STL.64 [R1+0x90], R16 ;  /* 0x0000901001007387 */ /* 0x004fe80000100a00 */
[----:B------:R-:W-:Y:S04]  /*2caa0*/  STL.64 [R1+0x98], R18 ;  /* 0x0000981201007387 */ /* 0x000fe80000100a00 */
[----:B------:R-:W-:Y:S04]  /*2cab0*/  LDSM.16.M88.4 R16, [R28+UR4+0x5c00] ;  /* 0x005c00041c10783b */ /* 0x000fe80008000200 */
[----:B0-----:R-:W-:Y:S04]  /*2cac0*/  STL.64 [R1+0x80], R4 ;  /* 0x0000800401007387 */ /* 0x001fe80000100a00 */
[----:B------:R-:W-:Y:S04]  /*2cad0*/  STL.64 [R1+0x88], R6 ;  /* 0x0000880601007387 */ /* 0x000fe80000100a00 */
[----:B------:R-:W-:Y:S04]  /*2cae0*/  STL.64 [R1+0x70], R20 ;  /* 0x0000701401007387 */ /* 0x000fe80000100a00 */
[----:B------:R-:W-:Y:S04]  /*2caf0*/  STL.64 [R1+0x78], R22 ;  /* 0x0000781601007387 */ /* 0x000fe80000100a00 */
[----:B------:R-:W0:Y:S04]  /*2cb00*/  LDSM.16.M88.4 R20, [R28+UR4+0x6400] ;  /* 0x006400041c14783b */ /* 0x000e280008000200 */
[----:B------:R-:W-:Y:S04]  /*2cb10*/  LDSM.16.M88.4 R4, [R28+UR4+0x6000] ;  /* 0x006000041c04783b */ /* 0x000fe80008000200 */
[----:B0-----:R-:W-:Y:S01]  /*2cb20*/  STL.64 [R1+0x40], R20 ;  /* 0x0000401401007387 */ /* 0x001fe20000100a00 */
[----:B------:R-:W-:-:S03]  /*2cb30*/  IMAD.MOV.U32 R2, RZ, RZ, R20 ;  /* 0x000000ffff027224 */ /* 0x000fc600078e0014 */
[----:B------:R-:W-:Y:S01]  /*2cb40*/  STL.64 [R1+0x48], R22 ;  /* 0x0000481601007387 */ /* 0x000fe20000100a00 */
[----:B------:R-:W-:-:S03]  /*2cb50*/  IMAD.MOV.U32 R0, RZ, RZ, R21 ;  /* 0x000000ffff007224 */ /* 0x000fc600078e0015 */
[----:B------:R-:W0:Y:S04]  /*2cb60*/  LDSM.16.M88.4 R20, [R28+UR4+0x6800] ;  /* 0x006800041c14783b */ /* 0x000e280008000200 */
[----:B------:R-:W-:Y:S04]  /*2cb70*/  STL.64 [R1+0x60], R16 ;  /* 0x0000601001007387 */ /* 0x000fe80000100a00 */
[----:B------:R-:W-:Y:S04]  /*2cb80*/  STL.64 [R1+0x68], R18 ;  /* 0x0000681201007387 */ /* 0x000fe80000100a00 */
[----:B0-----:R-:W-:Y:S04]  /*2cb90*/  STL.64 [R1+0x30], R20 ;  /* 0x0000301401007387 */ /* 0x001fe80000100a00 */
[----:B------:R-:W-:Y:S04]  /*2cba0*/  STL.64 [R1+0x38], R22 ;  /* 0x0000381601007387 */ /* 0x000fe80000100a00 */
[----:B------:R0:W-:Y:S04]  /*2cbb0*/  STL.64 [R1+0x23b0], R16 ;  /* 0x0023b01001007387 */ /* 0x0001e80000100a00 */
[----:B------:R-:W1:Y:S04]  /*2cbc0*/  LDSM.16.M88.4 R20, [R28+UR4+0x6c00] ;  /* 0x006c00041c14783b */ /* 0x000e680008000200 */
[----:B0-----:R-:W2:Y:S04]  /*2cbd0*/  LDL.64 R16, [R1+0x70] ;  /* 0x0000700001107983 */ /* 0x001ea80000100a00 */
[----:B--2---:R0:W-:Y:S04]  /*2cbe0*/  STL.64 [R1+0x23c0], R16 ;  /* 0x0023c01001007387 */ /* 0x0041e80000100a00 */
[----:B-1----:R-:W-:Y:S04]  /*2cbf0*/  STL.64 [R1+0x20], R20 ;  /* 0x0000201401007387 */ /* 0x002fe80000100a00 */
[----:B------:R-:W-:Y:S04]  /*2cc00*/  STL.64 [R1+0x28], R22 ;  /* 0x0000281601007387 */ /* 0x000fe80000100a00 */
[----:B------:R-:W1:Y:S04]  /*2cc10*/  LDSM.16.M88.4 R20, [R28+UR4+0x7400] ;  /* 0x007400041c14783b */ /* 0x000e680008000200 */
[----:B0-----:R-:W2:Y:S04]  /*2cc20*/  LDL.64 R16, [R1+0x80] ;  /* 0x0000800001107983 */ /* 0x001ea80000100a00 */
[----:B--2---:R0:W-:Y:S04]  /*2cc30*/  STL.64 [R1+0x23d0], R16 ;  /* 0x0023d01001007387 */ /* 0x0041e80000100a00 */
[----:B0-----:R-:W2:Y:S04]  /*2cc40*/  LDL.64 R16, [R1+0x90] ;  /* 0x0000900001107983 */ /* 0x001ea80000100a00 */
[----:B--2---:R-:W-:Y:S04]  /*2cc50*/  STL.64 [R1+0x23e0], R16 ;  /* 0x0023e01001007387 */ /* 0x004fe80000100a00 */
[----:B------:R-:W-:Y:S04]  /*2cc60*/  STL.64 [R1+0x50], R4 ;  /* 0x0000500401007387 */ /* 0x000fe80000100a00 */
[----:B------:R-:W-:Y:S04]  /*2cc70*/  STL.64 [R1+0x58], R6 ;  /* 0x0000580601007387 */ /* 0x000fe80000100a00 */
[----:B------:R0:W-:Y:S04]  /*2cc80*/  STL.64 [R1+0x23c8], R4 ;  /* 0x0023c80401007387 */ /* 0x0001e80000100a00 */
[----:B0-----:R-:W2:Y:S04]  /*2cc90*/  LDL.LU.64 R4, [R1+0xc60] ;  /* 0x000c600001047983 */ /* 0x001ea80000300a00 */
[----:B------:R-:W2:Y:S04]  /*2cca0*/  LDL.LU.64 R6, [R1+0xc68] ;  /* 0x000c680001067983 */ /* 0x000ea80000300a00 */
[----:B------:R-:W3:Y:S04]  /*2ccb0*/  LDL.LU.64 R16, [R1+0xc50] ;  /* 0x000c500001107983 */ /* 0x000ee80000300a00 */
[----:B------:R-:W-:Y:S04]  /*2ccc0*/  STL.64 [R1+0x10], R24 ;  /* 0x0000101801007387 */ /* 0x000fe80000100a00 */
[----:B------:R-:W-:Y:S04]  /*2ccd0*/  STL.64 [R1+0x18], R26 ;  /* 0x0000181a01007387 */ /* 0x000fe80000100a00 */
[----:B------:R-:W3:Y:S04]  /*2cce0*/  LDL.LU.64 R18, [R1+0xc58] ;  /* 0x000c580001127983 */ /* 0x000ee80000300a00 */
[----:B-1----:R-:W-:Y:S04]  /*2ccf0*/  STL.64 [R1], R20 ;  /* 0x0000001401007387 */ /* 0x002fe80000100a00 */
[----:B------:R-:W-:Y:S04]  /*2cd00*/  STL.64 [R1+0x8], R22 ;  /* 0x0000081601007387 */ /* 0x000fe80000100a00 */
[----:B------:R-:W0:Y:S04]  /*2cd10*/  LDSM.16.M88.4 R20, [R28+UR4+0x7800] ;  /* 0x007800041c14783b */ /* 0x000e280008000200 */
[----:B------:R-:W1:Y:S04]  /*2cd20*/  LDSM.16.M88.4 R24, [R28+UR4+0x7c00] ;  /* 0x007c00041c18783b */ /* 0x000e680008000200 */
[----:B0-----:R-:W-:Y:S04]  /*2cd30*/  STL.64 [R1+0x2338], R22 ;  /* 0x0023381601007387 */ /* 0x001fe80000100a00 */
[----:B------:R0:W-:Y:S04]  /*2cd40*/  STL.64 [R1+0x2330], R20 ;  /* 0x0023301401007387 */ /* 0x0001e80000100a00 */
[----:B0-----:R-:W4:Y:S01]  /*2cd50*/  LDL.64 R20, [R1] ;  /* 0x0000000001147983 */ /* 0x001f220000100a00 */
[----:B--2---:R-:W-:Y:S03]  /*2cd60*/  HMMA.16816.F32.BF16 R4, R8, R12, R4 ;  /* 0x0000000c0804723c */ /* 0x004fe60000041804 */
[----:B----4-:R-:W-:Y:S04]  /*2cd70*/  STL.64 [R1+0x2350], R20 ;  /* 0x0023501401007387 */ /* 0x010fe80000100a00 */
[----:B-1----:R-:W-:Y:S04]  /*2cd80*/  STL [R1+0x1ebc], R26 ;  /* 0x001ebc1a01007387 */ /* 0x002fe80000100800 */
[----:B------:R-:W-:Y:S04]  /*2cd90*/  STL [R1+0x1eb8], R27 ;  /* 0x001eb81b01007387 */ /* 0x000fe80000100800 */
[----:B------:R-:W-:Y:S04]  /*2cda0*/  STL.64 [R1+0x23b8], R24 ;  /* 0x0023b81801007387 */ /* 0x000fe80000100a00 */
[----:B------:R-:W-:Y:S04]  /*2cdb0*/  STL [R1+0x164c], R28 ;  /* 0x00164c1c01007387 */ /* 0x000fe80000100800 */
[----:B------:R0:W-:Y:S04]  /*2cdc0*/  STL.64 [R1+0x23d8], R12 ;  /* 0x0023d80c01007387 */ /* 0x0001e80000100a00 */
[----:B0-----:R-:W2:Y:S04]  /*2cdd0*/  LDL.LU.64 R12, [R1+0xc40] ;  /* 0x000c4000010c7983 */ /* 0x001ea80000300a00 */
[----:B------:R0:W-:Y:S04]  /*2cde0*/  STL.64 [R1+0x480], R4 ;  /* 0x0004800401007387 */ /* 0x0001e80000100a00 */
[----:B------:R1:W-:Y:S04]  /*2cdf0*/  STL.64 [R1+0x488], R6 ;  /* 0x0004880601007387 */ /* 0x0003e80000100a00 */
[----:B------:R-:W2:Y:S04]  /*2ce00*/  LDL.LU.64 R14, [R1+0xc48] ;  /* 0x000c4800010e7983 */ /* 0x000ea80000300a00 */
[----:B0-----:R-:W4:Y:S04]  /*2ce10*/  LDL.LU.64 R4, [R1+0xc30] ;  /* 0x000c300001047983 */ /* 0x001f280000300a00 */
[----:B-1----:R-:W4:Y:S04]  /*2ce20*/  LDL.LU.64 R6, [R1+0xc38] ;  /* 0x000c380001067983 */ /* 0x002f280000300a00 */
[----:B------:R-:W4:Y:S04]  /*2ce30*/  LDL.LU.64 R24, [R1+0xc20] ;  /* 0x000c200001187983 */ /* 0x000f280000300a00 */
[----:B------:R-:W4:Y:S04]  /*2ce40*/  LDL.LU.64 R26, [R1+0xc28] ;  /* 0x000c2800011a7983 */ /* 0x000f280000300a00 */
[----:B------:R-:W3:Y:S04]  /*2ce50*/  LDL.64 R20, [R1+0x10] ;  /* 0x0000100001147983 */ /* 0x000ee80000100a00 */
[----:B---3--:R0:W-:Y:S04]  /*2ce60*/  STL.64 [R1+0x2360], R20 ;  /* 0x0023601401007387 */ /* 0x0081e80000100a00 */
[----:B0-----:R-:W3:Y:S04]  /*2ce70*/  LDL.64 R20, [R1+0x20] ;  /* 0x0000200001147983 */ /* 0x001ee80000100a00 */
[----:B---3--:R0:W-:Y:S04]  /*2ce80*/  STL.64 [R1+0x2378], R20 ;  /* 0x0023781401007387 */ /* 0x0081e80000100a00 */
[----:B0-----:R-:W3:Y:S04]  /*2ce90*/  LDL.64 R20, [R1+0x30] ;  /* 0x0000300001147983 */ /* 0x001ee80000100a00 */
[----:B---3--:R0:W-:Y:S02]  /*2cea0*/  STL.64 [R1+0x2390], R20 ;  /* 0x0023901401007387 */ /* 0x0081e40000100a00 */
[----:B0-----:R-:W-:-:S02]  /*2ceb0*/  IMAD.MOV.U32 R20, RZ, RZ, R29 ;  /* 0x000000ffff147224 */ /* 0x001fc400078e001d */
[----:B------:R-:W-:-:S07]  /*2cec0*/  IMAD.MOV.U32 R21, RZ, RZ, R3 ;  /* 0x000000ffff157224 */ /* 0x000fce00078e0003 */
[----:B------:R-:W-:Y:S01]  /*2ced0*/  HMMA.16816.F32.BF16 R20, R8, R20, R16 ;  /* 0x000000140814723c */ /* 0x000fe20000041810 */
[----:B------:R-:W2:-:S15]  /*2cee0*/  LDL.LU.64 R16, [R1+0x23e0] ;  /* 0x0023e00001107983 */ /* 0x000e9e0000300a00 */
[----:B------:R-:W-:-:S07]  /*2cef0*/  NOP ;  /* 0x0000000000007918 */ /* 0x000fce0000000000 */
[----:B------:R0:W-:Y:S04]  /*2cf00*/  STL.64 [R1+0x470], R20 ;  /* 0x0004701401007387 */ /* 0x0001e80000100a00 */
[----:B------:R-:W-:Y:S01]  /*2cf10*/  STL.64 [R1+0x478], R22 ;  /* 0x0004781601007387 */ /* 0x000fe20000100a00 */
[----:B0-----:R-:W-:Y:S02]  /*2cf20*/  IMAD.MOV.U32 R20, RZ, RZ, R2 ;  /* 0x000000ffff147224 */ /* 0x001fe400078e0002 */
[----:B------:R-:W-:-:S05]  /*2cf30*/  IMAD.MOV.U32 R21, RZ, RZ, R0 ;  /* 0x000000ffff157224 */ /* 0x000fca00078e0000 */
[----:B------:R0:W-:Y:S04]  /*2cf40*/  STL.64 [R1+0x23a8], R20 ;  /* 0x0023a81401007387 */ /* 0x0001e80000100a00 */
[----:B0-----:R-:W3:Y:S04]  /*2cf50*/  LDL.LU.64 R20, [R1+0xc10] ;  /* 0x000c100001147983 */ /* 0x001ee80000300a00 */
[----:B------:R-:W3:Y:S01]  /*2cf60*/  LDL.LU.64 R22, [R1+0xc18] ;  /* 0x000c180001167983 */ /* 0x000ee20000300a00 */
[----:B--2---:R-:W-:Y:S06]  /*2cf70*/  HMMA.16816.F32.BF16 R12, R8, R16, R12 ;  /* 0x00000010080c723c */ /* 0x004fec000004180c */
[----:B------:R-:W-:-:S02]  /*2cf80*/  IMAD.MOV.U32 R2, RZ, RZ, R16 ;  /* 0x000000ffff027224 */ /* 0x000fc400078e0010 */
[----:B------:R-:W-:-:S15]  /*2cf90*/  IMAD.MOV.U32 R0, RZ, RZ, R17 ;  /* 0x000000ffff007224 */ /* 0x000fde00078e0011 */
[----:B------:R0:W-:Y:S04]  /*2cfa0*/  STL.64 [R1+0x460], R12 ;  /* 0x0004600c01007387 */ /* 0x0001e80000100a00 */
[----:B------:R-:W-:Y:S04]  /*2cfb0*/  STL.64 [R1+0x468], R14 ;  /* 0x0004680e01007387 */ /* 0x000fe80000100a00 */
[----:B0-----:R-:W2:Y:S04]  /*2cfc0*/  LDL.LU.64 R12, [R1+0x23d8] ;  /* 0x0023d800010c7983 */ /* 0x001ea80000300a00 */
[----:B------:R-:W4:Y:S02]  /*2cfd0*/  LDL.LU.64 R16, [R1+0x23d0] ;  /* 0x0023d00001107983 */ /* 0x000f240000300a00 */
[----:B----4-:R-:W-:-:S15]  /*2cfe0*/  HMMA.16816.F32.BF16 R4, R8, R16, R4 ;  /* 0x000000100804723c */ /* 0x010fde0000041804 */
[----:B------:R-:W-:-:S08]  /*2cff0*/  NOP ;  /* 0x0000000000007918 */ /* 0x000fd00000000000 */
[----:B------:R0:W-:Y:S04]  /*2d000*/  STL.64 [R1+0x450], R4 ;  /* 0x0004500401007387 */ /* 0x0001e80000100a00 */
[----:B------:R1:W-:Y:S04]  /*2d010*/  STL.64 [R1+0x458], R6 ;  /* 0x0004580601007387 */ /* 0x0003e80000100a00 */
[----:B0-----:R-:W4:Y:S01]  /*2d020*/  LDL.LU.64 R4, [R1+0x23c8] ;  /* 0x0023c80001047983 */ /* 0x001f220000300a00 */
[----:B-1----:R-:W-:Y:S02]  /*2d030*/  IMAD.MOV.U32 R7, RZ, RZ, R16 ;  /* 0x000000ffff077224 */ /* 0x002fe400078e0010 */
[----:B------:R-:W-:-:S02]  /*2d040*/  IMAD.MOV.U32 R6, RZ, RZ, R17 ;  /* 0x000000ffff067224 */ /* 0x000fc400078e0011 */
[----:B------:R-:W3:Y:S02]  /*2d050*/  LDL.LU.64 R16, [R1+0x23c0] ;  /* 0x0023c00001107983 */ /* 0x000ee40000300a00 */
[----:B---3--:R-:W-:Y:S06]  /*2d060*/  HMMA.16816.F32.BF16 R24, R8, R16, R24 ;  /* 0x000000100818723c */ /* 0x008fec0000041818 */
[----:B------:R-:W-:Y:S02]  /*2d070*/  IMAD.MOV.U32 R15, RZ, RZ, R16 ;  /* 0x000000ffff0f7224 */ /* 0x000fe400078e0010 */
[----:B------:R-:W-:-:S15]  /*2d080*/  IMAD.MOV.U32 R14, RZ, RZ, R17 ;  /* 0x000000ffff0e7224 */ /* 0x000fde00078e0011 */
[----:B------:R0:W-:Y:S04]  /*2d090*/  STL.64 [R1+0x440], R24 ;  /* 0x0004401801007387 */ /* 0x0001e80000100a00 */
[----:B------:R-:W-:Y:S04]  /*2d0a0*/  STL.64 [R1+0x448], R26 ;  /* 0x0004481a01007387 */ /* 0x000fe80000100a00 */
[----:B0-----:R-:W3:Y:S04]  /*2d0b0*/  LDL.LU.64 R24, [R1+0x23b8] ;  /* 0x0023b80001187983 */ /* 0x001ee80000300a00 */
[----:B------:R-:W4:Y:S04]  /*2d0c0*/  LDL.LU.64 R16, [R1+0x23b0] ;  /* 0x0023b00001107983 */ /* 0x000f280000300a00 */
[----:B------:R-:W-:Y:S04]  /*2d0d0*/  STL.64 [R1+0x2328], R14 ;  /* 0x0023280e01007387 */ /* 0x000fe80000100a00 */
[----:B--2---:R4:W-:Y:S02]  /*2d0e0*/  STL.64 [R1+0x2320], R12 ;  /* 0x0023200c01007387 */ /* 0x0049e40000100a00 */
[----:B----4-:R-:W-:Y:S06]  /*2d0f0*/  HMMA.16816.F32.BF16 R12, R8, R16, R20 ;  /* 0x00000010080c723c */ /* 0x010fec0000041814 */
[----:B------:R-:W-:-:S02]  /*2d100*/  IMAD.MOV.U32 R27, RZ, RZ, R16 ;  /* 0x000000ffff1b7224 */ /* 0x000fc400078e0010 */
[----:B------:R-:W-:-:S15]  /*2d110*/  IMAD.MOV.U32 R26, RZ, RZ, R17 ;  /* 0x000000ffff1a7224 */ /* 0x000fde00078e0011 */
[----:B------:R-:W-:Y:S04]  /*2d120*/  STL.64 [R1+0x430], R12 ;  /* 0x0004300c01007387 */ /* 0x000fe80000100a00 */
[----:B------:R-:W-:Y:S04]  /*2d130*/  STL.64 [R1+0x438], R14 ;  /* 0x0004380e01007387 */ /* 0x000fe80000100a00 */
[----:B------:R-:W2:Y:S04]  /*2d140*/  LDL.LU.64 R20, [R1+0xc00] ;  /* 0x000c000001147983 */ /* 0x000ea80000300a00 */
[----:B------:R-:W2:Y:S04]  /*2d150*/  LDL.LU.64 R22, [R1+0xc08] ;  /* 0x000c080001167983 */ /* 0x000ea80000300a00 */
[----:B------:R-:W4:Y:S04]  /*2d160*/  LDL.LU.64 R16, [R1+0xbc0] ;  /* 0x000bc00001107983 */ /* 0x000f280000300a00 */
[----:B------:R-:W3:Y:S04]  /*2d170*/  LDL.LU.64 R18, [R1+0xbc8] ;  /* 0x000bc80001127983 */ /* 0x000ee80000300a00 */
[----:B---3--:R-:W-:Y:S04]  /*2d180*/  STL.64 [R1+0x2370], R18 ;  /* 0x0023701201007387 */ /* 0x008fe80000100a00 */
[----:B----4-:R0:W-:Y:S04]  /*2d190*/  STL.64 [R1+0x2368], R16 ;  /* 0x0023681001007387 */ /* 0x0101e80000100a00 */
[----:B0-----:R-:W3:Y:S04]  /*2d1a0*/  LDL.LU.64 R16, [R1+0xbd0] ;  /* 0x000bd00001107983 */ /* 0x001ee80000300a00 */
[----:B------:R-:W4:Y:S01]  /*2d1b0*/  LDL.LU.64 R18, [R1+0xbd8] ;  /* 0x000bd80001127983 */ /* 0x000f220000300a00 */
[C---:B--2---:R-:W-:Y:S03]  /*2d1c0*/  HMMA.16816.F32.BF16 R20, R8.reuse, R4, R20 ;  /* 0x000000040814723c */ /* 0x044fe60000041814 */
[----:B----4-:R-:W-:Y:S04]  /*2d1d0*/  STL.64 [R1+0x2388], R18 ;  /* 0x0023881201007387 */ /* 0x010fe80000100a00 */
[----:B---3--:R0:W-:Y:S04]  /*2d1e0*/  STL.64 [R1+0x2380], R16 ;  /* 0x0023801001007387 */ /* 0x0081e80000100a00 */
        /* <DEDUP_REMOVED lines=9> */
[----:B------:R-:W3:Y:S04]  /*2d280*/  LDL.LU.64 R26, [R1+0xbb8] ;  /* 0x000bb800011a7983 */ /* 0x000ee80000300a00 */
[----:B------:R-:W4:Y:S04]  /*2d290*/  LDL.LU.64 R12, [R1+0xba0] ;  /* 0x000ba000010c7983 */ /* 0x000f280000300a00 */
[----:B------:R-:W4:Y:S04]  /*2d2a0*/  LDL.LU.64 R14, [R1+0xba8] ;  /* 0x000ba800010e7983 */ /* 0x000f280000300a00 */
[----:B------:R0:W-:Y:S04]  /*2d2b0*/  STL.64 [R1+0x420], R20 ;  /* 0x0004201401007387 */ /* 0x0001e80000100a00 */
[----:B------:R2:W-:Y:S04]  /*2d2c0*/  STL.64 [R1+0x428], R22 ;  /* 0x0004281601007387 */ /* 0x0005e80000100a00 */
[----:B0-----:R-:W2:Y:S04]  /*2d2d0*/  LDL.LU.64 R20, [R1+0x23a8] ;  /* 0x0023a80001147983 */ /* 0x001ea80000300a00 */
[----:B------:R-:W-:Y:S01]  /*2d2e0*/  STL.64 [R1+0x22b0], R4 ;  /* 0x0022b00401007387 */ /* 0x000fe20000100a00 */
[----:B--2---:R-:W-:Y:S03]  /*2d2f0*/  HMMA.16816.F32.BF16 R20, R8, R20, R16 ;  /* 0x000000140814723c */ /* 0x004fe60000041810 */
[----:B------:R-:W2:Y:S04]  /*2d300*/  LDL.LU.64 R18, [R1+0x23a0] ;  /* 0x0023a00001127983 */ /* 0x000ea80000300a00 */
[----:B------:R-:W2:-:S15]  /*2d310*/  LDL.LU.64 R16, [R1+0x2398] ;  /* 0x0023980001107983 */ /* 0x000e9e0000300a00 */
[----:B------:R-:W-:-:S01]  /*2d320*/  NOP ;  /* 0x0000000000007918 */ /* 0x000fc20000000000 */
[----:B------:R0:W-:Y:S04]  /*2d330*/  STL.64 [R1+0x410], R20 ;  /* 0x0004101401007387 */ /* 0x0001e80000100a00 */
[----:B------:R-:W-:Y:S04]  /*2d340*/  STL.64 [R1+0x418], R22 ;  /* 0x0004181601007387 */ /* 0x000fe80000100a00 */
[----:B0-----:R-:W2:Y:S02]  /*2d350*/  LDL.LU.64 R20, [R1+0x2390] ;  /* 0x0023900001147983 */ /* 0x001ea40000300a00 */
[----:B--2---:R-:W-:Y:S06]  /*2d360*/  HMMA.16816.F32.BF16 R16, R8, R20, R16 ;  /* 0x000000140810723c */ /* 0x004fec0000041810 */
[----:B------:R-:W-:-:S02]  /*2d370*/  IMAD.MOV.U32 R5, RZ, RZ, R20 ;  /* 0x000000ffff057224 */ /* 0x000fc400078e0014 */
[----:B------:R-:W-:-:S15]  /*2d380*/  IMAD.MOV.U32 R4, RZ, RZ, R21 ;  /* 0x000000ffff047224 */ /* 0x000fde00078e0015 */
[----:B------:R-:W-:Y:S04]  /*2d390*/  STL.64 [R1+0x400], R16 ;  /* 0x0004001001007387 */ /* 0x000fe80000100a00 */
[----:B------:R0:W-:Y:S04]  /*2d3a0*/  STL.64 [R1+0x408], R18 ;  /* 0x0004081201007387 */ /* 0x0001e80000100a00 */
[----:B0-----:R-:W2:Y:S04]  /*2d3b0*/  LDL.LU.64 R18, [R1+0x2388] ;  /* 0x0023880001127983 */ /* 0x001ea80000300a00 */
[----:B------:R-:W2:Y:S04]  /*2d3c0*/  LDL.LU.64 R16, [R1+0x2380] ;  /* 0x0023800001107983 */ /* 0x000ea80000300a00 */
[----:B------:R-:W2:Y:S02]  /*2d3d0*/  LDL.LU.64 R20, [R1+0x2378] ;  /* 0x0023780001147983 */ /* 0x000ea40000300a00 */
        /* <DEDUP_REMOVED lines=9> */
[----:B------:R-:W-:-:S15]  /*2d470*/  IMAD.MOV.U32 R3, RZ, RZ, R21 ;  /* 0x000000ffff037224 */ /* 0x000fde00078e0015 */
[----:B------:R-:W-:-:S02]  /*2d480*/  NOP ;  /* 0x0000000000007918 */ /* 0x000fc40000000000 */
[----:B------:R0:W-:Y:S04]  /*2d490*/  STL.64 [R1+0x3e0], R16 ;  /* 0x0003e01001007387 */ /* 0x0001e80000100a00 */
[----:B------:R1:W-:Y:S04]  /*2d4a0*/  STL.64 [R1+0x3e8], R18 ;  /* 0x0003e81201007387 */ /* 0x0003e80000100a00 */
[----:B0-----:R-:W2:Y:S01]  /*2d4b0*/  LDL.LU R16, [R1+0x2358] ;  /* 0x0023580001107983 */ /* 0x001ea20000300800 */
[----:B-1----:R-:W-:-:S03]  /*2d4c0*/  IMAD.MOV.U32 R19, RZ, RZ, R20 ;  /* 0x000000ffff137224 */ /* 0x002fc600078e0014 */
[----:B------:R-:W3:Y:S02]  /*2d4d0*/  LDL.LU.64 R20, [R1+0x2350] ;  /* 0x0023500001147983 */ /* 0x000ee40000300a00 */
[----:B---3--:R-:W-:Y:S06]  /*2d4e0*/  HMMA.16816.F32.BF16 R24, R8, R20, R24 ;  /* 0x000000140818723c */ /* 0x008fec0000041818 */
[----:B------:R-:W-:Y:S02]  /*2d4f0*/  IMAD.MOV.U32 R17, RZ, RZ, R20 ;  /* 0x000000ffff117224 */ /* 0x000fe400078e0014 */
[----:B------:R-:W-:-:S15]  /*2d500*/  IMAD.MOV.U32 R18, RZ, RZ, R21 ;  /* 0x000000ffff127224 */ /* 0x000fde00078e0015 */
[----:B------:R-:W-:Y:S04]  /*2d510*/  STL.64 [R1+0x3d0], R24 ;  /* 0x0003d01801007387 */ /* 0x000fe80000100a00 */
[----:B------:R0:W-:Y:S04]  /*2d520*/  STL.64 [R1+0x3d8], R26 ;  /* 0x0003d81a01007387 */ /* 0x0001e80000100a00 */
[----:B0-----:R-:W3:Y:S04]  /*2d530*/  LDL.LU.64 R26, [R1+0x2348] ;  /* 0x00234800011a7983 */ /* 0x001ee80000300a00 */
[----:B------:R-:W2:Y:S04]  /*2d540*/  LDL.LU.64 R24, [R1+0x2340] ;  /* 0x0023400001187983 */ /* 0x000ea80000300a00 */
[----:B------:R-:W3:Y:S04]  /*2d550*/  LDL.LU.64 R22, [R1+0x2338] ;  /* 0x0023380001167983 */ /* 0x000ee80000300a00 */
[----:B------:R-:W4:Y:S02]  /*2d560*/  LDL.LU.64 R20, [R1+0x2330] ;  /* 0x0023300001147983 */ /* 0x000f240000300a00 */
[----:B----4-:R-:W-:-:S15]  /*2d570*/  HMMA.16816.F32.BF16 R12, R8, R20, R12 ;  /* 0x00000014080c723c */ /* 0x010fde000004180c */
[----:B------:R-:W-:-:S08]  /*2d580*/  NOP ;  /* 0x0000000000007918 */ /* 0x000fd00000000000 */
[----:B------:R-:W-:Y:S04]  /*2d590*/  STL.64 [R1+0x3c0], R12 ;  /* 0x0003c00c01007387 */ /* 0x000fe80000100a00 */
[----:B------:R0:W-:Y:S04]  /*2d5a0*/  STL.64 [R1+0x3c8], R14 ;  /* 0x0003c80e01007387 */ /* 0x0001e80000100a00 */
[----:B0-----:R-:W4:Y:S04]  /*2d5b0*/  LDL.LU.64 R14, [R1+0x2328] ;  /* 0x00232800010e7983 */ /* 0x001f280000300a00 */
[----:B------:R-:W4:Y:S04]  /*2d5c0*/  LDL.LU.64 R12, [R1+0x2320] ;  /* 0x00232000010c7983 */ /* 0x000f280000300a00 */
[----:B---3--:R-:W-:Y:S04]  /*2d5d0*/  STL.64 [R1+0x2240], R22 ;  /* 0x0022401601007387 */ /* 0x008fe80000100a00 */
[----:B------:R0:W-:Y:S02]  /*2d5e0*/  STL.64 [R1+0x2238], R20 ;  /* 0x0022381401007387 */ /* 0x0001e40000100a00 */
[----:B0-----:R-:W-:-:S02]  /*2d5f0*/  IMAD.MOV.U32 R20, RZ, RZ, R17 ;  /* 0x000000ffff147224 */ /* 0x001fc400078e0011 */
[----:B------:R-:W-:Y:S01]  /*2d600*/  IMAD.MOV.U32 R21, RZ, RZ, R18 ;  /* 0x000000ffff157224 */ /* 0x000fe200078e0012 */
[----:B------:R-:W3:Y:S04]  /*2d610*/  LDL.LU R17, [R1+0x231c] ;  /* 0x00231c0001117983 */ /* 0x000ee80000300800 */
[----:B------:R-:W3:Y:S04]  /*2d620*/  LDL.LU R18, [R1+0x2318] ;  /* 0x0023180001127983 */ /* 0x000ee80000300800 */
[----:B------:R0:W-:Y:S02]  /*2d630*/  STL.64 [R1+0x2258], R20 ;  /* 0x0022581401007387 */ /* 0x0001e40000100a00 */
[----:B0-----:R-:W-:-:S02]  /*2d640*/  IMAD.MOV.U32 R20, RZ, RZ, R19 ;  /* 0x000000ffff147224 */ /* 0x001fc400078e0013 */
[----:B------:R-:W-:Y:S01]  /*2d650*/  IMAD.MOV.U32 R21, RZ, RZ, R3 ;  /* 0x000000ffff157224 */ /* 0x000fe200078e0003 */
[----:B------:R-:W3:Y:S04]  /*2d660*/  LDL.LU R19, [R1+0x2314] ;  /* 0x0023140001137983 */ /* 0x000ee80000300800 */
[----:B------:R-:W3:Y:S04]  /*2d670*/  LDL.LU R3, [R1+0x2310] ;  /* 0x0023100001037983 */ /* 0x000ee80000300800 */
[----:B------:R0:W-:Y:S02]  /*2d680*/  STL.64 [R1+0x2270], R20 ;  /* 0x0022701401007387 */ /* 0x0001e40000100a00 */
[----:B0-----:R-:W-:-:S02]  /*2d690*/  IMAD.MOV.U32 R20, RZ, RZ, R29 ;  /* 0x000000ffff147224 */ /* 0x001fc400078e001d */
[----:B------:R-:W-:-:S05]  /*2d6a0*/  IMAD.MOV.U32 R21, RZ, RZ, R28 ;  /* 0x000000ffff157224 */ /* 0x000fca00078e001c */
[----:B------:R0:W-:Y:S04]  /*2d6b0*/  STL.64 [R1+0x2288], R20 ;  /* 0x0022881401007387 */ /* 0x0001e80000100a00 */
[----:B0-----:R-:W2:Y:S04]  /*2d6c0*/  LDL.LU.64 R20, [R1+0xb90] ;  /* 0x000b900001147983 */ /* 0x001ea80000300a00 */
[----:B------:R-:W2:Y:S02]  /*2d6d0*/  LDL.LU.64 R22, [R1+0xb98] ;  /* 0x000b980001167983 */ /* 0x000ea40000300a00 */
[----:B--2---:R-:W-:Y:S07]  /*2d6e0*/  HMMA.16816.F32.BF16 R8, R8, R24, R20 ;  /* 0x000000180808723c */ /* 0x004fee0000041814 */
[----:B------:R-:W-:-:S02]  /*2d6f0*/  IMAD.MOV.U32 R20, RZ, RZ, R5 ;  /* 0x000000ffff147224 */ /* 0x000fc400078e0005 */
[----:B------:R-:W-:Y:S02]  /*2d700*/  IMAD.MOV.U32 R21, RZ, RZ, R4 ;  /* 0x000000ffff157224 */ /* 0x000fe400078e0004 */
[----:B------:R-:W-:Y:S02]  /*2d710*/  IMAD.MOV.U32 R4, RZ, RZ, R27 ;  /* 0x000000ffff047224 */ /* 0x000fe400078e001b */
[----:B------:R-:W-:-:S10]  /*2d720*/  IMAD.MOV.U32 R5, RZ, RZ, R26 ;  /* 0x000000ffff057224 */ /* 0x000fd400078e001a */
[----:B------:R-:W-:Y:S04]  /*2d730*/  STL.64 [R1+0x1f0], R8 ;  /* 0x0001f00801007387 */ /* 0x000fe80000100a00 */
[----:B------:R-:W-:Y:S04]  /*2d740*/  STL.64 [R1+0x1f8], R10 ;  /* 0x0001f80a01007387 */ /* 0x000fe80000100a00 */
[----:B------:R-:W-:Y:S04]  /*2d750*/  STL.64 [R1+0x22c8], R4 ;  /* 0x0022c80401007387 */ /* 0x000fe80000100a00 */
[----:B------:R0:W-:Y:S04]  /*2d760*/  STL.64 [R1+0x22a0], R20 ;  /* 0x0022a01401007387 */ /* 0x0001e80000100a00 */
[----:B0-----:R-:W3:Y:S04]  /*2d770*/  LDL.64 R20, [R1+0xa0] ;  /* 0x0000a00001147983 */ /* 0x001ee80000100a00 */
[----:B------:R-:W2:Y:S04]  /*2d780*/  LDL.LU.64 R8, [R1+0x40] ;  /* 0x0000400001087983 */ /* 0x000ea80000300a00 */
[----:B--2---:R0:W-:Y:S04]  /*2d790*/  STL.64 [R1+0x22a8], R8 ;  /* 0x0022a80801007387 */ /* 0x0041e80000100a00 */
[----:B0-----:R-:W3:Y:S04]  /*2d7a0*/  LDL.LU.64 R8, [R1+0xb70] ;  /* 0x000b700001087983 */ /* 0x001ee80000300a00 */
[----:B------:R-:W3:Y:S04]  /*2d7b0*/  LDL.LU.64 R10, [R1+0xb78] ;  /* 0x000b7800010a7983 */ /* 0x000ee80000300a00 */
[----:B------:R0:W-:Y:S04]  /*2d7c0*/  STL.64 [R1+0x2230], R24 ;  /* 0x0022301801007387 */ /* 0x0001e80000100a00 */
[----:B0-----:R-:W2:Y:S04]  /*2d7d0*/  LDL.LU.64 R24, [R1+0xb80] ;  /* 0x000b800001187983 */ /* 0x001ea80000300a00 */
[----:B------:R-:W2:Y:S01]  /*2d7e0*/  LDL.LU.64 R26, [R1+0xb88] ;  /* 0x000b8800011a7983 */ /* 0x000ea20000300a00 */
[----:B----4-:R-:W-:-:S02]  /*2d7f0*/  IMAD.MOV.U32 R4, RZ, RZ, R15 ;  /* 0x000000ffff047224 */ /* 0x010fc400078e000f */
[----:B------:R-:W-:Y:S01]  /*2d800*/  IMAD.MOV.U32 R5, RZ, RZ, R14 ;  /* 0x000000ffff057224 */ /* 0x000fe200078e000e */
[C---:B---3--:R-:W-:Y:S06]  /*2d810*/  HMMA.16816.F32.BF16 R8, R16.reuse, R20, R8 ;  /* 0x000000141008723c */ /* 0x048fec0000041808 */
[----:B--2---:R-:W-:-:S15]  /*2d820*/  HMMA.16816.F32.BF16 R24, R16, R12, R24 ;  /* 0x0000000c1018723c */ /* 0x004fde0000041818 */
[----:B------:R-:W-:-:S08]  /*2d830*/  NOP ;  /* 0x0000000000007918 */ /* 0x000fd00000000000 */
[----:B------:R-:W-:Y:S04]  /*2d840*/  STL.64 [R1+0x3a0], R24 ;  /* 0x0003a01801007387 */ /* 0x000fe80000100a00 */
[----:B------:R-:W-:Y:S04]  /*2d850*/  STL.64 [R1+0x3a8], R26 ;  /* 0x0003a81a01007387 */ /* 0x000fe80000100a00 */
[----:B------:R0:W-:Y:S04]  /*2d860*/  STL.64 [R1+0x22e0], R4 ;  /* 0x0022e00401007387 */ /* 0x0001e80000100a00 */
[----:B------:R1:W-:Y:S04]  /*2d870*/  STL.64 [R1+0x390], R8 ;  /* 0x0003900801007387 */ /* 0x0003e80000100a00 */
[----:B------:R2:W-:Y:S01]  /*2d880*/  STL.64 [R1+0x398], R10 ;  /* 0x0003980a01007387 */ /* 0x0005e20000100a00 */
[----:B0-----:R-:W-:-:S02]  /*2d890*/  IMAD.MOV.U32 R4, RZ, RZ, R7 ;  /* 0x000000ffff047224 */ /* 0x001fc400078e0007 */
[----:B------:R-:W-:-:S05]  /*2d8a0*/  IMAD.MOV.U32 R5, RZ, RZ, R6 ;  /* 0x000000ffff057224 */ /* 0x000fca00078e0006 */
[----:B------:R-:W-:Y:S04]  /*2d8b0*/  STL.64 [R1+0x22f8], R4 ;  /* 0x0022f80401007387 */ /* 0x000fe80000100a00 */
[----:B-1----:R-:W3:Y:S04]  /*2d8c0*/  LDL.LU.64 R8, [R1+0xb20] ;  /* 0x000b200001087983 */ /* 0x002ee80000300a00 */
[----:B--2---:R-:W2:Y:S04]  /*2d8d0*/  LDL.LU.64 R10, [R1+0xb28] ;  /* 0x000b2800010a7983 */ /* 0x004ea80000300a00 */
        /* <DEDUP_REMOVED lines=13> */
[----:B------:R-:W-:Y:S01]  /*2d9b0*/  IMAD.MOV.U32 R14, RZ, RZ, R21 ;  /* 0x000000ffff0e7224 */ /* 0x000fe200078e0015 */
[----:B---3--:R-:W-:Y:S04]  /*2d9c0*/  STL.64 [R1+0x2308], R10 ;  /* 0x0023080a01007387 */ /* 0x008fe80000100a00 */
[----:B--2---:R0:W-:Y:S04]  /*2d9d0*/  STL.64 [R1+0x2300], R8 ;  /* 0x0023000801007387 */ /* 0x0041e80000100a00 */
[----:B0-----:R-:W2:Y:S04]  /*2d9e0*/  LDL.LU.64 R8, [R1+0xb60] ;  /* 0x000b600001087983 */ /* 0x001ea80000300a00 */
[----:B------:R-:W2:Y:S04]  /*2d9f0*/  LDL.LU.64 R10, [R1+0xb68] ;  /* 0x000b6800010a7983 */ /* 0x000ea80000300a00 */
[----:B------:R-:W3:Y:S04]  /*2da00*/  LDL.LU.64 R20, [R1+0xb10] ;  /* 0x000b100001147983 */ /* 0x000ee80000300a00 */
[----:B------:R-:W3:Y:S04]  /*2da10*/  LDL.LU.64 R22, [R1+0xb18] ;  /* 0x000b180001167983 */ /* 0x000ee80000300a00 */
[----:B------:R-:W-:Y:S04]  /*2da20*/  STL.64 [R1+0x2250], R14 ;  /* 0x0022500e01007387 */ /* 0x000fe80000100a00 */
[----:B------:R0:W-:Y:S04]  /*2da30*/  STL.64 [R1+0x2248], R12 ;  /* 0x0022480c01007387 */ /* 0x0001e80000100a00 */
[----:B0-----:R-:W4:Y:S04]  /*2da40*/  LDL.LU.64 R12, [R1+0xad0] ;  /* 0x000ad000010c7983 */ /* 0x001f280000300a00 */
[----:B------:R-:W2:Y:S04]  /*2da50*/  LDL.LU.64 R14, [R1+0xad8] ;  /* 0x000ad800010e7983 */ /* 0x000ea80000300a00 */
[----:B--2---:R-:W-:Y:S04]  /*2da60*/  STL.64 [R1+0x2268], R14 ;  /* 0x0022680e01007387 */ /* 0x004fe80000100a00 */
[----:B----4-:R0:W-:Y:S04]  /*2da70*/  STL.64 [R1+0x2260], R12 ;  /* 0x0022600c01007387 */ /* 0x0101e80000100a00 */
[----:B0-----:R-:W2:Y:S04]  /*2da80*/  LDL.LU.64 R12, [R1+0xae0] ;  /* 0x000ae000010c7983 */ /* 0x001ea80000300a00 */
[----:B------:R-:W4:Y:S01]  /*2da90*/  LDL.LU.64 R14, [R1+0xae8] ;  /* 0x000ae800010e7983 */ /* 0x000f220000300a00 */
[----:B------:R-:W-:-:S02]  /*2daa0*/  IMAD.MOV.U32 R4, RZ, RZ, R2 ;  /* 0x000000ffff047224 */ /* 0x000fc400078e0002 */
[----:B------:R-:W-:-:S07]  /*2dab0*/  IMAD.MOV.U32 R5, RZ, RZ, R0 ;  /* 0x000000ffff057224 */ /* 0x000fce00078e0000 */
[C---:B------:R-:W-:Y:S01]  /*2dac0*/  HMMA.16816.F32.BF16 R4, R16.reuse, R4, R8 ;  /* 0x000000041004723c */ /* 0x040fe20000041808 */
        /* <DEDUP_REMOVED lines=8> */
[----:B------:R-:W4:Y:S04]  /*2db50*/  LDL.LU.64 R24, [R1+0xac0] ;  /* 0x000ac00001187983 */ /* 0x000f280000300a00 */
[----:B------:R-:W4:Y:S04]  /*2db60*/  LDL.LU.64 R26, [R1+0xac8] ;  /* 0x000ac800011a7983 */ /* 0x000f280000300a00 */
[----:B------:R-:W3:Y:S04]  /*2db70*/  LDL.LU.64 R10, [R1+0x2308] ;  /* 0x00230800010a7983 */ /* 0x000ee80000300a00 */
[----:B------:R-:W3:Y:S04]  /*2db80*/  LDL.LU.64 R8, [R1+0x2300] ;  /* 0x0023000001087983 */ /* 0x000ee80000300a00 */
[----:B------:R0:W-:Y:S04]  /*2db90*/  STL.64 [R1+0x380], R4 ;  /* 0x0003800401007387 */ /* 0x0001e80000100a00 */
[----:B------:R3:W-:Y:S04]  /*2dba0*/  STL.64 [R1+0x388], R6 ;  /* 0x0003880601007387 */ /* 0x0007e80000100a00 */
[----:B0-----:R-:W3:Y:S02]  /*2dbb0*/  LDL.LU.64 R4, [R1+0x22f8] ;  /* 0x0022f80001047983 */ /* 0x001ee40000300a00 */
[----:B---3--:R-:W-:Y:S02]  /*2dbc0*/  HMMA.16816.F32.BF16 R4, R16, R4, R8 ;  /* 0x000000041004723c */ /* 0x008fe40000041808 */
[----:B------:R-:W3:Y:S04]  /*2dbd0*/  LDL.LU.64 R10, [R1+0x22f0] ;  /* 0x0022f000010a7983 */ /* 0x000ee80000300a00 */
[----:B------:R-:W3:-:S15]  /*2dbe0*/  LDL.LU.64 R8, [R1+0x22e8] ;  /* 0x0022e80001087983 */ /* 0x000ede0000300a00 */
[----:B------:R-:W-:-:S02]  /*2dbf0*/  NOP ;  /* 0x0000000000007918 */ /* 0x000fc40000000000 */
        /* <DEDUP_REMOVED lines=18> */
[----:B------:R-:W3:-:S15]  /*2dd20*/  LDL.LU.64 R8, [R1+0x22a8] ;  /* 0x0022a80001087983 */ /* 0x000ede0000300a00 */
[----:B------:R-:W-:-:S06]  /*2dd30*/  NOP ;  /* 0x0000000000007918 */ /* 0x000fcc0000000000 */
[----:B------:R0:W-:Y:S04]  /*2dd40*/  STL.64 [R1+0x340], R4 ;  /* 0x0003400401007387 */ /* 0x0001e80000100a00 */
[----:B------:R1:W-:Y:S04]  /*2dd50*/  STL.64 [R1+0x348], R6 ;  /* 0x0003480601007387 */ /* 0x0003e80000100a00 */
[----:B0-----:R-:W4:Y:S04]  /*2dd60*/  LDL.LU.64 R4, [R1+0x9f0] ;  /* 0x0009f00001047983 */ /* 0x001f280000300a00 */
[----:B-1----:R-:W4:Y:S01]  /*2dd70*/  LDL.LU.64 R6, [R1+0x9f8] ;  /* 0x0009f80001067983 */ /* 0x002f220000300a00 */
[----:B---3--:R-:W-:-:S15]  /*2dd80*/  HMMA.16816.F32.BF16 R20, R16, R8, R20 ;  /* 0x000000081014723c */ /* 0x008fde0000041814 */
[----:B------:R-:W-:-:S08]  /*2dd90*/  NOP ;  /* 0x0000000000007918 */ /* 0x000fd00000000000 */
[----:B------:R0:W-:Y:S04]  /*2dda0*/  STL.64 [R1+0x330], R20 ;  /* 0x0003301401007387 */ /* 0x0001e80000100a00 */
[----:B------:R2:W-:Y:S04]  /*2ddb0*/  STL.64 [R1+0x338], R22 ;  /* 0x0003381601007387 */ /* 0x0005e80000100a00 */
[----:B0-----:R-:W2:Y:S01]  /*2ddc0*/  LDL.LU.64 R20, [R1+0x22a0] ;  /* 0x0022a00001147983 */ /* 0x001ea20000300a00 */
[----:B------:R-:W-:Y:S02]  /*2ddd0*/  IMAD.MOV.U32 R2, RZ, RZ, R8 ;  /* 0x000000ffff027224 */ /* 0x000fe400078e0008 */
[----:B------:R-:W-:-:S02]  /*2dde0*/  IMAD.MOV.U32 R0, RZ, RZ, R9 ;  /* 0x000000ffff007224 */ /* 0x000fc400078e0009 */
[----:B------:R-:W3:Y:S04]  /*2ddf0*/  LDL.LU.64 R8, [R1+0x9e0] ;  /* 0x0009e00001087983 */ /* 0x000ee80000300a00 */
[----:B------:R-:W3:Y:S01]  /*2de00*/  LDL.LU.64 R10, [R1+0x9e8] ;  /* 0x0009e800010a7983 */ /* 0x000ee20000300a00 */
[----:B--2---:R-:W-:Y:S03]  /*2de10*/  HMMA.16816.F32.BF16 R20, R16, R20, R12 ;  /* 0x000000141014723c */ /* 0x004fe6000004180c */
[----:B------:R-:W2:Y:S04]  /*2de20*/  LDL.LU.64 R14, [R1+0x2298] ;  /* 0x00229800010e7983 */ /* 0x000ea80000300a00 */
[----:B------:R-:W2:-:S15]  /*2de30*/  LDL.LU.64 R12, [R1+0x2290] ;  /* 0x00229000010c7983 */ /* 0x000e9e0000300a00 */
[----:B------:R-:W-:-:S01]  /*2de40*/  NOP ;  /* 0x0000000000007918 */ /* 0x000fc20000000000 */
[----:B------:R0:W-:Y:S04]  /*2de50*/  STL.64 [R1+0x320], R20 ;  /* 0x0003201401007387 */ /* 0x0001e80000100a00 */
[----:B------:R2:W-:Y:S04]  /*2de60*/  STL.64 [R1+0x328], R22 ;  /* 0x0003281601007387 */ /* 0x0005e80000100a00 */
[----:B0-----:R-:W2:Y:S02]  /*2de70*/  LDL.LU.64 R20, [R1+0x2288] ;  /* 0x0022880001147983 */ /* 0x001ea40000300a00 */
[----:B--2---:R-:W-:Y:S02]  /*2de80*/  HMMA.16816.F32.BF16 R20, R16, R20, R12 ;  /* 0x000000141014723c */ /* 0x004fe4000004180c */
[----:B------:R-:W2:Y:S04]  /*2de90*/  LDL.LU.64 R14, [R1+0x2280] ;  /* 0x00228000010e7983 */ /* 0x000ea80000300a00 */
[----:B------:R-:W2:-:S15]  /*2dea0*/  LDL.LU.64 R12, [R1+0x2278] ;  /* 0x00227800010c7983 */ /* 0x000e9e0000300a00 */
[----:B------:R-:W-:-:S02]  /*2deb0*/  NOP ;  /* 0x0000000000007918 */ /* 0x000fc40000000000 */
        /* <DEDUP_REMOVED lines=12> */
[----:B------:R-:W3:-:S15]  /*2df80*/  LDL.LU.64 R12, [R1+0x2248] ;  /* 0x00224800010c7983 */ /* 0x000ede0000300a00 */
[----:B------:R-:W-:-:S02]  /*2df90*/  NOP ;  /* 0x0000000000007918 */ /* 0x000fc40000000000 */
[----:B------:R-:W-:Y:S04]  /*2dfa0*/  STL.64 [R1+0x2f0], R20 ;  /* 0x0002f01401007387 */ /* 0x000fe80000100a00 */
[----:B------:R0:W-:Y:S04]  /*2dfb0*/  STL.64 [R1+0x2f8], R22 ;  /* 0x0002f81601007387 */ /* 0x0001e80000100a00 */
[----:B0-----:R-:W2:Y:S04]  /*2dfc0*/  LDL.LU.64 R22, [R1+0x2240] ;  /* 0x0022400001167983 */ /* 0x001ea80000300a00 */
[----:B------:R-:W4:Y:S02]  /*2dfd0*/  LDL.LU.64 R20, [R1+0x2238] ;  /* 0x0022380001147983 */ /* 0x000f240000300a00 */
[----:B----4-:R-:W-:-:S15]  /*2dfe0*/  HMMA.16816.F32.BF16 R24, R16, R20, R24 ;  /* 0x000000141018723c */ /* 0x010fde0000041818 */
[----:B------:R-:W-:-:S08]  /*2dff0*/  NOP ;  /* 0x0000000000007918 */ /* 0x000fd00000000000 */
[----:B------:R0:W-:Y:S04]  /*2e000*/  STL.64 [R1+0x2e0], R24 ;  /* 0x0002e01801007387 */ /* 0x0001e80000100a00 */
[----:B------:R-:W-:Y:S04]  /*2e010*/  STL.64 [R1+0x2e8], R26 ;  /* 0x0002e81a01007387 */ /* 0x000fe80000100a00 */
[----:B0-----:R-:W4:Y:S04]  /*2e020*/  LDL.LU.64 R24, [R1+0x2230] ;  /* 0x0022300001187983 */ /* 0x001f280000300a00 */
[----:B--2---:R-:W-:Y:S04]  /*2e030*/  STL.64 [R1+0x2188], R22 ;  /* 0x0021881601007387 */ /* 0x004fe80000100a00 */
[----:B------:R0:W-:Y:S04]  /*2e040*/  STL.64 [R1+0x2180], R20 ;  /* 0x0021801401007387 */ /* 0x0001e80000100a00 */
[----:B0-----:R-:W2:Y:S01]  /*2e050*/  LDL.LU.64 R20, [R1+0x90] ;  /* 0x0000900001147983 */ /* 0x001ea20000300a00 */
[----:B----4-:R-:W-:Y:S03]  /*2e060*/  HMMA.16816.F32.BF16 R16, R16, R24, R4 ;  /* 0x000000181010723c */ /* 0x010fe60000041804 */
[----:B--2---:R-:W-:Y:S04]  /*2e070*/  STL.64 [R1+0x2210], R20 ;  /* 0x0022101401007387 */ /* 0x004fe80000100a00 */
[----:B------:R-:W2:Y:S04]  /*2e080*/  LDL.LU.64 R6, [R1+0x2228] ;  /* 0x0022280001067983 */ /* 0x000ea80000300a00 */
[----:B------:R-:W2:-:S12]  /*2e090*/  LDL.LU.64 R4, [R1+0x2220] ;  /* 0x0022200001047983 */ /* 0x000e980000300a00 */
[----:B------:R0:W-:Y:S04]  /*2e0a0*/  STL.64 [R1+0x1e0], R16 ;  /* 0x0001e01001007387 */ /* 0x0001e80000100a00 */
[----:B------:R-:W-:Y:S04]  /*2e0b0*/  STL.64 [R1+0x1e8], R18 ;  /* 0x0001e81201007387 */ /* 0x000fe80000100a00 */
[----:B0-----:R-:W4:Y:S01]  /*2e0c0*/  LDL.LU.64 R16, [R1+0x80] ;  /* 0x0000800001107983 */ /* 0x001f220000300a00 */
[----:B---3--:R-:W-:Y:S02]  /*2e0d0*/  IMAD.MOV.U32 R26, RZ, RZ, R13 ;  /* 0x000000ffff1a7224 */ /* 0x008fe400078e000d */
[----:B------:R-:W-:-:S02]  /*2e0e0*/  IMAD.MOV.U32 R27, RZ, RZ, R12 ;  /* 0x000000ffff1b7224 */ /* 0x000fc400078e000c */
[----:B------:R-:W-:Y:S02]  /*2e0f0*/  IMAD.MOV.U32 R20, RZ, RZ, R15 ;  /* 0x000000ffff147224 */ /* 0x000fe400078e000f */
[----:B------:R-:W-:Y:S01]  /*2e100*/  IMAD.MOV.U32 R21, RZ, RZ, R14 ;  /* 0x000000ffff157224 */ /* 0x000fe200078e000e */
[----:B--2---:R-:W-:Y:S01]  /*2e110*/  HMMA.16816.F32.BF16 R8, R4, R12, R8 ;  /* 0x0000000c0408723c */ /* 0x004fe20000041808 */
[----:B----4-:R0:W-:-:S15]  /*2e120*/  STL.64 [R1+0x2218], R16 ;  /* 0x0022181001007387 */ /* 0x0101de0000100a00 */
[----:B------:R-:W-:-:S07]  /*2e130*/  NOP ;  /* 0x0000000000007918 */ /* 0x000fce0000000000 */
[----:B------:R-:W-:Y:S04]  /*2e140*/  STL.64 [R1+0x2d0], R8 ;  /* 0x0002d00801007387 */ /* 0x000fe80000100a00 */
[----:B------:R-:W-:Y:S04]  /*2e150*/  STL.64 [R1+0x2d8], R10 ;  /* 0x0002d80a01007387 */ /* 0x000fe80000100a00 */
[----:B------:R-:W1:Y:S04]  /*2e160*/  LDSM.16.MT88.4 R8, [R3+UR5+0x8800] ;  /* 0x008800050308783b */ /* 0x000e680008004200 */
[----:B0-----:R-:W2:Y:S04]  /*2e170*/  LDL.LU.64 R16, [R1+0xab0] ;  /* 0x000ab00001107983 */ /* 0x001ea80000300a00 */
[----:B------:R-:W2:Y:S04]  /*2e180*/  LDL.LU.64 R18, [R1+0xab8] ;  /* 0x000ab80001127983 */ /* 0x000ea80000300a00 */
[----:B------:R-:W3:Y:S04]  /*2e190*/  LDL.LU.64 R12, [R1+0xaa0] ;  /* 0x000aa000010c7983 */ /* 0x000ee80000300a00 */
[----:B------:R-:W3:Y:S04]  /*2e1a0*/  LDL.LU.64 R14, [R1+0xaa8] ;  /* 0x000aa800010e7983 */ /* 0x000ee80000300a00 */
[----:B------:R-:W-:Y:S04]  /*2e1b0*/  STL [R1+0x2158], R26 ;  /* 0x0021581a01007387 */ /* 0x000fe80000100800 */
[----:B------:R-:W-:Y:S04]  /*2e1c0*/  STL [R1+0x2154], R27 ;  /* 0x0021541b01007387 */ /* 0x000fe80000100800 */
[----:B------:R0:W-:Y:S04]  /*2e1d0*/  STL.64 [R1+0x21f8], R24 ;  /* 0x0021f81801007387 */ /* 0x0001e80000100a00 */
[----:B0-----:R-:W4:Y:S01]  /*2e1e0*/  LDL.LU.64 R24, [R1+0x60] ;  /* 0x0000600001187983 */ /* 0x001f220000300a00 */
[----:B--2---:R-:W-:Y:S03]  /*2e1f0*/  HMMA.16816.F32.BF16 R20, R4, R20, R16 ;  /* 0x000000140414723c */ /* 0x004fe60000041810 */
[----:B----4-:R0:W-:Y:S04]  /*2e200*/  STL.64 [R1+0x2200], R24 ;  /* 0x0022001801007387 */ /* 0x0101e80000100a00 */
[----:B0-----:R-:W2:Y:S04]  /*2e210*/  LDL.LU.64 R24, [R1+0x70] ;  /* 0x0000700001187983 */ /* 0x001ea80000300a00 */
[----:B-1----:R-:W-:Y:S04]  /*2e220*/  STL.64 [R1+0x20b0], R10 ;  /* 0x0020b00a01007387 */ /* 0x002fe80000100a00 */
[----:B------:R0:W-:Y:S02]  /*2e230*/  STL.64 [R1+0x20a8], R8 ;  /* 0x0020a80801007387 */ /* 0x0001e40000100a00 */
[----:B0-----:R-:W-:-:S02]  /*2e240*/  IMAD.MOV.U32 R8, RZ, RZ, R2 ;  /* 0x000000ffff087224 */ /* 0x001fc400078e0002 */
[----:B------:R-:W-:-:S05]  /*2e250*/  IMAD.MOV.U32 R9, RZ, RZ, R0 ;  /* 0x000000ffff097224 */ /* 0x000fca00078e0000 */
[----:B------:R0:W-:Y:S04]  /*2e260*/  STL.64 [R1+0x2208], R8 ;  /* 0x0022080801007387 */ /* 0x0001e80000100a00 */
[----:B0-----:R-:W4:Y:S04]  /*2e270*/  LDL.LU.64 R8, [R1+0xa90] ;  /* 0x000a900001087983 */ /* 0x001f280000300a00 */
[----:B------:R-:W4:Y:S04]  /*2e280*/  LDL.LU.64 R10, [R1+0xa98] ;  /* 0x000a9800010a7983 */ /* 0x000f280000300a00 */
[----:B------:R-:W4:Y:S04]  /*2e290*/  LDL.LU.64 R16, [R1+0x2218] ;  /* 0x0022180001107983 */ /* 0x000f280000300a00 */
[----:B------:R0:W-:Y:S04]  /*2e2a0*/  STL.64 [R1+0x2c0], R20 ;  /* 0x0002c01401007387 */ /* 0x0001e80000100a00 */
[----:B------:R-:W-:Y:S04]  /*2e2b0*/  STL.64 [R1+0x2c8], R22 ;  /* 0x0002c81601007387 */ /* 0x000fe80000100a00 */
[----:B0-----:R-:W3:Y:S02]  /*2e2c0*/  LDL.LU.64 R20, [R1+0x2210] ;  /* 0x0022100001147983 */ /* 0x001ee40000300a00 */
[----:B---3--:R-:W-:Y:S06]  /*2e2d0*/  HMMA.16816.F32.BF16 R12, R4, R20, R12 ;  /* 0x00000014040c723c */ /* 0x008fec000004180c */
[----:B------:R-:W-:-:S15]  /*2e2e0*/  IMAD.MOV.U32 R29, RZ, RZ, R21 ;  /* 0x000000ffff1d7224 */ /* 0x000fde00078e0015 */
[----:B------:R-:W-:-:S02]  /*2e2f0*/  NOP ;  /* 0x0000000000007918 */ /* 0x000fc40000000000 */
[----:B------:R-:W-:Y:S04]  /*2e300*/  STL.64 [R1+0x2b0], R12 ;  /* 0x0002b00c01007387 */ /* 0x000fe80000100a00 */
[----:B------:R0:W-:Y:S02]  /*2e310*/  STL.64 [R1+0x2b8], R14 ;  /* 0x0002b80e01007387 */ /* 0x0001e40000100a00 */
[----:B0-----:R-:W-:Y:S02]  /*2e320*/  IMAD.MOV.U32 R15, RZ, RZ, R20 ;  /* 0x000000ffff0f7224 */ /* 0x001fe400078e0014 */
[----:B------:R-:W3:Y:S01]  /*2e330*/  LDL.LU.64 R20, [R1] ;  /* 0x0000000001147983 */ /* 0x000ee20000300a00 */
[----:B----4-:R-:W-:Y:S06]  /*2e340*/  HMMA.16816.F32.BF16 R8, R4, R16, R8 ;  /* 0x000000100408723c */ /* 0x010fec0000041808 */
[----:B------:R-:W-:-:S02]  /*2e350*/  IMAD.MOV.U32 R13, RZ, RZ, R16 ;  /* 0x000000ffff0d7224 */ /* 0x000fc400078e0010 */
[----:B------:R-:W-:Y:S01]  /*2e360*/  IMAD.MOV.U32 R14, RZ, RZ, R17 ;  /* 0x000000ffff0e7224 */ /* 0x000fe200078e0011 */
[----:B---3--:R-:W-:Y:S04]  /*2e370*/  STL.64 [R1+0x21a0], R20 ;  /* 0x0021a01401007387 */ /* 0x008fe80000100a00 */
[----:B------:R-:W-:Y:S04]  /*2e380*/  STL [R1+0x2160], R29 ;  /* 0x0021601d01007387 */ /* 0x000fe80000100800 */
[----:B------:R-:W-:Y:S06]  /*2e390*/  STL [R1+0x215c], R15 ;  /* 0x00215c0f01007387 */ /* 0x000fec0000100800 */
[----:B------:R0:W-:Y:S04]  /*2e3a0*/  STL.64 [R1+0x2a0], R8 ;  /* 0x0002a00801007387 */ /* 0x0001e80000100a00 */
[----:B------:R1:W-:Y:S04]  /*2e3b0*/  STL.64 [R1+0x2a8], R10 ;  /* 0x0002a80a01007387 */ /* 0x0003e80000100a00 */
[----:B0-----:R-:W2:Y:S04]  /*2e3c0*/  LDL.LU.64 R8, [R1+0xa80] ;  /* 0x000a800001087983 */ /* 0x001ea80000300a00 */
[----:B-1----:R-:W2:Y:S04]  /*2e3d0*/  LDL.LU.64 R10, [R1+0xa88] ;  /* 0x000a8800010a7983 */ /* 0x002ea80000300a00 */
[----:B------:R-:W3:Y:S04]  /*2e3e0*/  LDL.LU.64 R16, [R1+0xa50] ;  /* 0x000a500001107983 */ /* 0x000ee80000300a00 */
[----:B------:R-:W4:Y:S04]  /*2e3f0*/  LDL.LU.64 R18, [R1+0xa58] ;  /* 0x000a580001127983 */ /* 0x000f280000300a00 */
[----:B----4-:R-:W-:Y:S04]  /*2e400*/  STL.64 [R1+0x21f0], R18 ;  /* 0x0021f01201007387 */ /* 0x010fe80000100a00 */
[----:B---3--:R0:W-:Y:S04]  /*2e410*/  STL.64 [R1+0x21e8], R16 ;  /* 0x0021e81001007387 */ /* 0x0081e80000100a00 */
[----:B0-----:R-:W3:Y:S04]  /*2e420*/  LDL.LU.64 R16, [R1+0xa60] ;  /* 0x000a600001107983 */ /* 0x001ee80000300a00 */
[----:B------:R-:W3:Y:S04]  /*2e430*/  LDL.LU.64 R18, [R1+0xa68] ;  /* 0x000a680001127983 */ /* 0x000ee80000300a00 */
[----:B------:R-:W4:Y:S01]  /*2e440*/  LDL.LU.64 R20, [R1+0x10] ;  /* 0x0000100001147983 */ /* 0x000f220000300a00 */
[----:B--2---:R-:W-:Y:S03]  /*2e450*/  HMMA.16816.F32.BF16 R8, R4, R24, R8 ;  /* 0x000000180408723c */ /* 0x004fe60000041808 */
[----:B----4-:R0:W-:Y:S04]  /*2e460*/  STL.64 [R1+0x21b8], R20 ;  /* 0x0021b81401007387 */ /* 0x0101e80000100a00 */
[----:B0-----:R-:W2:Y:S01]  /*2e470*/  LDL.LU.64 R20, [R1+0x20] ;  /* 0x0000200001147983 */ /* 0x001ea20000300a00 */
[----:B------:R-:W-:-:S03]  /*2e480*/  IMAD.MOV.U32 R3, RZ, RZ, R25 ;  /* 0x000000ffff037224 */ /* 0x000fc600078e0019 */
[----:B--2---:R0:W-:Y:S04]  /*2e490*/  STL.64 [R1+0x21d0], R20 ;  /* 0x0021d01401007387 */ /* 0x0041e80000100a00 */
[----:B0-----:R-:W2:Y:S04]  /*2e4a0*/  LDL.LU.64 R20, [R1+0x30] ;  /* 0x0000300001147983 */ /* 0x001ea80000300a00 */
[----:B------:R-:W-:Y:S04]  /*2e4b0*/  STL [R1+0x2168], R14 ;  /* 0x0021680e01007387 */ /* 0x000fe80000100800 */
[----:B------:R0:W-:Y:S04]  /*2e4c0*/  STL [R1+0x2164], R13 ;  /* 0x0021640d01007387 */ /* 0x0001e80000100800 */
[----:B0-----:R-:W4:Y:S04]  /*2e4d0*/  LDL.LU.64 R12, [R1+0xa70] ;  /* 0x000a7000010c7983 */ /* 0x001f280000300a00 */
[----:B------:R-:W4:Y:S04]  /*2e4e0*/  LDL.LU.64 R14, [R1+0xa78] ;  /* 0x000a7800010e7983 */ /* 0x000f280000300a00 */
[----:B------:R0:W-:Y:S04]  /*2e4f0*/  STL.64 [R1+0x290], R8 ;  /* 0x0002900801007387 */ /* 0x0001e80000100a00 */
[----:B------:R1:W-:Y:S04]  /*2e500*/  STL.64 [R1+0x298], R10 ;  /* 0x0002980a01007387 */ /* 0x0003e80000100a00 */
[----:B0-----:R-:W2:Y:S01]  /*2e510*/  LDL.LU.64 R8, [R1+0x2208] ;  /* 0x0022080001087983 */ /* 0x001ea20000300a00 */
[----:B-1----:R-:W-:-:S03]  /*2e520*/  IMAD.MOV.U32 R10, RZ, RZ, R24 ;  /* 0x000000ffff0a7224 */ /* 0x002fc600078e0018 */
[----:B------:R-:W4:Y:S04]  /*2e530*/  LDL.LU.64 R24, [R1+0x2200] ;  /* 0x0022000001187983 */ /* 0x000f280000300a00 */
[----:B------:R-:W-:Y:S01]  /*2e540*/  STL [R1+0x216c], R10 ;  /* 0x00216c0a01007387 */ /* 0x000fe20000100800 */
[----:B----4-:R-:W-:Y:S06]  /*2e550*/  HMMA.16816.F32.BF16 R12, R4, R24, R12 ;  /* 0x00000018040c723c */ /* 0x010fec000004180c */
[----:B------:R-:W-:-:S15]  /*2e560*/  IMAD.MOV.U32 R26, RZ, RZ, R25 ;  /* 0x000000ffff1a7224 */ /* 0x000fde00078e0019 */
[----:B------:R-:W-:-:S02]  /*2e570*/  NOP ;  /* 0x0000000000007918 */ /* 0x000fc40000000000 */
[----:B------:R-:W-:Y:S04]  /*2e580*/  STL.64 [R1+0x280], R12 ;  /* 0x0002800c01007387 */ /* 0x000fe80000100a00 */
[----:B------:R0:W-:Y:S02]  /*2e590*/  STL.64 [R1+0x288], R14 ;  /* 0x0002880e01007387 */ /* 0x0001e40000100a00 */
[----:B0-----:R-:W-:Y:S02]  /*2e5a0*/  IMAD.MOV.U32 R15, RZ, RZ, R24 ;  /* 0x000000ffff0f7224 */ /* 0x001fe400078e0018 */
[----:B------:R-:W4:Y:S04]  /*2e5b0*/  LDL.LU.64 R24, [R1+0x21f8] ;  /* 0x0021f80001187983 */ /* 0x000f280000300a00 */
[----:B------:R-:W-:Y:S04]  /*2e5c0*/  STL [R1+0x21e0], R26 ;  /* 0x0021e01a01007387 */ /* 0x000fe80000100800 */
[----:B----4-:R0:W-:Y:S04]  /*2e5d0*/  STL.64 [R1+0x21d8], R24 ;  /* 0x0021d81801007387 */ /* 0x0101e80000100a00 */
[----:B0-----:R-:W3:Y:S02]  /*2e5e0*/  LDL.LU.64 R24, [R1+0x50] ;  /* 0x0000500001187983 */ /* 0x001ee40000300a00 */
[----:B---3--:R-:W-:-:S15]  /*2e5f0*/  HMMA.16816.F32.BF16 R16, R4, R24, R16 ;  /* 0x000000180410723c */ /* 0x008fde0000041810 */
[----:B------:R-:W-:-:S08]  /*2e600*/  NOP ;  /* 0x0000000000007918 */ /* 0x000fd00000000000 */
[----:B------:R-:W-:Y:S04]  /*2e610*/  STL.64 [R1+0x270], R16 ;  /* 0x0002701001007387 */ /* 0x000fe80000100a00 */
[----:B------:R0:W-:Y:S04]  /*2e620*/  STL.64 [R1+0x278], R18 ;  /* 0x0002781201007387 */ /* 0x0001e80000100a00 */
[----:B0-----:R-:W2:Y:S04]  /*2e630*/  LDL.LU.64 R18, [R1+0x21f0] ;  /* 0x0021f00001127983 */ /* 0x001ea80000300a00 */
[----:B------:R-:W2:Y:S01]  /*2e640*/  LDL.LU.64 R16, [R1+0x21e8] ;  /* 0x0021e80001107983 */ /* 0x000ea20000300a00 */
[----:B------:R-:W-:-:S02]  /*2e650*/  IMAD.MOV.U32 R10, RZ, RZ, R24 ;  /* 0x000000ffff0a7224 */ /* 0x000fc400078e0018 */
[----:B------:R-:W-:Y:S02]  /*2e660*/  IMAD.MOV.U32 R14, RZ, RZ, R25 ;  /* 0x000000ffff0e7224 */ /* 0x000fe400078e0019 */
[----:B------:R-:W3:Y:S04]  /*2e670*/  LDL.LU.64 R24, [R1+0xa40] ;  /* 0x000a400001187983 */ /* 0x000ee80000300a00 */
[----:B------:R-:W3:Y:S01]  /*2e680*/  LDL.LU.64 R26, [R1+0xa48] ;  /* 0x000a4800011a7983 */ /* 0x000ee20000300a00 */
[----:B--2---:R-:W-:-:S15]  /*2e690*/  HMMA.16816.F32.BF16 R16, R4, R8, R16 ;  /* 0x000000080410723c */ /* 0x004fde0000041810 */
[----:B------:R-:W-:-:S08]  /*2e6a0*/  NOP ;  /* 0x0000000000007918 */ /* 0x000fd00000000000 */
[----:B------:R0:W-:Y:S04]  /*2e6b0*/  STL.64 [R1+0x260], R16 ;  /* 0x0002601001007387 */ /* 0x0001e80000100a00 */
[----:B------:R1:W-:Y:S04]  /*2e6c0*/  STL.64 [R1+0x268], R18 ;  /* 0x0002681201007387 */ /* 0x0003e80000100a00 */
[----:B0-----:R-:W2:Y:S04]  /*2e6d0*/  LDL.LU.64 R16, [R1+0x9d0] ;  /* 0x0009d00001107983 */ /* 0x001ea80000300a00 */
[----:B-1----:R-:W4:Y:S04]  /*2e6e0*/  LDL.LU.64 R18, [R1+0x9d8] ;  /* 0x0009d80001127983 */ /* 0x002f280000300a00 */
        /* <DEDUP_REMOVED lines=8> */
[----:B---3--:R-:W-:Y:S03]  /*2e770*/  HMMA.16816.F32.BF16 R24, R4, R20, R24 ;  /* 0x000000140418723c */ /* 0x008fe60000041818 */
[----:B----4-:R-:W-:Y:S04]  /*2e780*/  STL.64 [R1+0x21b0], R18 ;  /* 0x0021b01201007387 */ /* 0x010fe80000100a00 */
[----:B--2---:R0:W-:Y:S04]  /*2e790*/  STL.64 [R1+0x21a8], R16 ;  /* 0x0021a81001007387 */ /* 0x0041e80000100a00 */
[----:B0-----:R-:W2:Y:S04]  /*2e7a0*/  LDL.LU.64 R16, [R1+0xa20] ;  /* 0x000a200001107983 */ /* 0x001ea80000300a00 */
[----:B------:R-:W3:Y:S01]  /*2e7b0*/  LDL.LU.64 R18, [R1+0xa28] ;  /* 0x000a280001127983 */ /* 0x000ee20000300a00 */
[----:B------:R-:W-:-:S03]  /*2e7c0*/  IMAD.MOV.U32 R12, RZ, RZ, R21 ;  /* 0x000000ffff0c7224 */ /* 0x000fc600078e0015 */
[----:B---3--:R-:W-:Y:S04]  /*2e7d0*/  STL.64 [R1+0x21c8], R18 ;  /* 0x0021c81201007387 */ /* 0x008fe80000100a00 */
[----:B--2---:R0:W-:Y:S04]  /*2e7e0*/  STL.64 [R1+0x21c0], R16 ;  /* 0x0021c01001007387 */ /* 0x0041e80000100a00 */
[----:B0-----:R-:W2:Y:S04]  /*2e7f0*/  LDL.LU.64 R16, [R1+0xa30] ;  /* 0x000a300001107983 */ /* 0x001ea80000300a00 */
[----:B------:R-:W2:Y:S04]  /*2e800*/  LDL.LU.64 R18, [R1+0xa38] ;  /* 0x000a380001127983 */ /* 0x000ea80000300a00 */
[----:B------:R-:W-:Y:S04]  /*2e810*/  STL.64 [R1+0x20e8], R8 ;  /* 0x0020e80801007387 */ /* 0x000fe80000100a00 */
[----:B------:R-:W-:Y:S04]  /*2e820*/  STL.64 [R1+0x250], R24 ;  /* 0x0002501801007387 */ /* 0x000fe80000100a00 */
[----:B------:R0:W-:Y:S04]  /*2e830*/  STL.64 [R1+0x258], R26 ;  /* 0x0002581a01007387 */ /* 0x0001e80000100a00 */
[----:B0-----:R-:W3:Y:S04]  /*2e840*/  LDL.LU R26, [R1+0x21e0] ;  /* 0x0021e000011a7983 */ /* 0x001ee80000300800 */
[----:B------:R-:W4:Y:S01]  /*2e850*/  LDL.LU.64 R24, [R1+0x21d8] ;  /* 0x0021d80001187983 */ /* 0x000f220000300a00 */
[----:B------:R-:W-:-:S03]  /*2e860*/  IMAD.MOV.U32 R27, RZ, RZ, R20 ;  /* 0x000000ffff1b7224 */ /* 0x000fc600078e0014 */
[----:B------:R-:W2:Y:S02]  /*2e870*/  LDL.LU.64 R20, [R1+0x21d0] ;  /* 0x0021d00001147983 */ /* 0x000ea40000300a00 */
[----:B--2---:R-:W-:Y:S06]  /*2e880*/  HMMA.16816.F32.BF16 R16, R4, R20, R16 ;  /* 0x000000140410723c */ /* 0x004fec0000041810 */
[----:B------:R-:W-:Y:S02]  /*2e890*/  IMAD.MOV.U32 R13, RZ, RZ, R20 ;  /* 0x000000ffff0d7224 */ /* 0x000fe400078e0014 */
        /* <DEDUP_REMOVED lines=21> */
[----:B------:R-:W3:Y:S04]  /*2e9f0*/  LDL.LU.64 R22, [R1+0x2188] ;  /* 0x0021880001167983 */ /* 0x000ee80000300a00 */
[----:B------:R-:W2:Y:S02]  /*2ea00*/  LDL.LU.64 R20, [R1+0x2180] ;  /* 0x0021800001147983 */ /* 0x000ea40000300a00 */
[----:B--2---:R-:W-:-:S15]  /*2ea10*/  HMMA.16816.F32.BF16 R16, R4, R20, R16 ;  /* 0x000000140410723c */ /* 0x004fde0000041810 */
[----:B------:R-:W-:-:S08]  /*2ea20*/  NOP ;  /* 0x0000000000007918 */ /* 0x000fd00000000000 */
[----:B------:R-:W-:Y:S04]  /*2ea30*/  STL.64 [R1+0x210], R16 ;  /* 0x0002101001007387 */ /* 0x000fe80000100a00 */
[----:B------:R0:W-:Y:S04]  /*2ea40*/  STL.64 [R1+0x218], R18 ;  /* 0x0002181201007387 */ /* 0x0001e80000100a00 */
[----:B0-----:R-:W4:Y:S04]  /*2ea50*/  LDL.LU.64 R18, [R1+0x2178] ;  /* 0x0021780001127983 */ /* 0x001f280000300a00 */
[----:B------:R-:W4:Y:S01]  /*2ea60*/  LDL.LU.64 R16, [R1+0x2170] ;  /* 0x0021700001107983 */ /* 0x000f220000300a00 */
[----:B------:R-:W-:-:S02]  /*2ea70*/  IMAD.MOV.U32 R8, RZ, RZ, R10 ;  /* 0x000000ffff087224 */ /* 0x000fc400078e000a */
[----:B------:R-:W-:Y:S01]  /*2ea80*/  IMAD.MOV.U32 R9, RZ, RZ, R14 ;  /* 0x000000ffff097224 */ /* 0x000fe200078e000e */
[----:B---3--:R-:W-:Y:S04]  /*2ea90*/  STL.64 [R1+0x20c0], R22 ;  /* 0x0020c01601007387 */ /* 0x008fe80000100a00 */
[----:B------:R-:W-:Y:S04]  /*2eaa0*/  STL.64 [R1+0x20b8], R20 ;  /* 0x0020b81401007387 */ /* 0x000fe80000100a00 */
[----:B------:R-:W2:Y:S04]  /*2eab0*/  LDL.LU R10, [R1+0x216c] ;  /* 0x00216c00010a7983 */ /* 0x000ea80000300800 */
[----:B------:R-:W3:Y:S04]  /*2eac0*/  LDL.LU R14, [R1+0x2168] ;  /* 0x00216800010e7983 */ /* 0x000ee80000300800 */
[----:B------:R0:W-:Y:S02]  /*2ead0*/  STL.64 [R1+0x20f8], R8 ;  /* 0x0020f80801007387 */ /* 0x0001e40000100a00 */
[----:B0-----:R-:W-:-:S02]  /*2eae0*/  IMAD.MOV.U32 R8, RZ, RZ, R15 ;  /* 0x000000ffff087224 */ /* 0x001fc400078e000f */
[----:B------:R-:W-:Y:S01]  /*2eaf0*/  IMAD.MOV.U32 R9, RZ, RZ, R26 ;  /* 0x000000ffff097224 */ /* 0x000fe200078e001a */
[----:B----4-:R-:W-:Y:S07]  /*2eb00*/  HMMA.16816.F32.BF16 R16, R4, R24, R16 ;  /* 0x000000180410723c */ /* 0x010fee0000041810 */
[----:B------:R-:W-:Y:S02]  /*2eb10*/  IMAD.MOV.U32 R4, RZ, RZ, R13 ;  /* 0x000000ffff047224 */ /* 0x000fe400078e000d */
[----:B------:R-:W4:Y:S01]  /*2eb20*/  LDL.LU R13, [R1+0x2164] ;  /* 0x00216400010d7983 */ /* 0x000f220000300800 */
[----:B------:R-:W-:-:S03]  /*2eb30*/  IMAD.MOV.U32 R5, RZ, RZ, R29 ;  /* 0x000000ffff057224 */ /* 0x000fc600078e001d */
[----:B------:R-:W2:Y:S04]  /*2eb40*/  LDL.LU R29, [R1+0x2160] ;  /* 0x00216000011d7983 */ /* 0x000ea80000300800 */
[----:B------:R-:W2:Y:S04]  /*2eb50*/  LDL.LU R15, [R1+0x215c] ;  /* 0x00215c00010f7983 */ /* 0x000ea80000300800 */
[----:B------:R-:W2:Y:S04]  /*2eb60*/  LDL.LU R26, [R1+0x2158] ;  /* 0x00215800011a7983 */ /* 0x000ea80000300800 */
[----:B------:R-:W2:Y:S04]  /*2eb70*/  LDL.LU.64 R20, [R1+0x820] ;  /* 0x0008200001147983 */ /* 0x000ea80000300a00 */
[----:B------:R-:W2:Y:S04]  /*2eb80*/  LDL.LU.64 R22, [R1+0x828] ;  /* 0x0008280001167983 */ /* 0x000ea80000300a00 */
[----:B------:R-:W-:Y:S04]  /*2eb90*/  STL.64 [R1+0x2110], R8 ;  /* 0x0021100801007387 */ /* 0x000fe80000100a00 */
[----:B------:R0:W-:Y:S02]  /*2eba0*/  STL.64 [R1+0x20d8], R4 ;  /* 0x0020d80401007387 */ /* 0x0001e40000100a00 */
[----:B0-----:R-:W-:-:S02]  /*2ebb0*/  IMAD.MOV.U32 R4, RZ, RZ, R27 ;  /* 0x000000ffff047224 */ /* 0x001fc400078e001b */
[----:B------:R-:W2:Y:S01]  /*2ebc0*/  LDL.LU R27, [R1+0x2154] ;  /* 0x00215400011b7983 */ /* 0x000ea20000300800 */
[----:B---3--:R-:W-:Y:S02]  /*2ebd0*/  IMAD.MOV.U32 R9, RZ, RZ, R14 ;  /* 0x000000ffff097224 */ /* 0x008fe400078e000e */
[----:B------:R-:W-:Y:S02]  /*2ebe0*/  IMAD.MOV.U32 R5, RZ, RZ, R12 ;  /* 0x000000ffff057224 */ /* 0x000fe400078e000c */
[----:B------:R-:W3:Y:S01]  /*2ebf0*/  LDL.LU R12, [R1+0x2150] ;  /* 0x00215000010c7983 */ /* 0x000ee20000300800 */
[----:B----4-:R-:W-:-:S03]  /*2ec00*/  IMAD.MOV.U32 R8, RZ, RZ, R13 ;  /* 0x000000ffff087224 */ /* 0x010fc600078e000d */
[----:B------:R-:W3:Y:S04]  /*2ec10*/  LDL.LU R13, [R1+0x214c] ;  /* 0x00214c00010d7983 */ /* 0x000ee80000300800 */
[----:B------:R-:W3:Y:S04]  /*2ec20*/  LDL.LU R14, [R1+0x2148] ;  /* 0x00214800010e7983 */ /* 0x000ee80000300800 */
[----:B------:R2:W-:Y:S02]  /*2ec30*/  STL.64 [R1+0x2128], R8 ;  /* 0x0021280801007387 */ /* 0x0005e40000100a00 */
[----:B--2---:R-:W-:-:S02]  /*2ec40*/  IMAD.MOV.U32 R8, RZ, RZ, R15 ;  /* 0x000000ffff087224 */ /* 0x004fc400078e000f */
[----:B------:R-:W-:Y:S01]  /*2ec50*/  IMAD.MOV.U32 R9, RZ, RZ, R29 ;  /* 0x000000ffff097224 */ /* 0x000fe200078e001d */
[----:B------:R-:W3:Y:S04]  /*2ec60*/  LDL.LU R15, [R1+0x2144] ;  /* 0x00214400010f7983 */ /* 0x000ee80000300800 */
[----:B------:R-:W2:Y:S04]  /*2ec70*/  LDL.LU R29, [R1+0x2140] ;  /* 0x00214000011d7983 */ /* 0x000ea80000300800 */
[----:B------:R0:W-:Y:S04]  /*2ec80*/  STL.64 [R1+0x20f0], R4 ;  /* 0x0020f00401007387 */ /* 0x0001e80000100a00 */
[----:B------:R1:W-:Y:S01]  /*2ec90*/  STL.64 [R1+0x20c8], R24 ;  /* 0x0020c81801007387 */ /* 0x0003e20000100a00 */
[----:B0-----:R-:W-:-:S02]  /*2eca0*/  IMAD.MOV.U32 R4, RZ, RZ, R27 ;  /* 0x000000ffff047224 */ /* 0x001fc400078e001b */
[----:B------:R-:W-:Y:S01]  /*2ecb0*/  IMAD.MOV.U32 R5, RZ, RZ, R26 ;  /* 0x000000ffff057224 */ /* 0x000fe200078e001a */
[----:B-1----:R-:W3:Y:S04]  /*2ecc0*/  LDL.LU.64 R24, [R1+0x830] ;  /* 0x0008300001187983 */ /* 0x002ee80000300a00 */
[----:B------:R-:W3:Y:S04]  /*2ecd0*/  LDL.LU.64 R26, [R1+0x838] ;  /* 0x00083800011a7983 */ /* 0x000ee80000300a00 */
[----:B------:R-:W-:Y:S04]  /*2ece0*/  STL [R1+0x19bc], R16 ;  /* 0x0019bc1001007387 */ /* 0x000fe80000100800 */
[----:B------:R0:W-:Y:S04]  /*2ecf0*/  STL [R1+0x19b8], R17 ;  /* 0x0019b81101007387 */ /* 0x0001e80000100800 */
[----:B------:R-:W-:Y:S04]  /*2ed00*/  STL [R1+0x19b4], R18 ;  /* 0x0019b41201007387 */ /* 0x000fe80000100800 */
[----:B------:R1:W-:Y:S04]  /*2ed10*/  STL [R1+0x19b0], R19 ;  /* 0x0019b01301007387 */ /* 0x0003e80000100800 */
[----:B0-----:R-:W4:Y:S04]  /*2ed20*/  LDL.LU.64 R16, [R1+0xa0] ;  /* 0x0000a00001107983 */ /* 0x001f280000300a00 */
[----:B-1----:R-:W2:Y:S01]  /*2ed30*/  LDL.64 R18, [R1+0xa8] ;  /* 0x0000a80001127983 */ /* 0x002ea20000100a00 */
[----:B---3--:R-:W-:Y:S03]  /*2ed40*/  HMMA.16816.F32.BF16 R24, R12, R4, R24 ;  /* 0x000000040c18723c */ /* 0x008fe60000041818 */
[----:B------:R-:W3:-:S15]  /*2ed50*/  LDL.LU.64 R4, [R1+0x7d0] ;  /* 0x0007d00001047983 */ /* 0x000ede0000300a00 */
[----:B------:R-:W-:-:S05]  /*2ed60*/  NOP ;  /* 0x0000000000007918 */ /* 0x000fca0000000000 */
[----:B------:R-:W-:Y:S04]  /*2ed70*/  STL.64 [R1+0x830], R24 ;  /* 0x0008301801007387 */ /* 0x000fe80000100a00 */
[----:B------:R-:W-:Y:S04]  /*2ed80*/  STL.64 [R1+0x838], R26 ;  /* 0x0008381a01007387 */ /* 0x000fe80000100a00 */
[----:B------:R-:W2:Y:S01]  /*2ed90*/  LDL.LU.64 R6, [R1+0x7d8] ;  /* 0x0007d80001067983 */ /* 0x000ea20000300a00 */
[----:B----4-:R-:W-:-:S15]  /*2eda0*/  HMMA.16816.F32.BF16 R20, R12, R16, R20 ;  /* 0x000000100c14723c */ /* 0x010fde0000041814 */
[----:B------:R-:W-:-:S08]  /*2edb0*/  NOP ;  /* 0x0000000000007918 */ /* 0x000fd00000000000 */
[----:B------:R-:W-:Y:S04]  /*2edc0*/  STL.64 [R1+0x820], R20 ;  /* 0x0008201401007387 */ /* 0x000fe80000100a00 */
[----:B------:R-:W-:Y:S04]  /*2edd0*/  STL.64 [R1+0x828], R22 ;  /* 0x0008281601007387 */ /* 0x000fe80000100a00 */
[----:B--2---:R-:W-:Y:S04]  /*2ede0*/  STL.64 [R1+0x2108], R6 ;  /* 0x0021080601007387 */ /* 0x004fe80000100a00 */
[----:B---3--:R0:W-:Y:S04]  /*2edf0*/  STL.64 [R1+0x2100], R4 ;  /* 0x0021000401007387 */ /* 0x0081e80000100a00 */
        /* <DEDUP_REMOVED lines=14> */
[----:B------:R0:W-:Y:S02]  /*2eee0*/  STL.64 [R1+0x20d0], R20 ;  /* 0x0020d01401007387 */ /* 0x0001e40000100a00 */
[----:B0-----:R-:W-:-:S02]  /*2eef0*/  IMAD.MOV.U32 R20, RZ, RZ, R10 ;  /* 0x000000ffff147224 */ /* 0x001fc400078e000a */
[----:B------:R-:W-:Y:S02]  /*2ef00*/  IMAD.MOV.U32 R16, RZ, RZ, R2 ;  /* 0x000000ffff107224 */ /* 0x000fe400078e0002 */
[----:B------:R-:W-:Y:S01]  /*2ef10*/  IMAD.MOV.U32 R17, RZ, RZ, R0 ;  /* 0x000000ffff117224 */ /* 0x000fe200078e0000 */
[----:B------:R-:W-:Y:S04]  /*2ef20*/  STL.64 [R1+0x1f68], R18 ;  /* 0x001f681201007387 */ /* 0x000fe80000100a00 */
[----:B------:R0:W-:Y:S04]  /*2ef30*/  STL.64 [R1+0x20e0], R16 ;  /* 0x0020e01001007387 */ /* 0x0001e80000100a00 */
[----:B0-----:R-:W4:Y:S04]  /*2ef40*/  LDL.LU.64 R16, [R1+0x7f0] ;  /* 0x0007f00001107983 */ /* 0x001f280000300a00 */
[----:B------:R-:W4:Y:S01]  /*2ef50*/  LDL.LU.64 R18, [R1+0x7f8] ;  /* 0x0007f80001127983 */ /* 0x000f220000300a00 */
        /* <DEDUP_REMOVED lines=12> */
[----:B------:R-:W-:Y:S04]  /*2f020*/  STL.64 [R1+0x808], R10 ;  /* 0x0008080a01007387 */ /* 0x000fe80000100a00 */
[----:B0-----:R-:W2:Y:S01]  /*2f030*/  LDL.LU.64 R8, [R1+0x2110] ;  /* 0x0021100001087983 */ /* 0x001ea20000300a00 */
[----:B------:R-:W-:-:S07]  /*2f040*/  IMAD.MOV.U32 R21, RZ, RZ, R3 ;  /* 0x000000ffff157224 */ /* 0x000fce00078e0003 */
[----:B----4-:R-:W-:Y:S01]  /*2f050*/  HMMA.16816.F32.BF16 R20, R12, R20, R16 ;  /* 0x000000140c14723c */ /* 0x010fe20000041810 */
[----:B------:R-:W4:Y:S04]  /*2f060*/  LDL.LU.64 R16, [R1+0x7b0] ;  /* 0x0007b00001107983 */ /* 0x000f280000300a00 */
[----:B------:R-:W4:-:S15]  /*2f070*/  LDL.LU.64 R18, [R1+0x7b8] ;  /* 0x0007b80001127983 */ /* 0x000f1e0000300a00 */
[----:B------:R-:W-:-:S03]  /*2f080*/  NOP ;  /* 0x0000000000007918 */ /* 0x000fc60000000000 */
[----:B------:R0:W-:Y:S04]  /*2f090*/  STL.64 [R1+0x7f0], R20 ;  /* 0x0007f01401007387 */ /* 0x0001e80000100a00 */
[----:B------:R1:W-:Y:S04]  /*2f0a0*/  STL.64 [R1+0x7f8], R22 ;  /* 0x0007f81601007387 */ /* 0x0003e80000100a00 */
[----:B0-----:R-:W3:Y:S04]  /*2f0b0*/  LDL.LU.64 R20, [R1+0x7a0] ;  /* 0x0007a00001147983 */ /* 0x001ee80000300a00 */
[----:B-1----:R-:W3:Y:S01]  /*2f0c0*/  LDL.LU.64 R22, [R1+0x7a8] ;  /* 0x0007a80001167983 */ /* 0x002ee20000300a00 */
        /* <DEDUP_REMOVED lines=8> */
[----:B------:R-:W4:-:S15]  /*2f150*/  LDL.LU.64 R4, [R1+0x20f0] ;  /* 0x0020f00001047983 */ /* 0x000f1e0000300a00 */
[----:B------:R-:W-:-:S06]  /*2f160*/  NOP ;  /* 0x0000000000007918 */ /* 0x000fcc0000000000 */
[----:B------:R0:W-:Y:S04]  /*2f170*/  STL.64 [R1+0x7d0], R8 ;  /* 0x0007d00801007387 */ /* 0x0001e80000100a00 */
[----:B------:R3:W-:Y:S04]  /*2f180*/  STL.64 [R1+0x7d8], R10 ;  /* 0x0007d80a01007387 */ /* 0x0007e80000100a00 */
[----:B0-----:R-:W3:Y:S01]  /*2f190*/  LDL.LU.64 R8, [R1+0x20e8] ;  /* 0x0020e80001087983 */ /* 0x001ee20000300a00 */
[C---:B----4-:R-:W-:Y:S06]  /*2f1a0*/  HMMA.16816.F32.BF16 R4, R12.reuse, R4, R16 ;  /* 0x000000040c04723c */ /* 0x050fec0000041810 */
[----:B---3--:R-:W-:Y:S01]  /*2f1b0*/  HMMA.16816.F32.BF16 R8, R12, R8, R24 ;  /* 0x000000080c08723c */ /* 0x008fe20000041818 */
[----:B------:R-:W2:Y:S04]  /*2f1c0*/  LDL.LU.64 R24, [R1+0x790] ;  /* 0x0007900001187983 */ /* 0x000ea80000300a00 */
[----:B------:R-:W2:-:S15]  /*2f1d0*/  LDL.LU.64 R26, [R1+0x798] ;  /* 0x00079800011a7983 */ /* 0x000e9e0000300a00 */
[----:B------:R-:W-:-:S04]  /*2f1e0*/  NOP ;  /* 0x0000000000007918 */ /* 0x000fc80000000000 */
[----:B------:R-:W-:Y:S02]  /*2f1f0*/  IMAD.MOV.U32 R0, RZ, RZ, R11 ;  /* 0x000000ffff007224 */ /* 0x000fe400078e000b */
[----:B------:R-:W-:Y:S02]  /*2f200*/  IMAD.MOV.U32 R2, RZ, RZ, R10 ;  /* 0x000000ffff027224 */ /* 0x000fe400078e000a */
[----:B------:R-:W-:Y:S02]  /*2f210*/  IMAD.MOV.U32 R3, RZ, RZ, R8 ;  /* 0x000000ffff037224 */ /* 0x000fe400078e0008 */
[----:B------:R-:W-:Y:S02]  /*2f220*/  IMAD.MOV.U32 R28, RZ, RZ, R9 ;  /* 0x000000ffff1c7224 */ /* 0x000fe400078e0009 */
[----:B------:R-:W3:Y:S04]  /*2f230*/  LDL.LU.64 R8, [R1+0x780] ;  /* 0x0007800001087983 */ /* 0x000ee80000300a00 */
[----:B------:R-:W3:Y:S04]  /*2f240*/  LDL.LU.64 R10, [R1+0x788] ;  /* 0x00078800010a7983 */ /* 0x000ee80000300a00 */
[----:B------:R-:W-:Y:S04]  /*2f250*/  STL [R1+0x1790], R0 ;  /* 0x0017900001007387 */ /* 0x000fe80000100800 */
[----:B------:R-:W-:Y:S04]  /*2f260*/  STL [R1+0x178c], R2 ;  /* 0x00178c0201007387 */ /* 0x000fe80000100800 */
[----:B------:R-:W-:Y:S04]  /*2f270*/  STL [R1+0x1788], R28 ;  /* 0x0017881c01007387 */ /* 0x000fe80000100800 */
[----:B------:R-:W-:Y:S04]  /*2f280*/  STL [R1+0x1784], R3 ;  /* 0x0017840301007387 */ /* 0x000fe80000100800 */
[----:B------:R-:W3:Y:S04]  /*2f290*/  LDL.LU.64 R16, [R1+0x20e0] ;  /* 0x0020e00001107983 */ /* 0x000ee80000300a00 */
[----:B------:R0:W-:Y:S04]  /*2f2a0*/  STL.64 [R1+0x7b0], R4 ;  /* 0x0007b00401007387 */ /* 0x0001e80000100a00 */
[----:B------:R1:W-:Y:S04]  /*2f2b0*/  STL.64 [R1+0x7b8], R6 ;  /* 0x0007b80601007387 */ /* 0x0003e80000100a00 */
[----:B0-----:R-:W1:Y:S02]  /*2f2c0*/  LDL.LU.64 R4, [R1+0x20d8] ;  /* 0x0020d80001047983 */ /* 0x001e640000300a00 */
[C---:B-1----:R-:W-:Y:S02]  /*2f2d0*/  HMMA.16816.F32.BF16 R4, R12.reuse, R4, R20 ;  /* 0x000000040c04723c */ /* 0x042fe40000041814 */
[----:B------:R-:W2:Y:S04]  /*2f2e0*/  LDL.LU.64 R20, [R1+0x20d0] ;  /* 0x0020d00001147983 */ /* 0x000ea80000300a00 */
[----:B---3--:R-:W-:-:S15]  /*2f2f0*/  HMMA.16816.F32.BF16 R16, R12, R16, R8 ;  /* 0x000000100c10723c */ /* 0x008fde0000041808 */
[----:B------:R-:W-:-:S03]  /*2f300*/  NOP ;  /* 0x0000000000007918 */ /* 0x000fc60000000000 */
        /* <DEDUP_REMOVED lines=8> */
[----:B------:R0:W-:Y:S04]  /*2f390*/  STL [R1+0x1798], R2 ;  /* 0x0017980201007387 */ /* 0x0001e80000100800 */
[----:B------:R1:W-:Y:S01]  /*2f3a0*/  STL [R1+0x1794], R0 ;  /* 0x0017940001007387 */ /* 0x0003e20000100800 */
[----:B0-----:R-:W-:-:S02]  /*2f3b0*/  IMAD.MOV.U32 R2, RZ, RZ, R18 ;  /* 0x000000ffff027224 */ /* 0x001fc400078e0012 */
[----:B-1----:R-:W-:Y:S01]  /*2f3c0*/  IMAD.MOV.U32 R0, RZ, RZ, R19 ;  /* 0x000000ffff007224 */ /* 0x002fe200078e0013 */
[----:B--2---:R-:W-:Y:S01]  /*2f3d0*/  HMMA.16816.F32.BF16 R20, R12, R20, R24 ;  /* 0x000000140c14723c */ /* 0x004fe20000041818 */
[----:B------:R-:W3:-:S15]  /*2f3e0*/  LDL.LU.64 R24, [R1+0x20c8] ;  /* 0x0020c80001187983 */ /* 0x000ede0000300a00 */
[----:B------:R-:W-:-:S07]  /*2f3f0*/  NOP ;  /* 0x0000000000007918 */ /* 0x000fce0000000000 */
[----:B------:R-:W-:Y:S04]  /*2f400*/  STL.64 [R1+0x790], R20 ;  /* 0x0007901401007387 */ /* 0x000fe80000100a00 */
[----:B------:R0:W-:Y:S04]  /*2f410*/  STL.64 [R1+0x798], R22 ;  /* 0x0007981601007387 */ /* 0x0001e80000100a00 */
[----:B0-----:R-:W2:Y:S04]  /*2f420*/  LDL.LU.64 R22, [R1+0x20c0] ;  /* 0x0020c00001167983 */ /* 0x001ea80000300a00 */
[----:B------:R-:W4:Y:S04]  /*2f430*/  LDL.LU.64 R20, [R1+0x20b8] ;  /* 0x0020b80001147983 */ /* 0x000f280000300a00 */
[----:B------:R-:W2:Y:S04]  /*2f440*/  LDL.LU.64 R10, [R1+0x20b0] ;  /* 0x0020b000010a7983 */ /* 0x000ea80000300a00 */
[----:B------:R-:W2:Y:S04]  /*2f450*/  LDL.LU.64 R8, [R1+0x20a8] ;  /* 0x0020a80001087983 */ /* 0x000ea80000300a00 */
[----:B------:R-:W3:Y:S01]  /*2f460*/  LDL.64 R18, [R1+0x198] ;  /* 0x0001980001127983 */ /* 0x000ee20000100a00 */
[----:B------:R-:W-:-:S02]  /*2f470*/  IMAD.MOV.U32 R3, RZ, RZ, R16 ;  /* 0x000000ffff037224 */ /* 0x000fc400078e0010 */
[----:B------:R-:W-:Y:S01]  /*2f480*/  IMAD.MOV.U32 R28, RZ, RZ, R17 ;  /* 0x000000ffff1c7224 */ /* 0x000fe200078e0011 */
[----:B---3--:R0:W-:Y:S04]  /*2f490*/  STL.64 [R1+0x2080], R18 ;  /* 0x0020801201007387 */ /* 0x0081e80000100a00 */
[----:B------:R-:W4:Y:S04]  /*2f4a0*/  LDL.LU.64 R16, [R1+0x770] ;  /* 0x0007700001107983 */ /* 0x000f280000300a00 */
[----:B0-----:R-:W4:Y:S04]  /*2f4b0*/  LDL.LU.64 R18, [R1+0x778] ;  /* 0x0007780001127983 */ /* 0x001f280000300a00 */
[----:B------:R-:W-:Y:S04]  /*2f4c0*/  STL [R1+0x1828], R0 ;  /* 0x0018280001007387 */ /* 0x000fe80000100800 */
[----:B------:R-:W-:Y:S04]  /*2f4d0*/  STL [R1+0x1824], R2 ;  /* 0x0018240201007387 */ /* 0x000fe80000100800 */
[----:B------:R-:W-:Y:S04]  /*2f4e0*/  STL [R1+0x1820], R28 ;  /* 0x0018201c01007387 */ /* 0x000fe80000100800 */
[----:B------:R-:W-:Y:S04]  /*2f4f0*/  STL [R1+0x17a4], R3 ;  /* 0x0017a40301007387 */ /* 0x000fe80000100800 */
[----:B------:R-:W2:Y:S01]  /*2f500*/  LDL.64 R26, [R1+0x1d8] ;  /* 0x0001d800011a7983 */ /* 0x000ea20000100a00 */
[C---:B----4-:R-:W-:Y:S06]  /*2f510*/  HMMA.16816.F32.BF16 R16, R12.reuse, R20, R16 ;  /* 0x000000140c10723c */ /* 0x050fec0000041810 */
[----:B------:R-:W-:-:S15]  /*2f520*/  HMMA.16816.F32.BF16 R12, R12, R24, R4 ;  /* 0x000000180c0c723c */ /* 0x000fde0000041804 */
[----:B------:R-:W-:-:S02]  /*2f530*/  NOP ;  /* 0x0000000000007918 */ /* 0x000fc40000000000 */
[----:B------:R-:W-:Y:S04]  /*2f540*/  STL.64 [R1+0x770], R16 ;  /* 0x0007701001007387 */ /* 0x000fe80000100a00 */
[----:B------:R-:W-:Y:S04]  /*2f550*/  STL.64 [R1+0x778], R18 ;  /* 0x0007781201007387 */ /* 0x000fe80000100a00 */
[----:B------:R-:W3:Y:S04]  /*2f560*/  LDL.64 R6, [R1+0x1c8] ;  /* 0x0001c80001067983 */ /* 0x000ee80000100a00 */
[----:B---3--:R0:W-:Y:S04]  /*2f570*/  STL.64 [R1+0x20a0], R6 ;  /* 0x0020a00601007387 */ /* 0x0081e80000100a00 */
[----:B------:R-:W2:Y:S04]  /*2f580*/  LDL.LU R4, [R1+0x860] ;  /* 0x0008600001047983 */ /* 0x000ea80000300800 */
[----:B------:R-:W2:Y:S04]  /*2f590*/  LDL.LU R5, [R1+0x864] ;  /* 0x0008640001057983 */ /* 0x000ea80000300800 */
[----:B0-----:R-:W2:Y:S04]  /*2f5a0*/  LDL.LU R6, [R1+0x868] ;  /* 0x0008680001067983 */ /* 0x001ea80000300800 */
[----:B------:R-:W2:Y:S04]  /*2f5b0*/  LDL.LU R7, [R1+0x86c] ;  /* 0x00086c0001077983 */ /* 0x000ea80000300800 */
[----:B------:R-:W3:Y:S04]  /*2f5c0*/  LDL R18, [R1+0x1b8] ;  /* 0x0001b80001127983 */ /* 0x000ee80000100800 */
[----:B------:R-:W3:Y:S04]  /*2f5d0*/  LDL R19, [R1+0x1bc] ;  /* 0x0001bc0001137983 */ /* 0x000ee80000100800 */
[----:B---3--:R0:W-:Y:S04]  /*2f5e0*/  STL.64 [R1+0x2098], R18 ;  /* 0x0020981201007387 */ /* 0x0081e80000100a00 */
[----:B------:R-:W3:Y:S04]  /*2f5f0*/  LDL.LU R16, [R1+0x760] ;  /* 0x0007600001107983 */ /* 0x000ee80000300800 */
[----:B------:R-:W3:Y:S04]  /*2f600*/  LDL.LU R17, [R1+0x764] ;  /* 0x0007640001117983 */ /* 0x000ee80000300800 */
[----:B0-----:R-:W3:Y:S04]  /*2f610*/  LDL.LU R18, [R1+0x768] ;  /* 0x0007680001127983 */ /* 0x001ee80000300800 */
[----:B------:R-:W3:Y:S04]  /*2f620*/  LDL.LU R19, [R1+0x76c] ;  /* 0x00076c0001137983 */ /* 0x000ee80000300800 */
[----:B------:R0:W-:Y:S04]  /*2f630*/  STL.64 [R1+0x16f8], R14 ;  /* 0x0016f80e01007387 */ /* 0x0001e80000100a00 */
[----:B------:R1:W-:Y:S04]  /*2f640*/  STL.64 [R1+0x16f0], R12 ;  /* 0x0016f00c01007387 */ /* 0x0003e80000100a00 */
[----:B0-----:R-:W4:Y:S01]  /*2f650*/  LDL.LU R14, [R1+0xe8] ;  /* 0x0000e800010e7983 */ /* 0x001f220000300800 */
[----:B------:R-:W-:Y:S01]  /*2f660*/  IMAD.MOV.U32 R15, RZ, RZ, R29 ;  /* 0x000000ffff0f7224 */ /* 0x000fe200078e001d */
[----:B--2---:R-:W-:Y:S04]  /*2f670*/  HMMA.16816.F32.BF16 R4, R8, R26, R4 ;  /* 0x0000001a0804723c */ /* 0x004fe80000041804 */
[----:B----4-:R0:W-:Y:S04]  /*2f680*/  STL.64 [R1+0x1fa0], R14 ;  /* 0x001fa00e01007387 */ /* 0x0101e80000100a00 */
[----:B-1----:R-:W2:Y:S04]  /*2f690*/  LDL.LU R12, [R1+0x200] ;  /* 0x00020000010c7983 */ /* 0x002ea80000300800 */
[----:B------:R-:W2:Y:S04]  /*2f6a0*/  LDL.LU R13, [R1+0x204] ;  /* 0x00020400010d7983 */ /* 0x000ea80000300800 */
[----:B0-----:R-:W4:Y:S04]  /*2f6b0*/  LDL.LU R14, [R1+0x208] ;  /* 0x00020800010e7983 */ /* 0x001f280000300800 */
[----:B------:R-:W4:Y:S04]  /*2f6c0*/  LDL.LU R15, [R1+0x20c] ;  /* 0x00020c00010f7983 */ /* 0x000f280000300800 */
[----:B------:R-:W-:-:S02]  /*2f6d0*/  IMAD.MOV.U32 R25, RZ, RZ, R7 ;  /* 0x000000ffff197224 */ /* 0x000fc400078e0007 */
[----:B------:R-:W-:Y:S01]  /*2f6e0*/  IMAD.MOV.U32 R21, RZ, RZ, R6 ;  /* 0x000000ffff157224 */ /* 0x000fe200078e0006 */
[----:B----4-:R-:W-:Y:S04]  /*2f6f0*/  STL.64 [R1+0x2090], R14 ;  /* 0x0020900e01007387 */ /* 0x010fe80000100a00 */
[----:B--2---:R0:W-:Y:S04]  /*2f700*/  STL.64 [R1+0x2088], R12 ;  /* 0x0020880c01007387 */ /* 0x0041e80000100a00 */
[----:B0-----:R-:W2:Y:S04]  /*2f710*/  LDL.LU R12, [R1+0x660] ;  /* 0x00066000010c7983 */ /* 0x001ea80000300800 */
[----:B------:R-:W2:Y:S04]  /*2f720*/  LDL.LU R13, [R1+0x664] ;  /* 0x00066400010d7983 */ /* 0x000ea80000300800 */
[----:B------:R-:W2:Y:S04]  /*2f730*/  LDL.LU R14, [R1+0x668] ;  /* 0x00066800010e7983 */ /* 0x000ea80000300800 */
[----:B------:R-:W2:Y:S04]  /*2f740*/  LDL.LU R15, [R1+0x66c] ;  /* 0x00066c00010f7983 */ /* 0x000ea80000300800 */
[----:B------:R-:W-:Y:S04]  /*2f750*/  STL.64 [R1+0x860], R4 ;  /* 0x0008600401007387 */ /* 0x000fe80000100a00 */
[----:B------:R0:W-:Y:S04]  /*2f760*/  STL.64 [R1+0x868], R6 ;  /* 0x0008680601007387 */ /* 0x0001e80000100a00 */
[----:B0-----:R-:W3:Y:S01]  /*2f770*/  LDL.LU.64 R6, [R1+0x20a0] ;  /* 0x0020a00001067983 */ /* 0x001ee20000300a00 */
[----:B------:R-:W-:-:S02]  /*2f780*/  IMAD.MOV.U32 R20, RZ, RZ, R4 ;  /* 0x000000ffff147224 */ /* 0x000fc400078e0004 */
[----:B------:R-:W-:-:S03]  /*2f790*/  IMAD.MOV.U32 R24, RZ, RZ, R5 ;  /* 0x000000ffff187224 */ /* 0x000fc600078e0005 */
[----:B------:R-:W-:Y:S04]  /*2f7a0*/  STL [R1+0x165c], R20 ;  /* 0x00165c1401007387 */ /* 0x000fe80000100800 */
[----:B------:R-:W-:Y:S04]  /*2f7b0*/  STL [R1+0x1658], R24 ;  /* 0x0016581801007387 */ /* 0x000fe80000100800 */
[----:B------:R-:W-:Y:S04]  /*2f7c0*/  STL [R1+0x1654], R21 ;  /* 0x0016541501007387 */ /* 0x000fe80000100800 */
[----:B------:R0:W-:Y:S04]  /*2f7d0*/  STL.64 [R1+0x1f70], R22 ;  /* 0x001f701601007387 */ /* 0x0001e80000100a00 */
[----:B0-----:R-:W4:Y:S04]  /*2f7e0*/  LDL R22, [R1+0x1a8] ;  /* 0x0001a80001167983 */ /* 0x001f280000100800 */
[----:B------:R-:W4:Y:S04]  /*2f7f0*/  LDL R23, [R1+0x1ac] ;  /* 0x0001ac0001177983 */ /* 0x000f280000100800 */
[----:B------:R-:W-:Y:S01]  /*2f800*/  STL [R1+0x1650], R25 ;  /* 0x0016501901007387 */ /* 0x000fe20000100800 */
[----:B---3--:R-:W-:-:S15]  /*2f810*/  HMMA.16816.F32.BF16 R16, R8, R6, R16 ;  /* 0x000000060810723c */ /* 0x008fde0000041810 */
[----:B------:R-:W-:-:S08]  /*2f820*/  NOP ;  /* 0x0000000000007918 */ /* 0x000fd00000000000 */
[----:B------:R-:W-:Y:S04]  /*2f830*/  STL.64 [R1+0x760], R16 ;  /* 0x0007601001007387 */ /* 0x000fe80000100a00 */
[----:B------:R0:W-:Y:S04]  /*2f840*/  STL.64 [R1+0x768], R18 ;  /* 0x0007681201007387 */ /* 0x0001e80000100a00 */
[----:B0-----:R-:W2:Y:S01]  /*2f850*/  LDL.LU.64 R18, [R1+0x2098] ;  /* 0x0020980001127983 */ /* 0x001ea20000300a00 */
[----:B------:R-:W-:Y:S02]  /*2f860*/  IMAD.MOV.U32 R26, RZ, RZ, R27 ;  /* 0x000000ffff1a7224 */ /* 0x000fe400078e001b */
[----:B------:R-:W-:-:S05]  /*2f870*/  IMAD.MOV.U32 R27, RZ, RZ, R6 ;  /* 0x000000ffff1b7224 */ /* 0x000fca00078e0006 */
[----:B------:R0:W-:Y:S04]  /*2f880*/  STL.64 [R1+0x1f00], R26 ;  /* 0x001f001a01007387 */ /* 0x0001e80000100a00 */
[----:B------:R-:W4:Y:S04]  /*2f890*/  LDL.LU R24, [R1+0x560] ;  /* 0x0005600001187983 */ /* 0x000f280000300800 */
[----:B------:R-:W4:Y:S04]  /*2f8a0*/  LDL.LU R25, [R1+0x564] ;  /* 0x0005640001197983 */ /* 0x000f280000300800 */
[----:B0-----:R-:W4:Y:S04]  /*2f8b0*/  LDL.LU R26, [R1+0x568] ;  /* 0x00056800011a7983 */ /* 0x001f280000300800 */
[----:B------:R-:W4:Y:S01]  /*2f8c0*/  LDL.LU R27, [R1+0x56c] ;  /* 0x00056c00011b7983 */ /* 0x000f220000300800 */
[----:B--2---:R-:W-:Y:S03]  /*2f8d0*/  HMMA.16816.F32.BF16 R16, R8, R18, R12 ;  /* 0x000000120810723c */ /* 0x004fe6000004180c */
[----:B------:R-:W2:Y:S04]  /*2f8e0*/  LDL.LU.64 R14, [R1+0x2090] ;  /* 0x00209000010e7983 */ /* 0x000ea80000300a00 */
[----:B------:R-:W2:-:S15]  /*2f8f0*/  LDL.LU.64 R12, [R1+0x2088] ;  /* 0x00208800010c7983 */ /* 0x000e9e0000300a00 */
[----:B------:R-:W-:-:S01]  /*2f900*/  NOP ;  /* 0x0000000000007918 */ /* 0x000fc20000000000 */
[----:B------:R-:W-:Y:S04]  /*2f910*/  STL.64 [R1+0x660], R16 ;  /* 0x0006601001007387 */ /* 0x000fe80000100a00 */
[----:B------:R0:W-:Y:S04]  /*2f920*/  STL.64 [R1+0x668], R18 ;  /* 0x0006681201007387 */ /* 0x0001e80000100a00 */
[----:B0-----:R-:W2:Y:S01]  /*2f930*/  LDL.LU.64 R18, [R1+0x2080] ;  /* 0x0020800001127983 */ /* 0x001ea20000300a00 */
[----:B------:R-:W0:Y:S01]  /*2f940*/  S2R R29, SR_TID.X ;  /* 0x00000000001d7919 */ /* 0x000e220000002100 */
[----:B----4-:R-:W-:Y:S01]  /*2f950*/  HMMA.16816.F32.BF16 R20, R8, R22, R24 ;  /* 0x000000160814723c */ /* 0x010fe20000041818 */
[C---:B0-----:R-:W-:Y:S01]  /*2f960*/  LOP3.LUT R7, R29.reuse, 0x7, RZ, 0xc0, !PT ;  /* 0x000000071d077812 */ /* 0x041fe200078ec0ff */
[----:B------:R-:W-:-:S04]  /*2f970*/  IMAD.SHL.U32 R6, R29, 0x2, RZ ;  /* 0x000000021d067824 */ /* 0x000fc800078e00ff */
[----:B------:R-:W-:Y:S02]  /*2f980*/  IMAD R7, R7, 0x90, RZ ;  /* 0x0000009007077824 */ /* 0x000fe400078e02ff */
[----:B------:R-:W-:-:S03]  /*2f990*/  IMAD.SHL.U32 R29, R29, 0x40, RZ ;  /* 0x000000401d1d7824 */ /* 0x000fc600078e00ff */
[----:B------:R-:W-:-:S04]  /*2f9a0*/  LOP3.LUT R7, R7, 0x10, R6, 0x78, !PT ;  /* 0x0000001007077812 */ /* 0x000fc800078e7806 */
[----:B------:R-:W-:-:S08]  /*2f9b0*/  LOP3.LUT R7, R7, 0x400, R29, 0xf8, !PT ;  /* 0x0000040007077812 */ /* 0x000fd000078ef81d */
[----:B------:R0:W-:Y:S04]  /*2f9c0*/  STL.64 [R1+0x560], R20 ;  /* 0x0005601401007387 */ /* 0x0001e80000100a00 */
[----:B------:R1:W-:Y:S01]  /*2f9d0*/  STL.64 [R1+0x568], R22 ;  /* 0x0005681601007387 */ /* 0x0003e20000100a00 */
[----:B--2---:R-:W-:Y:S06]  /*2f9e0*/  HMMA.16816.F32.BF16 R12, R8, R18, R12 ;  /* 0x00000012080c723c */ /* 0x004fec000004180c */
[----:B------:R-:W-:-:S05]  /*2f9f0*/  IMAD.MOV.U32 R29, RZ, RZ, R19 ;  /* 0x000000ffff1d7224 */ /* 0x000fca00078e0013 */
[----:B------:R-:W-:-:S12]  /*2fa00*/  STL [R1+0x1ed8], R29 ;  /* 0x001ed81d01007387 */ /* 0x000fd80000100800 */
[----:B------:R-:W-:Y:S04]  /*2fa10*/  STL.64 [R1+0xcf0], R12 ;  /* 0x000cf00c01007387 */ /* 0x000fe80000100a00 */
[----:B------:R2:W-:Y:S04]  /*2fa20*/  STL.64 [R1+0xcf8], R14 ;  /* 0x000cf80e01007387 */ /* 0x0005e80000100a00 */
[----:B------:R-:W3:Y:S04]  /*2fa30*/  LDL.LU R24, [R1+0x470] ;  /* 0x0004700001187983 */ /* 0x000ee80000300800 */
[----:B------:R-:W3:Y:S04]  /*2fa40*/  LDL.LU R25, [R1+0x474] ;  /* 0x0004740001197983 */ /* 0x000ee80000300800 */
[----:B------:R-:W4:Y:S04]  /*2fa50*/  LDL.LU R26, [R1+0x478] ;  /* 0x00047800011a7983 */ /* 0x000f280000300800 */
[----:B------:R-:W4:Y:S04]  /*2fa60*/  LDL.LU R27, [R1+0x47c] ;  /* 0x00047c00011b7983 */ /* 0x000f280000300800 */
[----:B----4-:R4:W-:Y:S04]  /*2fa70*/  STL.64 [R1+0x1f80], R26 ;  /* 0x001f801a01007387 */ /* 0x0109e80000100a00 */
[----:B---3--:R3:W-:Y:S04]  /*2fa80*/  STL.64 [R1+0x1f78], R24 ;  /* 0x001f781801007387 */ /* 0x0087e80000100a00 */
[----:B0-----:R-:W2:Y:S04]  /*2fa90*/  LDL.LU R20, [R1+0x490] ;  /* 0x0004900001147983 */ /* 0x001ea80000300800 */
[----:B------:R-:W2:Y:S04]  /*2faa0*/  LDL.LU R21, [R1+0x494] ;  /* 0x0004940001157983 */ /* 0x000ea80000300800 */
[----:B-1----:R-:W4:Y:S04]  /*2fab0*/  LDL.LU R22, [R1+0x498] ;  /* 0x0004980001167983 */ /* 0x002f280000300800 */
[----:B------:R-:W4:Y:S04]  /*2fac0*/  LDL.LU R23, [R1+0x49c] ;  /* 0x00049c0001177983 */ /* 0x000f280000300800 */
[----:B----4-:R-:W-:Y:S04]  /*2fad0*/  STL.64 [R1+0x1f90], R22 ;  /* 0x001f901601007387 */ /* 0x010fe80000100a00 */
[----:B--2---:R-:W-:Y:S04]  /*2fae0*/  STL.64 [R1+0x1f88], R20 ;  /* 0x001f881401007387 */ /* 0x004fe80000100a00 */
[----:B------:R-:W2:Y:S04]  /*2faf0*/  LDL R14, [R1+0xf8] ;  /* 0x0000f800010e7983 */ /* 0x000ea80000100800 */
[----:B------:R-:W2:Y:S04]  /*2fb00*/  LDL R15, [R1+0xfc] ;  /* 0x0000fc00010f7983 */ /* 0x000ea80000100800 */
[----:B------:R-:W4:Y:S04]  /*2fb10*/  LDL R26, [R1+0xd8] ;  /* 0x0000d800011a7983 */ /* 0x000f280000100800 */
[----:B------:R-:W4:Y:S04]  /*2fb20*/  LDL R27, [R1+0xdc] ;  /* 0x0000dc00011b7983 */ /* 0x000f280000100800 */
[----:B--2---:R-:W-:Y:S04]  /*2fb30*/  STL.64 [R1+0x1fb8], R14 ;  /* 0x001fb80e01007387 */ /* 0x004fe80000100a00 */
[----:B----4-:R0:W-:Y:S04]  /*2fb40*/  STL.64 [R1+0x1f98], R26 ;  /* 0x001f981a01007387 */ /* 0x0101e80000100a00 */
[----:B---3--:R-:W2:Y:S04]  /*2fb50*/  LDL.LU R24, [R1+0x4b0] ;  /* 0x0004b00001187983 */ /* 0x008ea80000300800 */
[----:B------:R-:W2:Y:S04]  /*2fb60*/  LDL.LU R25, [R1+0x4b4] ;  /* 0x0004b40001197983 */ /* 0x000ea80000300800 */
[----:B0-----:R-:W3:Y:S04]  /*2fb70*/  LDL.LU R26, [R1+0x4b8] ;  /* 0x0004b800011a7983 */ /* 0x001ee80000300800 */
[----:B------:R-:W3:Y:S04]  /*2fb80*/  LDL.LU R27, [R1+0x4bc] ;  /* 0x0004bc00011b7983 */ /* 0x000ee80000300800 */
[----:B------:R-:W4:Y:S04]  /*2fb90*/  LDL R14, [R1+0x108] ;  /* 0x00010800010e7983 */ /* 0x000f280000100800 */
[----:B------:R-:W4:Y:S04]  /*2fba0*/  LDL R15, [R1+0x10c] ;  /* 0x00010c00010f7983 */ /* 0x000f280000100800 */
[----:B----4-:R-:W-:Y:S04]  /*2fbb0*/  STL.64 [R1+0x1fd0], R14 ;  /* 0x001fd00e01007387 */ /* 0x010fe80000100a00 */
[----:B---3--:R-:W-:Y:S04]  /*2fbc0*/  STL.64 [R1+0x1fb0], R26 ;  /* 0x001fb01a01007387 */ /* 0x008fe80000100a00 */
[----:B--2---:R0:W-:Y:S04]  /*2fbd0*/  STL.64 [R1+0x1fa8], R24 ;  /* 0x001fa81801007387 */ /* 0x0041e80000100a00 */
[----:B0-----:R-:W2:Y:S04]  /*2fbe0*/  LDL.LU R24, [R1+0x4c0] ;  /* 0x0004c00001187983 */ /* 0x001ea80000300800 */
[----:B------:R-:W2:Y:S04]  /*2fbf0*/  LDL.LU R25, [R1+0x4c4] ;  /* 0x0004c40001197983 */ /* 0x000ea80000300800 */
[----:B------:R-:W3:Y:S04]  /*2fc00*/  LDL.LU R26, [R1+0x4c8] ;  /* 0x0004c800011a7983 */ /* 0x000ee80000300800 */
        /* <DEDUP_REMOVED lines=21> */
[----:B----4-:R0:W-:Y:S04]  /*2fd60*/  STL.64 [R1+0x2018], R14 ;  /* 0x0020180e01007387 */ /* 0x0101e80000100a00 */
[----:B0-----:R-:W4:Y:S04]  /*2fd70*/  LDL.64 R14, [R1+0x148] ;  /* 0x00014800010e7983 */ /* 0x001f280000100a00 */
        /* <DEDUP_REMOVED lines=20> */
[----:B------:R-:W4:Y:S04]  /*2fec0*/  LDL.64 R14, [R1+0x188] ;  /* 0x00018800010e7983 */ /* 0x000f280000100a00 */
[----:B---3--:R-:W-:Y:S04]  /*2fed0*/  STL.64 [R1+0x2028], R26 ;  /* 0x0020281a01007387 */ /* 0x008fe80000100a00 */
[----:B--2---:R0:W-:Y:S04]  /*2fee0*/  STL.64 [R1+0x2020], R24 ;  /* 0x0020201801007387 */ /* 0x0041e80000100a00 */
[----:B0-----:R-:W2:Y:S04]  /*2fef0*/  LDL.LU R24, [R1+0x510] ;  /* 0x0005100001187983 */ /* 0x001ea80000300800 */
[----:B------:R-:W2:Y:S04]  /*2ff00*/  LDL.LU R25, [R1+0x514] ;  /* 0x0005140001197983 */ /* 0x000ea80000300800 */
[----:B------:R-:W3:Y:S04]  /*2ff10*/  LDL.LU R26, [R1+0x518] ;  /* 0x00051800011a7983 */ /* 0x000ee80000300800 */
[----:B------:R-:W3:Y:S04]  /*2ff20*/  LDL.LU R27, [R1+0x51c] ;  /* 0x00051c00011b7983 */ /* 0x000ee80000300800 */
[----:B---3--:R-:W-:Y:S04]  /*2ff30*/  STL.64 [R1+0x2040], R26 ;  /* 0x0020401a01007387 */ /* 0x008fe80000100a00 */
[----:B--2---:R0:W-:Y:S04]  /*2ff40*/  STL.64 [R1+0x2038], R24 ;  /* 0x0020381801007387 */ /* 0x0041e80000100a00 */
[----:B0-----:R-:W2:Y:S04]  /*2ff50*/  LDL.LU R24, [R1+0x520] ;  /* 0x0005200001187983 */ /* 0x001ea80000300800 */
[----:B------:R-:W2:Y:S04]  /*2ff60*/  LDL.LU R25, [R1+0x524] ;  /* 0x0005240001197983 */ /* 0x000ea80000300800 */
[----:B------:R-:W3:Y:S04]  /*2ff70*/  LDL.LU R26, [R1+0x528] ;  /* 0x00052800011a7983 */ /* 0x000ee80000300800 */
[----:B------:R-:W3:Y:S01]  /*2ff80*/  LDL.LU R27, [R1+0x52c] ;  /* 0x00052c00011b7983 */ /* 0x000ee20000300800 */
[----:B------:R-:W-:-:S06]  /*2ff90*/  LOP3.LUT R7, R7, 0x20, RZ, 0x3c, !PT ;  /* 0x0000002007077812 */ /* 0x000fcc00078e3cff */
[----:B------:R-:W0:Y:S04]  /*2ffa0*/  LDSM.16.MT88.4 R4, [R7+UR5+0x8800] ;  /* 0x008800050704783b */ /* 0x000e280008004200 */
[----:B---3--:R-:W-:Y:S04]  /*2ffb0*/  STL.64 [R1+0x2058], R26 ;  /* 0x0020581a01007387 */ /* 0x008fe80000100a00 */
[----:B--2---:R1:W-:Y:S04]  /*2ffc0*/  STL.64 [R1+0x2050], R24 ;  /* 0x0020501801007387 */ /* 0x0043e80000100a00 */
[----:B-1----:R-:W2:Y:S04]  /*2ffd0*/  LDL.LU R24, [R1+0x530] ;  /* 0x0005300001187983 */ /* 0x002ea80000300800 */
[----:B------:R-:W2:Y:S04]  /*2ffe0*/  LDL.LU R25, [R1+0x534] ;  /* 0x0005340001197983 */ /* 0x000ea80000300800 */
[----:B------:R-:W3:Y:S04]  /*2fff0*/  LDL.LU R26, [R1+0x538] ;  /* 0x00053800011a7983 */ /* 0x000ee80000300800 */
[----:B------:R-:W3:Y:S04]  /*30000*/  LDL.LU R27, [R1+0x53c] ;  /* 0x00053c00011b7983 */ /* 0x000ee80000300800 */
[----:B---3--:R-:W-:Y:S04]  /*30010*/  STL.64 [R1+0x2070], R26 ;  /* 0x0020701a01007387 */ /* 0x008fe80000100a00 */
[----:B--2---:R1:W-:Y:S04]  /*30020*/  STL.64 [R1+0x2068], R24 ;  /* 0x0020681801007387 */ /* 0x0043e80000100a00 */
[----:B-1----:R-:W2:Y:S04]  /*30030*/  LDL.LU R24, [R1+0x540] ;  /* 0x0005400001187983 */ /* 0x002ea80000300800 */
[----:B------:R-:W2:Y:S04]  /*30040*/  LDL.LU R25, [R1+0x544] ;  /* 0x0005440001197983 */ /* 0x000ea80000300800 */
[----:B------:R-:W2:Y:S04]  /*30050*/  LDL.LU R26, [R1+0x548] ;  /* 0x00054800011a7983 */ /* 0x000ea80000300800 */
[----:B------:R-:W2:Y:S04]  /*30060*/  LDL.LU R27, [R1+0x54c] ;  /* 0x00054c00011b7983 */ /* 0x000ea80000300800 */
[----:B------:R-:W3:Y:S04]  /*30070*/  LDL.LU R20, [R1+0x4a0] ;  /* 0x0004a00001147983 */ /* 0x000ee80000300800 */
[----:B------:R-:W3:Y:S04]  /*30080*/  LDL.LU R21, [R1+0x4a4] ;  /* 0x0004a40001157983 */ /* 0x000ee80000300800 */
[----:B------:R-:W3:Y:S04]  /*30090*/  LDL.LU R22, [R1+0x4a8] ;  /* 0x0004a80001167983 */ /* 0x000ee80000300800 */
[----:B------:R-:W3:Y:S04]  /*300a0*/  LDL.LU R23, [R1+0x4ac] ;  /* 0x0004ac0001177983 */ /* 0x000ee80000300800 */
[----:B------:R-:W3:Y:S04]  /*300b0*/  LDL.64 R18, [R1+0xc8] ;  /* 0x0000c80001127983 */ /* 0x000ee80000100a00 */
[----:B0-----:R-:W-:Y:S04]  /*300c0*/  STL.64 [R1+0x1eb0], R6 ;  /* 0x001eb00601007387 */ /* 0x001fe80000100a00 */
[----:B------:R0:W-:Y:S04]  /*300d0*/  STL.64 [R1+0x1ea8], R4 ;  /* 0x001ea80401007387 */ /* 0x0001e80000100a00 */
[----:B0-----:R-:W4:Y:S04]  /*300e0*/  LDL.LU R4, [R1+0x550] ;  /* 0x0005500001047983 */ /* 0x001f280000300800 */
[----:B------:R-:W4:Y:S04]  /*300f0*/  LDL.LU R5, [R1+0x554] ;  /* 0x0005540001057983 */ /* 0x000f280000300800 */
[----:B------:R-:W4:Y:S04]  /*30100*/  LDL.LU R6, [R1+0x558] ;  /* 0x0005580001067983 */ /* 0x000f280000300800 */
[----:B------:R-:W4:Y:S02]  /*30110*/  LDL.LU R7, [R1+0x55c] ;  /* 0x00055c0001077983 */ /* 0x000f240000300800 */
[----:B----4-:R-:W-:-:S15]  /*30120*/  HMMA.16816.F32.BF16 R4, R8, R14, R4 ;  /* 0x0000000e0804723c */ /* 0x010fde0000041804 */
[----:B------:R-:W-:-:S08]  /*30130*/  NOP ;  /* 0x0000000000007918 */ /* 0x000fd00000000000 */
[----:B------:R0:W-:Y:S04]  /*30140*/  STL.64 [R1+0x550], R4 ;  /* 0x0005500401007387 */ /* 0x0001e80000100a00 */
[----:B------:R1:W-:Y:S01]  /*30150*/  STL.64 [R1+0x558], R6 ;  /* 0x0005580601007387 */ /* 0x0003e20000100a00 */
[----:B0-----:R-:W-:Y:S02]  /*30160*/  IMAD.MOV.U32 R5, RZ, RZ, R14 ;  /* 0x000000ffff057224 */ /* 0x001fe400078e000e */
[----:B------:R-:W-:Y:S02]  /*30170*/  IMAD.MOV.U32 R4, RZ, RZ, R15 ;  /* 0x000000ffff047224 */ /* 0x000fe400078e000f */
[----:B------:R-:W2:Y:S04]  /*30180*/  LDL.LU.64 R14, [R1+0x2078] ;  /* 0x00207800010e7983 */ /* 0x000ea80000300a00 */
[----:B------:R-:W-:Y:S01]  /*30190*/  STL [R1+0x1edc], R5 ;  /* 0x001edc0501007387 */ /* 0x000fe20000100800 */
[----:B--2---:R-:W-:Y:S06]  /*301a0*/  HMMA.16816.F32.BF16 R24, R8, R14, R24 ;  /* 0x0000000e0818723c */ /* 0x004fec0000041818 */
[----:B-1----:R-:W-:-:S02]  /*301b0*/  IMAD.MOV.U32 R7, RZ, RZ, R14 ;  /* 0x000000ffff077224 */ /* 0x002fc400078e000e */
        /* <DEDUP_REMOVED lines=13> */
[----:B------:R-:W2:Y:S04]  /*30290*/  LDL.LU.64 R14, [R1+0x2048] ;  /* 0x00204800010e7983 */ /* 0x000ea80000300a00 */
[----:B------:R0:W-:Y:S04]  /*302a0*/  STL.64 [R1+0x1ee8], R6 ;  /* 0x001ee80601007387 */ /* 0x0001e80000100a00 */
[----:B------:R-:W-:Y:S04]  /*302b0*/  STL.64 [R1+0x1ee0], R4 ;  /* 0x001ee00401007387 */ /* 0x000fe80000100a00 */
[----:B0-----:R-:W4:Y:S04]  /*302c0*/  LDL R6, [R1+0xb8] ;  /* 0x0000b80001067983 */ /* 0x001f280000100800 */
[----:B------:R-:W4:Y:S01]  /*302d0*/  LDL R7, [R1+0xbc] ;  /* 0x0000bc0001077983 */ /* 0x000f220000100800 */
[----:B--2---:R-:W-:Y:S03]  /*302e0*/  HMMA.16816.F32.BF16 R12, R8, R14, R24 ;  /* 0x0000000e080c723c */ /* 0x004fe60000041818 */
[----:B------:R-:W2:Y:S04]  /*302f0*/  LDL.LU.64 R26, [R1+0x2040] ;  /* 0x00204000011a7983 */ /* 0x000ea80000300a00 */
[----:B------:R-:W2:-:S15]  /*30300*/  LDL.LU.64 R24, [R1+0x2038] ;  /* 0x0020380001187983 */ /* 0x000e9e0000300a00 */
[----:B------:R-:W-:-:S01]  /*30310*/  NOP ;  /* 0x0000000000007918 */ /* 0x000fc20000000000 */
[----:B------:R-:W-:Y:S04]  /*30320*/  STL.64 [R1+0x520], R12 ;  /* 0x0005200c01007387 */ /* 0x000fe80000100a00 */
[----:B------:R0:W-:Y:S04]  /*30330*/  STL.64 [R1+0x528], R14 ;  /* 0x0005280e01007387 */ /* 0x0001e80000100a00 */
        /* <DEDUP_REMOVED lines=9> */
[----:B--2---:R-:W-:Y:S02]  /*303d0*/  HMMA.16816.F32.BF16 R12, R8, R14, R24 ;  /* 0x0000000e080c723c */ /* 0x004fe40000041818 */
[----:B------:R-:W2:Y:S04]  /*303e0*/  LDL.LU.64 R26, [R1+0x2010] ;  /* 0x00201000011a7983 */ /* 0x000ea80000300a00 */
[----:B------:R-:W2:-:S15]  /*303f0*/  LDL.LU.64 R24, [R1+0x2008] ;  /* 0x0020080001187983 */ /* 0x000e9e0000300a00 */
[----:B------:R-:W-:-:S02]  /*30400*/  NOP ;  /* 0x0000000000007918 */ /* 0x000fc40000000000 */
[----:B------:R-:W-:Y:S04]  /*30410*/  STL.64 [R1+0xce0], R12 ;  /* 0x000ce00c01007387 */ /* 0x000fe80000100a00 */
[----:B------:R0:W-:Y:S04]  /*30420*/  STL.64 [R1+0xce8], R14 ;  /* 0x000ce80e01007387 */ /* 0x0001e80000100a00 */
[----:B0-----:R-:W2:Y:S02]  /*30430*/  LDL.LU.64 R14, [R1+0x2000] ;  /* 0x00200000010e7983 */ /* 0x001ea40000300a00 */
        /* <DEDUP_REMOVED lines=28> */
[----:B--2---:R-:W-:-:S15]  /*30600*/  HMMA.16816.F32.BF16 R24, R8, R14, R24 ;  /* 0x0000000e0818723c */ /* 0x004fde0000041818 */
[----:B------:R-:W-:-:S08]  /*30610*/  NOP ;  /* 0x0000000000007918 */ /* 0x000fd00000000000 */
[----:B------:R-:W-:Y:S04]  /*30620*/  STL.64 [R1+0xc90], R24 ;  /* 0x000c901801007387 */ /* 0x000fe80000100a00 */
[----:B------:R0:W-:Y:S04]  /*30630*/  STL.64 [R1+0xc98], R26 ;  /* 0x000c981a01007387 */ /* 0x0001e80000100a00 */
[----:B0-----:R-:W3:Y:S04]  /*30640*/  LDL.LU.64 R26, [R1+0x1f98] ;  /* 0x001f9800011a7983 */ /* 0x001ee80000300a00 */
[----:B------:R0:W-:Y:S04]  /*30650*/  STL [R1+0x1dcc], R14 ;  /* 0x001dcc0e01007387 */ /* 0x0001e80000100800 */
[----:B------:R1:W-:Y:S04]  /*30660*/  STL [R1+0x1dc8], R15 ;  /* 0x001dc80f01007387 */ /* 0x0003e80000100800 */
[----:B------:R-:W4:Y:S04]  /*30670*/  LDL.LU R12, [R1+0x480] ;  /* 0x00048000010c7983 */ /* 0x000f280000300800 */
[----:B------:R-:W4:Y:S04]  /*30680*/  LDL.LU R13, [R1+0x484] ;  /* 0x00048400010d7983 */ /* 0x000f280000300800 */
[----:B0-----:R-:W4:Y:S04]  /*30690*/  LDL.LU R14, [R1+0x488] ;  /* 0x00048800010e7983 */ /* 0x001f280000300800 */
[----:B-1----:R-:W4:Y:S01]  /*306a0*/  LDL.LU R15, [R1+0x48c] ;  /* 0x00048c00010f7983 */ /* 0x002f220000300800 */
[----:B---3--:R-:W-:Y:S03]  /*306b0*/  HMMA.16816.F32.BF16 R24, R8, R26, R20 ;  /* 0x0000001a0818723c */ /* 0x008fe60000041814 */
[----:B------:R-:W2:Y:S04]  /*306c0*/  LDL.LU.64 R22, [R1+0x1f90] ;  /* 0x001f900001167983 */ /* 0x000ea80000300a00 */
[----:B------:R-:W2:-:S15]  /*306d0*/  LDL.LU.64 R20, [R1+0x1f88] ;  /* 0x001f880001147983 */ /* 0x000e9e0000300a00 */
[----:B------:R-:W-:-:S01]  /*306e0*/  NOP ;  /* 0x0000000000007918 */ /* 0x000fc20000000000 */
        /* <DEDUP_REMOVED lines=8> */
[----:B0-----:R-:W2:Y:S01]  /*30770*/  LDL.LU.64 R22, [R1+0x1f70] ;  /* 0x001f700001167983 */ /* 0x001ea20000300a00 */
[----:B------:R-:W-:Y:S02]  /*30780*/  IMAD.MOV.U32 R21, RZ, RZ, R18 ;  /* 0x000000ffff157224 */ /* 0x000fe400078e0012 */
[----:B------:R-:W-:-:S02]  /*30790*/  IMAD.MOV.U32 R20, RZ, RZ, R19 ;  /* 0x000000ffff147224 */ /* 0x000fc400078e0013 */
[----:B------:R-:W3:Y:S04]  /*307a0*/  LDL.LU.64 R18, [R1+0x1f68] ;  /* 0x001f680001127983 */ /* 0x000ee80000300a00 */
[----:B--2---:R-:W-:Y:S04]  /*307b0*/  STL.64 [R1+0x1ec8], R22 ;  /* 0x001ec81601007387 */ /* 0x004fe80000100a00 */
[----:B------:R4:W-:Y:S02]  /*307c0*/  STL.64 [R1+0x1ec0], R20 ;  /* 0x001ec01401007387 */ /* 0x0009e40000100a00 */
[C---:B----4-:R-:W-:Y:S06]  /*307d0*/  HMMA.16816.F32.BF16 R20, R8.reuse, R6, R12 ;  /* 0x000000060814723c */ /* 0x050fec000004180c */
[----:B---3--:R-:W-:Y:S06]  /*307e0*/  HMMA.16816.F32.BF16 R4, R8, R18, R24 ;  /* 0x000000120804723c */ /* 0x008fec0000041818 */
[----:B------:R-:W-:-:S02]  /*307f0*/  IMAD.MOV.U32 R14, RZ, RZ, R18 ;  /* 0x000000ffff0e7224 */ /* 0x000fc400078e0012 */
[----:B------:R-:W-:-:S09]  /*30800*/  IMAD.MOV.U32 R15, RZ, RZ, R19 ;  /* 0x000000ffff0f7224 */ /* 0x000fd200078e0013 */
[----:B------:R-:W-:Y:S04]  /*30810*/  STL.64 [R1+0xc60], R20 ;  /* 0x000c601401007387 */ /* 0x000fe80000100a00 */
[----:B------:R-:W-:Y:S04]  /*30820*/  STL.64 [R1+0xc68], R22 ;  /* 0x000c681601007387 */ /* 0x000fe80000100a00 */
[----:B------:R-:W-:Y:S04]  /*30830*/  STL.64 [R1+0xc50], R4 ;  /* 0x000c500401007387 */ /* 0x000fe80000100a00 */
[----:B------:R-:W-:Y:S04]  /*30840*/  STL.64 [R1+0xc58], R6 ;  /* 0x000c580601007387 */ /* 0x000fe80000100a00 */
[----:B------:R-:W2:Y:S04]  /*30850*/  LDL.LU R16, [R1+0x430] ;  /* 0x0004300001107983 */ /* 0x000ea80000300800 */
[----:B------:R-:W2:Y:S04]  /*30860*/  LDL.LU R17, [R1+0x434] ;  /* 0x0004340001117983 */ /* 0x000ea80000300800 */
[----:B------:R-:W3:Y:S04]  /*30870*/  LDL.LU R18, [R1+0x438] ;  /* 0x0004380001127983 */ /* 0x000ee80000300800 */
[----:B------:R-:W3:Y:S04]  /*30880*/  LDL.LU R19, [R1+0x43c] ;  /* 0x00043c0001137983 */ /* 0x000ee80000300800 */
[----:B---3--:R0:W-:Y:S04]  /*30890*/  STL.64 [R1+0x1f28], R18 ;  /* 0x001f281201007387 */ /* 0x0081e80000100a00 */
[----:B--2---:R-:W-:Y:S04]  /*308a0*/  STL.64 [R1+0x1f20], R16 ;  /* 0x001f201001007387 */ /* 0x004fe80000100a00 */
[----:B0-----:R-:W2:Y:S04]  /*308b0*/  LDL R18, [R1+0x78] ;  /* 0x0000780001127983 */ /* 0x001ea80000100800 */
[----:B------:R-:W2:Y:S04]  /*308c0*/  LDL R19, [R1+0x7c] ;  /* 0x00007c0001137983 */ /* 0x000ea80000100800 */
[----:B--2---:R0:W-:Y:S04]  /*308d0*/  STL.64 [R1+0x1f38], R18 ;  /* 0x001f381201007387 */ /* 0x0041e80000100a00 */
[----:B0-----:R-:W2:Y:S04]  /*308e0*/  LDL.64 R18, [R1+0x88] ;  /* 0x0000880001127983 */ /* 0x001ea80000100a00 */
[----:B--2---:R0:W-:Y:S04]  /*308f0*/  STL.64 [R1+0x1f50], R18 ;  /* 0x001f501201007387 */ /* 0x0041e80000100a00 */
[----:B------:R-:W2:Y:S04]  /*30900*/  LDL.LU R24, [R1+0x410] ;  /* 0x0004100001187983 */ /* 0x000ea80000300800 */
[----:B------:R-:W2:Y:S04]  /*30910*/  LDL.LU R25, [R1+0x414] ;  /* 0x0004140001197983 */ /* 0x000ea80000300800 */
[----:B------:R-:W3:Y:S04]  /*30920*/  LDL.LU R26, [R1+0x418] ;  /* 0x00041800011a7983 */ /* 0x000ee80000300800 */
[----:B------:R-:W3:Y:S04]  /*30930*/  LDL.LU R27, [R1+0x41c] ;  /* 0x00041c00011b7983 */ /* 0x000ee80000300800 */
[----:B0-----:R-:W4:Y:S04]  /*30940*/  LDL R18, [R1+0x98] ;  /* 0x0000980001127983 */ /* 0x001f280000100800 */
[----:B------:R-:W4:Y:S04]  /*30950*/  LDL R19, [R1+0x9c] ;  /* 0x00009c0001137983 */ /* 0x000f280000100800 */
[----:B---3--:R0:W-:Y:S04]  /*30960*/  STL.64 [R1+0x1f10], R26 ;  /* 0x001f101a01007387 */ /* 0x0081e80000100a00 */
[----:B--2---:R-:W-:Y:S04]  /*30970*/  STL.64 [R1+0x1f08], R24 ;  /* 0x001f081801007387 */ /* 0x004fe80000100a00 */
[----:B0-----:R-:W2:Y:S04]  /*30980*/  LDL.64 R26, [R1+0x58] ;  /* 0x00005800011a7983 */ /* 0x001ea80000100a00 */
[----:B--2---:R0:W-:Y:S04]  /*30990*/  STL.64 [R1+0x1f18], R26 ;  /* 0x001f181a01007387 */ /* 0x0041e80000100a00 */
[----:B0-----:R-:W2:Y:S04]  /*309a0*/  LDL.64 R26, [R1+0x68] ;  /* 0x00006800011a7983 */ /* 0x001ea80000100a00 */
[----:B--2---:R0:W-:Y:S04]  /*309b0*/  STL.64 [R1+0x1f30], R26 ;  /* 0x001f301a01007387 */ /* 0x0041e80000100a00 */
[----:B------:R-:W2:Y:S04]  /*309c0*/  LDL.LU R24, [R1+0x440] ;  /* 0x0004400001187983 */ /* 0x000ea80000300800 */
[----:B------:R-:W2:Y:S04]  /*309d0*/  LDL.LU R25, [R1+0x444] ;  /* 0x0004440001197983 */ /* 0x000ea80000300800 */
[----:B0-----:R-:W3:Y:S04]  /*309e0*/  LDL.LU R26, [R1+0x448] ;  /* 0x00044800011a7983 */ /* 0x001ee80000300800 */
[----:B------:R-:W3:Y:S04]  /*309f0*/  LDL.LU R27, [R1+0x44c] ;  /* 0x00044c00011b7983 */ /* 0x000ee80000300800 */
        /* <DEDUP_REMOVED lines=8> */
[----:B0-----:R-:W4:Y:S04]  /*30a80*/  LDL.LU R24, [R1+0x460] ;  /* 0x0004600001187983 */ /* 0x001f280000300800 */
[----:B------:R-:W4:Y:S04]  /*30a90*/  LDL.LU R25, [R1+0x464] ;  /* 0x0004640001197983 */ /* 0x000f280000300800 */
[----:B------:R-:W4:Y:S04]  /*30aa0*/  LDL.LU R26, [R1+0x468] ;  /* 0x00046800011a7983 */ /* 0x000f280000300800 */
[----:B------:R-:W4:Y:S04]  /*30ab0*/  LDL.LU R27, [R1+0x46c] ;  /* 0x00046c00011b7983 */ /* 0x000f280000300800 */
[----:B------:R-:W2:Y:S04]  /*30ac0*/  LDL.64 R6, [R1+0x38] ;  /* 0x0000380001067983 */ /* 0x000ea80000100a00 */
[----:B--2---:R0:W-:Y:S04]  /*30ad0*/  STL.64 [R1+0x1ef8], R6 ;  /* 0x001ef80601007387 */ /* 0x0041e80000100a00 */
[----:B------:R-:W2:Y:S01]  /*30ae0*/  LDL.64 R22, [R1+0x18] ;  /* 0x0000180001167983 */ /* 0x000ea20000100a00 */
[C---:B----4-:R-:W-:Y:S03]  /*30af0*/  HMMA.16816.F32.BF16 R16, R8.reuse, R18, R24 ;  /* 0x000000120810723c */ /* 0x050fe60000041818 */
[----:B0-----:R-:W3:Y:S04]  /*30b00*/  LDL.64 R6, [R1+0x48] ;  /* 0x0000480001067983 */ /* 0x001ee80000100a00 */
[----:B--2---:R0:W-:Y:S04]  /*30b10*/  STL.64 [R1+0x1ef0], R22 ;  /* 0x001ef01601007387 */ /* 0x0041e80000100a00 */
[----:B------:R-:W2:Y:S04]  /*30b20*/  LDL.LU R20, [R1+0x400] ;  /* 0x0004000001147983 */ /* 0x000ea80000300800 */
[----:B------:R-:W2:Y:S04]  /*30b30*/  LDL.LU R21, [R1+0x404] ;  /* 0x0004040001157983 */ /* 0x000ea80000300800 */
[----:B0-----:R-:W2:Y:S04]  /*30b40*/  LDL.LU R22, [R1+0x408] ;  /* 0x0004080001167983 */ /* 0x001ea80000300800 */
[----:B------:R-:W2:Y:S04]  /*30b50*/  LDL.LU R23, [R1+0x40c] ;  /* 0x00040c0001177983 */ /* 0x000ea80000300800 */
[----:B------:R0:W-:Y:S04]  /*30b60*/  STL.64 [R1+0x1de8], R14 ;  /* 0x001de80e01007387 */ /* 0x0001e80000100a00 */
[----:B------:R-:W4:Y:S04]  /*30b70*/  LDL.LU R12, [R1+0x3e0] ;  /* 0x0003e000010c7983 */ /* 0x000f280000300800 */
[----:B------:R-:W4:Y:S04]  /*30b80*/  LDL.LU R13, [R1+0x3e4] ;  /* 0x0003e400010d7983 */ /* 0x000f280000300800 */
[----:B0-----:R-:W4:Y:S04]  /*30b90*/  LDL.LU R14, [R1+0x3e8] ;  /* 0x0003e800010e7983 */ /* 0x001f280000300800 */
[----:B------:R-:W4:Y:S04]  /*30ba0*/  LDL.LU R15, [R1+0x3ec] ;  /* 0x0003ec00010f7983 */ /* 0x000f280000300800 */
[----:B------:R-:W3:Y:S04]  /*30bb0*/  LDL.LU.64 R26, [R1+0x1f60] ;  /* 0x001f6000011a7983 */ /* 0x000ee80000300a00 */
[----:B------:R-:W3:Y:S04]  /*30bc0*/  LDL.LU.64 R24, [R1+0x1f58] ;  /* 0x001f580001187983 */ /* 0x000ee80000300a00 */
[----:B------:R-:W-:Y:S04]  /*30bd0*/  STL.64 [R1+0xc40], R16 ;  /* 0x000c401001007387 */ /* 0x000fe80000100a00 */
[----:B------:R0:W-:Y:S04]  /*30be0*/  STL.64 [R1+0xc48], R18 ;  /* 0x000c481201007387 */ /* 0x0001e80000100a00 */
[----:B0-----:R-:W3:Y:S02]  /*30bf0*/  LDL.LU.64 R18, [R1+0x1f50] ;  /* 0x001f500001127983 */ /* 0x001ee40000300a00 */
[----:B---3--:R-:W-:Y:S06]  /*30c00*/  HMMA.16816.F32.BF16 R24, R8, R18, R24 ;  /* 0x000000120818723c */ /* 0x008fec0000041818 */
[----:B------:R-:W-:-:S02]  /*30c10*/  IMAD.MOV.U32 R2, RZ, RZ, R18 ;  /* 0x000000ffff027224 */ /* 0x000fc400078e0012 */
[----:B------:R-:W-:-:S15]  /*30c20*/  IMAD.MOV.U32 R0, RZ, RZ, R19 ;  /* 0x000000ffff007224 */ /* 0x000fde00078e0013 */
[----:B------:R-:W-:Y:S04]  /*30c30*/  STL.64 [R1+0xc30], R24 ;  /* 0x000c301801007387 */ /* 0x000fe80000100a00 */
[----:B------:R0:W-:Y:S04]  /*30c40*/  STL.64 [R1+0xc38], R26 ;  /* 0x000c381a01007387 */ /* 0x0001e80000100a00 */
[----:B0-----:R-:W3:Y:S04]  /*30c50*/  LDL.LU.64 R26, [R1+0x1f48] ;  /* 0x001f4800011a7983 */ /* 0x001ee80000300a00 */
[----:B------:R-:W3:Y:S04]  /*30c60*/  LDL.LU.64 R24, [R1+0x1f40] ;  /* 0x001f400001187983 */ /* 0x000ee80000300a00 */
[----:B------:R-:W3:Y:S04]  /*30c70*/  LDL.LU.64 R18, [R1+0x1f38] ;  /* 0x001f380001127983 */ /* 0x000ee80000300a00 */
[----:B------:R-:W-:Y:S04]  /*30c80*/  STL [R1+0x1d0c], R0 ;  /* 0x001d0c0001007387 */ /* 0x000fe80000100800 */
[----:B------:R-:W-:Y:S01]  /*30c90*/  STL [R1+0x1d08], R2 ;  /* 0x001d080201007387 */ /* 0x000fe20000100800 */
[----:B---3--:R-:W-:Y:S03]  /*30ca0*/  HMMA.16816.F32.BF16 R16, R8, R18, R24 ;  /* 0x000000120810723c */ /* 0x008fe60000041818 */
[----:B------:R-:W3:-:S15]  /*30cb0*/  LDL.LU.64 R26, [R1+0x1f30] ;  /* 0x001f3000011a7983 */ /* 0x000ede0000300a00 */
[----:B------:R-:W-:-:S05]  /*30cc0*/  NOP ;  /* 0x0000000000007918 */ /* 0x000fca0000000000 */
[----:B------:R-:W-:Y:S04]  /*30cd0*/  STL.64 [R1+0xc20], R16 ;  /* 0x000c201001007387 */ /* 0x000fe80000100a00 */
[----:B------:R0:W-:Y:S04]  /*30ce0*/  STL.64 [R1+0xc28], R18 ;  /* 0x000c281201007387 */ /* 0x0001e80000100a00 */
[----:B0-----:R-:W3:Y:S04]  /*30cf0*/  LDL.LU.64 R18, [R1+0x1f28] ;  /* 0x001f280001127983 */ /* 0x001ee80000300a00 */
[----:B------:R-:W3:Y:S02]  /*30d00*/  LDL.LU.64 R16, [R1+0x1f20] ;  /* 0x001f200001107983 */ /* 0x000ee40000300a00 */
[----:B---3--:R-:W-:-:S15]  /*30d10*/  HMMA.16816.F32.BF16 R16, R8, R26, R16 ;  /* 0x0000001a0810723c */ /* 0x008fde0000041810 */
[----:B------:R-:W-:-:S08]  /*30d20*/  NOP ;  /* 0x0000000000007918 */ /* 0x000fd00000000000 */
[----:B------:R0:W-:Y:S04]  /*30d30*/  STL.64 [R1+0xc10], R16 ;  /* 0x000c101001007387 */ /* 0x0001e80000100a00 */
[----:B------:R-:W-:Y:S01]  /*30d40*/  STL.64 [R1+0xc18], R18 ;  /* 0x000c181201007387 */ /* 0x000fe20000100a00 */
[----:B0-----:R-:W-:Y:S02]  /*30d50*/  IMAD.MOV.U32 R16, RZ, RZ, R27 ;  /* 0x000000ffff107224 */ /* 0x001fe400078e001b */
[----:B------:R-:W-:Y:S02]  /*30d60*/  IMAD.MOV.U32 R17, RZ, RZ, R26 ;  /* 0x000000ffff117224 */ /* 0x000fe400078e001a */
[----:B------:R-:W3:Y:S04]  /*30d70*/  LDL.LU.64 R26, [R1+0x1f18] ;  /* 0x001f1800011a7983 */ /* 0x000ee80000300a00 */
[----:B------:R0:W-:Y:S04]  /*30d80*/  STL [R1+0x1d14], R16 ;  /* 0x001d141001007387 */ /* 0x0001e80000100800 */
[----:B------:R1:W-:Y:S04]  /*30d90*/  STL [R1+0x1d10], R17 ;  /* 0x001d101101007387 */ /* 0x0003e80000100800 */
[----:B0-----:R-:W3:Y:S04]  /*30da0*/  LDL.LU R16, [R1+0x420] ;  /* 0x0004200001107983 */ /* 0x001ee80000300800 */
[----:B-1----:R-:W3:Y:S04]  /*30db0*/  LDL.LU R17, [R1+0x424] ;  /* 0x0004240001117983 */ /* 0x002ee80000300800 */
[----:B------:R-:W3:Y:S04]  /*30dc0*/  LDL.LU R18, [R1+0x428] ;  /* 0x0004280001127983 */ /* 0x000ee80000300800 */
[----:B------:R-:W3:Y:S02]  /*30dd0*/  LDL.LU R19, [R1+0x42c] ;  /* 0x00042c0001137983 */ /* 0x000ee40000300800 */
[----:B---3--:R-:W-:-:S15]  /*30de0*/  HMMA.16816.F32.BF16 R16, R8, R26, R16 ;  /* 0x0000001a0810723c */ /* 0x008fde0000041810 */
[----:B------:R-:W-:-:S08]  /*30df0*/  NOP ;  /* 0x0000000000007918 */ /* 0x000fd00000000000 */
[----:B------:R-:W-:Y:S04]  /*30e00*/  STL.64 [R1+0xc00], R16 ;  /* 0x000c001001007387 */ /* 0x000fe80000100a00 */
[----:B------:R0:W-:Y:S02]  /*30e10*/  STL.64 [R1+0xc08], R18 ;  /* 0x000c081201007387 */ /* 0x0001e40000100a00 */
[----:B0-----:R-:W-:Y:S02]  /*30e20*/  IMAD.MOV.U32 R19, RZ, RZ, R26 ;  /* 0x000000ffff137224 */ /* 0x001fe400078e001a */
[----:B------:R-:W-:Y:S02]  /*30e30*/  IMAD.MOV.U32 R18, RZ, RZ, R27 ;  /* 0x000000ffff127224 */ /* 0x000fe400078e001b */
[----:B------:R-:W3:Y:S04]  /*30e40*/  LDL.LU.64 R26, [R1+0x1f10] ;  /* 0x001f1000011a7983 */ /* 0x000ee80000300a00 */
[----:B------:R-:W3:Y:S04]  /*30e50*/  LDL.LU.64 R24, [R1+0x1f08] ;  /* 0x001f080001187983 */ /* 0x000ee80000300a00 */
[----:B------:R0:W-:Y:S04]  /*30e60*/  STL [R1+0x1d1c], R18 ;  /* 0x001d1c1201007387 */ /* 0x0001e80000100800 */
[----:B------:R1:W-:Y:S04]  /*30e70*/  STL [R1+0x1d18], R19 ;  /* 0x001d181301007387 */ /* 0x0003e80000100800 */
[----:B------:R-:W4:Y:S04]  /*30e80*/  LDL.LU R16, [R1+0x3f0] ;  /* 0x0003f00001107983 */ /* 0x000f280000300800 */
[----:B------:R-:W4:Y:S04]  /*30e90*/  LDL.LU R17, [R1+0x3f4] ;  /* 0x0003f40001117983 */ /* 0x000f280000300800 */
[----:B0-----:R-:W4:Y:S04]  /*30ea0*/  LDL.LU R18, [R1+0x3f8] ;  /* 0x0003f80001127983 */ /* 0x001f280000300800 */
[----:B-1----:R-:W4:Y:S01]  /*30eb0*/  LDL.LU R19, [R1+0x3fc] ;  /* 0x0003fc0001137983 */ /* 0x002f220000300800 */
[----:B---3--:R-:W-:-:S15]  /*30ec0*/  HMMA.16816.F32.BF16 R24, R8, R6, R24 ;  /* 0x000000060818723c */ /* 0x008fde0000041818 */
[----:B------:R-:W-:-:S08]  /*30ed0*/  NOP ;  /* 0x0000000000007918 */ /* 0x000fd00000000000 */
[----:B------:R0:W-:Y:S04]  /*30ee0*/  STL.64 [R1+0xbf0], R24 ;  /* 0x000bf01801007387 */ /* 0x0001e80000100a00 */
[----:B------:R1:W-:Y:S01]  /*30ef0*/  STL.64 [R1+0xbf8], R26 ;  /* 0x000bf81a01007387 */ /* 0x0003e20000100a00 */
[----:B0-----:R-:W-:-:S03]  /*30f00*/  IMAD.MOV.U32 R25, RZ, RZ, R6 ;  /* 0x000000ffff197224 */ /* 0x001fc600078e0006 */
[----:B-1----:R-:W3:Y:S01]  /*30f10*/  LDL.LU.64 R26, [R1+0x1f00] ;  /* 0x001f0000011a7983 */ /* 0x002ee20000300a00 */
[----:B------:R-:W-:-:S03]  /*30f20*/  IMAD.MOV.U32 R24, RZ, RZ, R7 ;  /* 0x000000ffff187224 */ /* 0x000fc600078e0007 */
[----:B------:R-:W2:Y:S04]  /*30f30*/  LDL.LU.64 R6, [R1+0x1ef8] ;  /* 0x001ef80001067983 */ /* 0x000ea80000300a00 */
[----:B------:R-:W-:Y:S04]  /*30f40*/  STL [R1+0x1d24], R24 ;  /* 0x001d241801007387 */ /* 0x000fe80000100800 */
[----:B------:R-:W-:Y:S01]  /*30f50*/  STL [R1+0x1d20], R25 ;  /* 0x001d201901007387 */ /* 0x000fe20000100800 */
[----:B--2---:R-:W-:Y:S03]  /*30f60*/  HMMA.16816.F32.BF16 R20, R8, R6, R20 ;  /* 0x000000060814723c */ /* 0x004fe60000041814 */
[----:B---3--:R0:W-:Y:S04]  /*30f70*/  STL.64 [R1+0x1ed0], R26 ;  /* 0x001ed01a01007387 */ /* 0x0081e80000100a00 */
[----:B0-----:R-:W4:-:S15]  /*30f80*/  LDL.64 R26, [R1+0x28] ;  /* 0x00002800011a7983 */ /* 0x001f1e0000100a00 */
[----:B------:R-:W-:-:S01]  /*30f90*/  NOP ;  /* 0x0000000000007918 */ /* 0x000fc20000000000 */
[----:B------:R-:W-:Y:S04]  /*30fa0*/  STL.64 [R1+0xbe0], R20 ;  /* 0x000be01401007387 */ /* 0x000fe80000100a00 */
[----:B------:R0:W-:Y:S04]  /*30fb0*/  STL.64 [R1+0xbe8], R22 ;  /* 0x000be81601007387 */ /* 0x0001e80000100a00 */
[----:B0-----:R-:W2:Y:S01]  /*30fc0*/  LDL.LU.64 R22, [R1+0x1ef0] ;  /* 0x001ef00001167983 */ /* 0x001ea20000300a00 */
[----:B------:R-:W-:Y:S02]  /*30fd0*/  IMAD.MOV.U32 R0, RZ, RZ, R6 ;  /* 0x000000ffff007224 */ /* 0x000fe400078e0006 */
[----:B------:R-:W-:-:S02]  /*30fe0*/  IMAD.MOV.U32 R2, RZ, RZ, R7 ;  /* 0x000000ffff027224 */ /* 0x000fc400078e0007 */
[----:B------:R-:W3:Y:S04]  /*30ff0*/  LDL.LU.64 R6, [R1+0x1ee8] ;  /* 0x001ee80001067983 */ /* 0x000ee80000300a00 */
[----:B------:R-:W3:Y:S01]  /*31000*/  LDL.LU.64 R4, [R1+0x1ee0] ;  /* 0x001ee00001047983 */ /* 0x000ee20000300a00 */
[C---:B----4-:R-:W-:Y:S06]  /*31010*/  HMMA.16816.F32.BF16 R16, R8.reuse, R26, R16 ;  /* 0x0000001a0810723c */ /* 0x050fec0000041810 */
[----:B--2---:R-:W-:-:S15]  /*31020*/  HMMA.16816.F32.BF16 R12, R8, R22, R12 ;  /* 0x00000016080c723c */ /* 0x004fde000004180c */
[----:B------:R-:W-:-:S02]  /*31030*/  NOP ;  /* 0x0000000000007918 */ /* 0x000fc40000000000 */
[----:B------:R0:W-:Y:S04]  /*31040*/  STL.64 [R1+0xbd0], R16 ;  /* 0x000bd01001007387 */ /* 0x0001e80000100a00 */
[----:B------:R1:W-:Y:S01]  /*31050*/  STL.64 [R1+0xbd8], R18 ;  /* 0x000bd81201007387 */ /* 0x0003e20000100a00 */
[----:B0-----:R-:W-:Y:S02]  /*31060*/  IMAD.MOV.U32 R16, RZ, RZ, R26 ;  /* 0x000000ffff107224 */ /* 0x001fe400078e001a */
[----:B-1----:R-:W-:Y:S02]  /*31070*/  IMAD.MOV.U32 R18, RZ, RZ, R22 ;  /* 0x000000ffff127224 */ /* 0x002fe400078e0016 */
[----:B------:R-:W-:Y:S02]  /*31080*/  IMAD.MOV.U32 R19, RZ, RZ, R23 ;  /* 0x000000ffff137224 */ /* 0x000fe400078e0017 */
[----:B------:R-:W-:Y:S01]  /*31090*/  IMAD.MOV.U32 R17, RZ, RZ, R27 ;  /* 0x000000ffff117224 */ /* 0x000fe200078e001b */
[----:B------:R-:W-:Y:S04]  /*310a0*/  STL.64 [R1+0xbc0], R12 ;  /* 0x000bc00c01007387 */ /* 0x000fe80000100a00 */
[----:B------:R-:W-:Y:S04]  /*310b0*/  STL.64 [R1+0xbc8], R14 ;  /* 0x000bc80e01007387 */ /* 0x000fe80000100a00 */
[----:B------:R0:W-:Y:S04]  /*310c0*/  STL.64 [R1+0x1d30], R18 ;  /* 0x001d301201007387 */ /* 0x0001e80000100a00 */
[----:B------:R1:W-:Y:S04]  /*310d0*/  STL.64 [R1+0x1d28], R16 ;  /* 0x001d281001007387 */ /* 0x0003e80000100a00 */
[----:B0-----:R-:W2:Y:S04]  /*310e0*/  LDL.64 R18, [R1+0x138] ;  /* 0x0001380001127983 */ /* 0x001ea80000100a00 */
[----:B--2---:R0:W-:Y:S04]  /*310f0*/  STL.64 [R1+0x1dd0], R18 ;  /* 0x001dd01201007387 */ /* 0x0041e80000100a00 */
[----:B-1----:R-:W2:Y:S04]  /*31100*/  LDL.LU R16, [R1+0x600] ;  /* 0x0006000001107983 */ /* 0x002ea80000300800 */
[----:B------:R-:W2:Y:S04]  /*31110*/  LDL.LU R17, [R1+0x604] ;  /* 0x0006040001117983 */ /* 0x000ea80000300800 */
[----:B0-----:R-:W4:Y:S04]  /*31120*/  LDL.LU R18, [R1+0x608] ;  /* 0x0006080001127983 */ /* 0x001f280000300800 */
[----:B------:R-:W4:Y:S04]  /*31130*/  LDL.LU R19, [R1+0x60c] ;  /* 0x00060c0001137983 */ /* 0x000f280000300800 */
[----:B------:R-:W3:Y:S04]  /*31140*/  LDL.LU R12, [R1+0x610] ;  /* 0x00061000010c7983 */ /* 0x000ee80000300800 */
[----:B------:R-:W3:Y:S04]  /*31150*/  LDL.LU R13, [R1+0x614] ;  /* 0x00061400010d7983 */ /* 0x000ee80000300800 */
[----:B------:R-:W2:Y:S04]  /*31160*/  LDL.LU R14, [R1+0x618] ;  /* 0x00061800010e7983 */ /* 0x000ea80000300800 */
[----:B------:R-:W2:Y:S04]  /*31170*/  LDL.LU R15, [R1+0x61c] ;  /* 0x00061c00010f7983 */ /* 0x000ea80000300800 */
[----:B--2---:R0:W-:Y:S04]  /*31180*/  STL.64 [R1+0x1df8], R14 ;  /* 0x001df80e01007387 */ /* 0x0041e80000100a00 */
[----:B---3--:R-:W-:Y:S01]  /*31190*/  STL.64 [R1+0x1df0], R12 ;  /* 0x001df00c01007387 */ /* 0x008fe20000100a00 */
[----:B0-----:R-:W-:-:S02]  /*311a0*/  IMAD.MOV.U32 R14, RZ, RZ, R5 ;  /* 0x000000ffff0e7224 */ /* 0x001fc400078e0005 */
[----:B------:R-:W-:Y:S01]  /*311b0*/  IMAD.MOV.U32 R15, RZ, RZ, R29 ;  /* 0x000000ffff0f7224 */ /* 0x000fe200078e001d */
[----:B------:R-:W2:Y:S04]  /*311c0*/  LDL.LU R5, [R1+0x1edc] ;  /* 0x001edc0001057983 */ /* 0x000ea80000300800 */
[----:B------:R-:W3:Y:S04]  /*311d0*/  LDL.LU R29, [R1+0x1ed8] ;  /* 0x001ed800011d7983 */ /* 0x000ee80000300800 */
[----:B------:R0:W-:Y:S02]  /*311e0*/  STL.64 [R1+0x1e08], R14 ;  /* 0x001e080e01007387 */ /* 0x0001e40000100a00 */
[----:B0-----:R-:W-:-:S02]  /*311f0*/  IMAD.MOV.U32 R14, RZ, RZ, R7 ;  /* 0x000000ffff0e7224 */ /* 0x001fc400078e0007 */
[----:B------:R-:W-:-:S05]  /*31200*/  IMAD.MOV.U32 R15, RZ, RZ, R6 ;  /* 0x000000ffff0f7224 */ /* 0x000fca00078e0006 */
[----:B------:R-:W-:Y:S04]  /*31210*/  STL.64 [R1+0x1e20], R14 ;  /* 0x001e200e01007387 */ /* 0x000fe80000100a00 */
[----:B----4-:R0:W-:Y:S04]  /*31220*/  STL.64 [R1+0x1de0], R18 ;  /* 0x001de01201007387 */ /* 0x0101e80000100a00 */
[----:B------:R1:W-:Y:S04]  /*31230*/  STL.64 [R1+0x1dd8], R16 ;  /* 0x001dd81001007387 */ /* 0x0003e80000100a00 */
[----:B0-----:R-:W4:Y:S04]  /*31240*/  LDL.64 R18, [R1+0x158] ;  /* 0x0001580001127983 */ /* 0x001f280000100a00 */
[----:B----4-:R0:W-:Y:S04]  /*31250*/  STL.64 [R1+0x1e00], R18 ;  /* 0x001e001201007387 */ /* 0x0101e80000100a00 */
[----:B-1----:R-:W4:Y:S04]  /*31260*/  LDL.LU R16, [R1+0x620] ;  /* 0x0006200001107983 */ /* 0x002f280000300800 */
[----:B------:R-:W4:Y:S04]  /*31270*/  LDL.LU R17, [R1+0x624] ;  /* 0x0006240001117983 */ /* 0x000f280000300800 */
[----:B0-----:R-:W2:Y:S04]  /*31280*/  LDL.LU R18, [R1+0x628] ;  /* 0x0006280001127983 */ /* 0x001ea80000300800 */
[----:B------:R-:W2:Y:S04]  /*31290*/  LDL.LU R19, [R1+0x62c] ;  /* 0x00062c0001137983 */ /* 0x000ea80000300800 */
[----:B------:R-:W3:Y:S04]  /*312a0*/  LDL.LU R24, [R1+0x3d0] ;  /* 0x0003d00001187983 */ /* 0x000ee80000300800 */
[----:B------:R-:W3:Y:S04]  /*312b0*/  LDL.LU R25, [R1+0x3d4] ;  /* 0x0003d40001197983 */ /* 0x000ee80000300800 */
[----:B------:R-:W3:Y:S04]  /*312c0*/  LDL.LU R26, [R1+0x3d8] ;  /* 0x0003d800011a7983 */ /* 0x000ee80000300800 */
[----:B------:R-:W3:Y:S04]  /*312d0*/  LDL.LU R27, [R1+0x3dc] ;  /* 0x0003dc00011b7983 */ /* 0x000ee80000300800 */
[----:B------:R-:W3:Y:S04]  /*312e0*/  LDL.64 R22, [R1+0x8] ;  /* 0x0000080001167983 */ /* 0x000ee80000100a00 */
[----:B--2---:R-:W-:Y:S04]  /*312f0*/  STL.64 [R1+0x1e18], R18 ;  /* 0x001e181201007387 */ /* 0x004fe80000100a00 */
[----:B----4-:R0:W-:Y:S04]  /*31300*/  STL.64 [R1+0x1e10], R16 ;  /* 0x001e101001007387 */ /* 0x0101e80000100a00 */
[----:B0-----:R-:W2:Y:S04]  /*31310*/  LDL.LU R16, [R1+0x630] ;  /* 0x0006300001107983 */ /* 0x001ea80000300800 */
[----:B------:R-:W2:Y:S04]  /*31320*/  LDL.LU R17, [R1+0x634] ;  /* 0x0006340001117983 */ /* 0x000ea80000300800 */
[----:B------:R-:W4:Y:S04]  /*31330*/  LDL.LU R18, [R1+0x638] ;  /* 0x0006380001127983 */ /* 0x000f280000300800 */
[----:B------:R-:W4:Y:S04]  /*31340*/  LDL.LU R19, [R1+0x63c] ;  /* 0x00063c0001137983 */ /* 0x000f280000300800 */
[----:B----4-:R-:W-:Y:S04]  /*31350*/  STL.64 [R1+0x1e30], R18 ;  /* 0x001e301201007387 */ /* 0x010fe80000100a00 */
[----:B--2---:R0:W-:Y:S04]  /*31360*/  STL.64 [R1+0x1e28], R16 ;  /* 0x001e281001007387 */ /* 0x0041e80000100a00 */
        /* <DEDUP_REMOVED lines=9> */
[----:B------:R-:W4:Y:S01]  /*31400*/  LDL.LU R19, [R1+0x3bc] ;  /* 0x0003bc0001137983 */ /* 0x000f220000300800 */
[----:B------:R-:W-:-:S02]  /*31410*/  IMAD.MOV.U32 R15, RZ, RZ, R4 ;  /* 0x000000ffff0f7224 */ /* 0x000fc400078e0004 */
[----:B------:R-:W-:Y:S01]  /*31420*/  IMAD.MOV.U32 R14, RZ, RZ, R5 ;  /* 0x000000ffff0e7224 */ /* 0x000fe200078e0005 */
[----:B----4-:R0:W-:Y:S04]  /*31430*/  STL.64 [R1+0x1e50], R18 ;  /* 0x001e501201007387 */ /* 0x0101e80000100a00 */
[----:B--2---:R-:W-:Y:S04]  /*31440*/  STL.64 [R1+0x1e48], R16 ;  /* 0x001e481001007387 */ /* 0x004fe80000100a00 */
[----:B0-----:R-:W2:Y:S04]  /*31450*/  LDL R18, [R1+0x1a8] ;  /* 0x0001a80001127983 */ /* 0x001ea80000100800 */
[----:B------:R-:W2:Y:S04]  /*31460*/  LDL R19, [R1+0x1ac] ;  /* 0x0001ac0001137983 */ /* 0x000ea80000100800 */
[----:B------:R-:W4:Y:S04]  /*31470*/  LDL.LU R4, [R1+0x1f0] ;  /* 0x0001f00001047983 */ /* 0x000f280000300800 */
[----:B------:R-:W4:Y:S04]  /*31480*/  LDL.LU R5, [R1+0x1f4] ;  /* 0x0001f40001057983 */ /* 0x000f280000300800 */
[----:B------:R-:W4:Y:S04]  /*31490*/  LDL.LU R6, [R1+0x1f8] ;  /* 0x0001f80001067983 */ /* 0x000f280000300800 */
[----:B------:R-:W4:Y:S01]  /*314a0*/  LDL.LU R7, [R1+0x1fc] ;  /* 0x0001fc0001077983 */ /* 0x000f220000300800 */
[----:B---3--:R-:W-:Y:S03]  /*314b0*/  HMMA.16816.F32.BF16 R24, R8, R22, R24 ;  /* 0x000000160818723c */ /* 0x008fe60000041818 */
[----:B--2---:R0:W-:Y:S04]  /*314c0*/  STL.64 [R1+0x1e60], R18 ;  /* 0x001e601201007387 */ /* 0x0041e80000100a00 */
[----:B0-----:R-:W2:Y:S04]  /*314d0*/  LDL R18, [R1+0x1b8] ;  /* 0x0001b80001127983 */ /* 0x001ea80000100800 */
[----:B------:R-:W2:Y:S04]  /*314e0*/  LDL R19, [R1+0x1bc] ;  /* 0x0001bc0001137983 */ /* 0x000ea80000100800 */
[----:B--2---:R0:W-:Y:S04]  /*314f0*/  STL.64 [R1+0x1e90], R18 ;  /* 0x001e901201007387 */ /* 0x0041e80000100a00 */
[----:B------:R-:W2:Y:S04]  /*31500*/  LDL.LU R16, [R1+0x3c0] ;  /* 0x0003c00001107983 */ /* 0x000ea80000300800 */
[----:B------:R-:W2:Y:S04]  /*31510*/  LDL.LU R17, [R1+0x3c4] ;  /* 0x0003c40001117983 */ /* 0x000ea80000300800 */
[----:B0-----:R-:W2:Y:S04]  /*31520*/  LDL.LU R18, [R1+0x3c8] ;  /* 0x0003c80001127983 */ /* 0x001ea80000300800 */
[----:B------:R-:W2:Y:S04]  /*31530*/  LDL.LU R19, [R1+0x3cc] ;  /* 0x0003cc0001137983 */ /* 0x000ea80000300800 */
[----:B------:R0:W-:Y:S04]  /*31540*/  STL.64 [R1+0xbb0], R24 ;  /* 0x000bb01801007387 */ /* 0x0001e80000100a00 */
[----:B------:R1:W-:Y:S01]  /*31550*/  STL.64 [R1+0xbb8], R26 ;  /* 0x000bb81a01007387 */ /* 0x0003e20000100a00 */
[----:B0-----:R-:W-:-:S03]  /*31560*/  IMAD.MOV.U32 R24, RZ, RZ, R22 ;  /* 0x000000ffff187224 */ /* 0x001fc600078e0016 */
[----:B-1----:R-:W3:Y:S01]  /*31570*/  LDL.LU.64 R26, [R1+0x1ed0] ;  /* 0x001ed000011a7983 */ /* 0x002ee20000300a00 */
[----:B------:R-:W-:-:S03]  /*31580*/  IMAD.MOV.U32 R25, RZ, RZ, R23 ;  /* 0x000000ffff197224 */ /* 0x000fc600078e0017 */
[----:B------:R-:W2:Y:S04]  /*31590*/  LDL.LU.64 R22, [R1+0x1ec8] ;  /* 0x001ec80001167983 */ /* 0x000ea80000300a00 */
[----:B------:R-:W4:Y:S01]  /*315a0*/  LDL.LU.64 R20, [R1+0x1ec0] ;  /* 0x001ec00001147983 */ /* 0x000f220000300a00 */
[----:B--2---:R-:W-:-:S15]  /*315b0*/  HMMA.16816.F32.BF16 R16, R8, R22, R16 ;  /* 0x000000160810723c */ /* 0x004fde0000041810 */
[----:B------:R-:W-:-:S08]  /*315c0*/  NOP ;  /* 0x0000000000007918 */ /* 0x000fd00000000000 */
[----:B------:R-:W-:Y:S04]  /*315d0*/  STL.64 [R1+0xba0], R16 ;  /* 0x000ba01001007387 */ /* 0x000fe80000100a00 */
[----:B------:R0:W-:Y:S04]  /*315e0*/  STL.64 [R1+0xba8], R18 ;  /* 0x000ba81201007387 */ /* 0x0001e80000100a00 */
[----:B0-----:R-:W2:Y:S01]  /*315f0*/  LDL R18, [R1+0x1d8] ;  /* 0x0001d80001127983 */ /* 0x001ea20000100800 */
[----:B---3--:R-:W-:-:S03]  /*31600*/  IMAD.MOV.U32 R19, RZ, RZ, R26 ;  /* 0x000000ffff137224 */ /* 0x008fc600078e001a */
[----:B------:R-:W3:Y:S04]  /*31610*/  LDL.LU R26, [R1+0x1ebc] ;  /* 0x001ebc00011a7983 */ /* 0x000ee80000300800 */
[----:B------:R-:W-:Y:S04]  /*31620*/  STL.64 [R1+0x1d78], R22 ;  /* 0x001d781601007387 */ /* 0x000fe80000100a00 */
[----:B----4-:R0:W-:Y:S04]  /*31630*/  STL.64 [R1+0x1e58], R20 ;  /* 0x001e581401007387 */ /* 0x0101e80000100a00 */
[----:B0-----:R-:W4:Y:S04]  /*31640*/  LDL.LU R20, [R1+0x650] ;  /* 0x0006500001147983 */ /* 0x001f280000300800 */
[----:B------:R-:W4:Y:S04]  /*31650*/  LDL.LU R21, [R1+0x654] ;  /* 0x0006540001157983 */ /* 0x000f280000300800 */
[----:B------:R-:W2:Y:S04]  /*31660*/  LDL.LU R22, [R1+0x658] ;  /* 0x0006580001167983 */ /* 0x000ea80000300800 */
[----:B------:R-:W2:Y:S04]  /*31670*/  LDL.LU R23, [R1+0x65c] ;  /* 0x00065c0001177983 */ /* 0x000ea80000300800 */
[----:B--2---:R-:W-:Y:S04]  /*31680*/  STL.64 [R1+0x1e70], R22 ;  /* 0x001e701601007387 */ /* 0x004fe80000100a00 */
[----:B----4-:R0:W-:Y:S04]  /*31690*/  STL.64 [R1+0x1e68], R20 ;  /* 0x001e681401007387 */ /* 0x0101e80000100a00 */
[----:B0-----:R-:W2:Y:S04]  /*316a0*/  LDL.LU R20, [R1+0x750] ;  /* 0x0007500001147983 */ /* 0x001ea80000300800 */
[----:B------:R-:W2:Y:S04]  /*316b0*/  LDL.LU R21, [R1+0x754] ;  /* 0x0007540001157983 */ /* 0x000ea80000300800 */
[----:B------:R-:W4:Y:S04]  /*316c0*/  LDL.LU R22, [R1+0x758] ;  /* 0x0007580001167983 */ /* 0x000f280000300800 */
[----:B------:R-:W4:Y:S04]  /*316d0*/  LDL.LU R23, [R1+0x75c] ;  /* 0x00075c0001177983 */ /* 0x000f280000300800 */
[----:B----4-:R0:W-:Y:S04]  /*316e0*/  STL.64 [R1+0x1e80], R22 ;  /* 0x001e801601007387 */ /* 0x0101e80000100a00 */
[----:B--2---:R1:W-:Y:S01]  /*316f0*/  STL.64 [R1+0x1e78], R20 ;  /* 0x001e781401007387 */ /* 0x0043e20000100a00 */
[----:B0-----:R-:W-:-:S03]  /*31700*/  IMAD.MOV.U32 R22, RZ, RZ, R27 ;  /* 0x000000ffff167224 */ /* 0x001fc600078e001b */
[----:B------:R-:W3:Y:S04]  /*31710*/  LDL.LU R27, [R1+0x1eb8] ;  /* 0x001eb800011b7983 */ /* 0x000ee80000300800 */
[----:B------:R-:W2:Y:S01]  /*31720*/  LDL R23, [R1+0x1cc] ;  /* 0x0001cc0001177983 */ /* 0x000ea20000100800 */
[----:B---3--:R-:W-:Y:S03]  /*31730*/  HMMA.16816.F32.BF16 R8, R8, R26, R4 ;  /* 0x0000001a0808723c */ /* 0x008fe60000041804 */
[----:B--2---:R0:W-:Y:S04]  /*31740*/  STL.64 [R1+0x1e98], R22 ;  /* 0x001e981601007387 */ /* 0x0041e80000100a00 */
[----:B-1----:R-:W2:Y:S04]  /*31750*/  LDL.LU R20, [R1+0x880] ;  /* 0x0008800001147983 */ /* 0x002ea80000300800 */
[----:B------:R-:W2:Y:S04]  /*31760*/  LDL.LU R21, [R1+0x884] ;  /* 0x0008840001157983 */ /* 0x000ea80000300800 */
[----:B0-----:R-:W2:Y:S04]  /*31770*/  LDL.LU R22, [R1+0x888] ;  /* 0x0008880001167983 */ /* 0x001ea80000300800 */
[----:B------:R-:W2:Y:S04]  /*31780*/  LDL.LU R23, [R1+0x88c] ;  /* 0x00088c0001177983 */ /* 0x000ea80000300800 */
[----:B------:R-:W2:Y:S04]  /*31790*/  LDL.LU.64 R6, [R1+0x1eb0] ;  /* 0x001eb00001067983 */ /* 0x000ea80000300a00 */
[----:B------:R-:W2:Y:S04]  /*317a0*/  LDL.LU.64 R4, [R1+0x1ea8] ;  /* 0x001ea80001047983 */ /* 0x000ea80000300a00 */
[----:B------:R-:W-:Y:S04]  /*317b0*/  STL.64 [R1+0xb90], R8 ;  /* 0x000b900801007387 */ /* 0x000fe80000100a00 */
[----:B------:R0:W-:Y:S04]  /*317c0*/  STL.64 [R1+0xb98], R10 ;  /* 0x000b980a01007387 */ /* 0x0001e80000100a00 */
[----:B0-----:R-:W3:Y:S01]  /*317d0*/  LDL R10, [R1+0x198] ;  /* 0x00019800010a7983 */ /* 0x001ee20000100800 */
[----:B------:R-:W-:-:S03]  /*317e0*/  IMAD.MOV.U32 R11, RZ, RZ, R29 ;  /* 0x000000ffff0b7224 */ /* 0x000fc600078e001d */
[----:B------:R-:W4:Y:S01]  /*317f0*/  LDL.LU R29, [R1+0x1ea0] ;  /* 0x001ea000011d7983 */ /* 0x000f220000300800 */
[----:B--2---:R-:W-:Y:S03]  /*31800*/  HMMA.16816.F32.BF16 R16, R4, R18, R20 ;  /* 0x000000120410723c */ /* 0x004fe60000041814 */
[----:B---3--:R0:W-:Y:S04]  /*31810*/  STL.64 [R1+0x1e88], R10 ;  /* 0x001e880a01007387 */ /* 0x0081e80000100a00 */
[----:B------:R-:W2:Y:S04]  /*31820*/  LDL.LU R8, [R1+0x850] ;  /* 0x0008500001087983 */ /* 0x000ea80000300800 */
[----:B------:R-:W2:Y:S04]  /*31830*/  LDL.LU R9, [R1+0x854] ;  /* 0x0008540001097983 */ /* 0x000ea80000300800 */
[----:B0-----:R-:W2:Y:S04]  /*31840*/  LDL.LU R10, [R1+0x858] ;  /* 0x00085800010a7983 */ /* 0x001ea80000300800 */
[----:B------:R-:W2:Y:S04]  /*31850*/  LDL.LU R11, [R1+0x85c] ;  /* 0x00085c00010b7983 */ /* 0x000ea80000300800 */
[----:B------:R-:W-:Y:S04]  /*31860*/  STL.64 [R1+0x1d00], R26 ;  /* 0x001d001a01007387 */ /* 0x000fe80000100a00 */
[----:B------:R0:W-:Y:S04]  /*31870*/  STL.64 [R1+0x1d38], R24 ;  /* 0x001d381801007387 */ /* 0x0001e80000100a00 */
[----:B0-----:R-:W3:Y:S04]  /*31880*/  LDL.LU R25, [R1+0x5f4] ;  /* 0x0005f40001197983 */ /* 0x001ee80000300800 */
[----:B------:R-:W3:Y:S04]  /*31890*/  LDL.LU R26, [R1+0x5f8] ;  /* 0x0005f800011a7983 */ /* 0x000ee80000300800 */
[----:B------:R-:W3:Y:S04]  /*318a0*/  LDL.LU R27, [R1+0x5fc] ;  /* 0x0005fc00011b7983 */ /* 0x000ee80000300800 */
[----:B------:R-:W2:Y:S01]  /*318b0*/  LDL.LU.64 R22, [R1+0x1e98] ;  /* 0x001e980001167983 */ /* 0x000ea20000300a00 */
[----:B----4-:R-:W-:-:S02]  /*318c0*/  IMAD.MOV.U32 R24, RZ, RZ, R29 ;  /* 0x000000ffff187224 */ /* 0x010fc400078e001d */
[----:B------:R-:W0:Y:S01]  /*318d0*/  S2R R29, SR_TID.X ;  /* 0x00000000001d7919 */ /* 0x000e220000002100 */
[----:B------:R-:W-:Y:S04]  /*318e0*/  STL.64 [R1+0x500], R16 ;  /* 0x0005001001007387 */ /* 0x000fe80000100a00 */
[----:B------:R1:W-:Y:S04]  /*318f0*/  STL.64 [R1+0x508], R18 ;  /* 0x0005081201007387 */ /* 0x0003e80000100a00 */
[----:B-1----:R-:W4:Y:S01]  /*31900*/  LDL.LU.64 R18, [R1+0x1e90] ;  /* 0x001e900001127983 */ /* 0x002f220000300a00 */
[----:B0-----:R-:W-:Y:S01]  /*31910*/  LOP3.LUT R13, R29, 0x7, RZ, 0xc0, !PT ;  /* 0x000000071d0d7812 */ /* 0x001fe200078ec0ff */
[----:B------:R-:W-:-:S05]  /*31920*/  IMAD.MOV.U32 R29, RZ, RZ, R16 ;  /* 0x000000ffff1d7224 */ /* 0x000fca00078e0010 */
[----:B------:R-:W-:Y:S01]  /*31930*/  STL [R1+0x1660], R29 ;  /* 0x0016601d01007387 */ /* 0x000fe20000100800 */
[----:B--2---:R-:W-:Y:S03]  /*31940*/  HMMA.16816.F32.BF16 R20, R4, R22, R8 ;  /* 0x000000160414723c */ /* 0x004fe60000041808 */
[----:B------:R-:W2:-:S15]  /*31950*/  LDL.LU.64 R10, [R1+0x1e88] ;  /* 0x001e8800010a7983 */ /* 0x000e9e0000300a00 */
[----:B------:R-:W-:-:S05]  /*31960*/  NOP ;  /* 0x0000000000007918 */ /* 0x000fca0000000000 */
[----:B------:R-:W-:Y:S04]  /*31970*/  STL.64 [R1+0x4f0], R20 ;  /* 0x0004f01401007387 */ /* 0x000fe80000100a00 */
[----:B------:R0:W-:Y:S04]  /*31980*/  STL.64 [R1+0x4f8], R22 ;  /* 0x0004f81601007387 */ /* 0x0001e80000100a00 */
[----:B0-----:R-:W4:Y:S04]  /*31990*/  LDL.LU.64 R22, [R1+0x1e80] ;  /* 0x001e800001167983 */ /* 0x001f280000300a00 */
[----:B------:R-:W4:Y:S01]  /*319a0*/  LDL.LU.64 R20, [R1+0x1e78] ;  /* 0x001e780001147983 */ /* 0x000f220000300a00 */
[----:B------:R-:W0:Y:S01]  /*319b0*/  S2R R12, SR_TID.X ;  /* 0x00000000000c7919 */ /* 0x000e220000002100 */
[----:B------:R-:W-:-:S02]  /*319c0*/  IMAD R13, R13, 0x90, RZ ;  /* 0x000000900d0d7824 */ /* 0x000fc400078e02ff */
[----:B0-----:R-:W-:-:S05]  /*319d0*/  IMAD.SHL.U32 R17, R12, 0x2, RZ ;  /* 0x000000020c117824 */ /* 0x001fca00078e00ff */
[----:B------:R-:W-:Y:S02]  /*319e0*/  LOP3.LUT R13, R13, 0x10, R17, 0x78, !PT ;  /* 0x000000100d0d7812 */ /* 0x000fe400078e7811 */
[----:B----4-:R-:W-:Y:S01]  /*319f0*/  HMMA.16816.F32.BF16 R16, R4, R18, R20 ;  /* 0x000000120410723c */ /* 0x010fe20000041814 */
[----:B------:R-:W4:Y:S04]  /*31a00*/  LDL.LU.64 R22, [R1+0x1e70] ;  /* 0x001e700001167983 */ /* 0x000f280000300a00 */
[----:B------:R-:W4:-:S15]  /*31a10*/  LDL.LU.64 R20, [R1+0x1e68] ;  /* 0x001e680001147983 */ /* 0x000f1e0000300a00 */
[----:B------:R-:W-:-:S03]  /*31a20*/  NOP ;  /* 0x0000000000007918 */ /* 0x000fc60000000000 */
[----:B------:R-:W-:Y:S04]  /*31a30*/  STL.64 [R1+0x4e0], R16 ;  /* 0x0004e01001007387 */ /* 0x000fe80000100a00 */
[----:B------:R0:W-:Y:S04]  /*31a40*/  STL.64 [R1+0x4e8], R18 ;  /* 0x0004e81201007387 */ /* 0x0001e80000100a00 */
[----:B0-----:R-:W4:Y:S02]  /*31a50*/  LDL.LU.64 R18, [R1+0x1e60] ;  /* 0x001e600001127983 */ /* 0x001f240000300a00 */
[----:B----4-:R-:W-:Y:S02]  /*31a60*/  HMMA.16816.F32.BF16 R16, R4, R18, R20 ;  /* 0x000000120410723c */ /* 0x010fe40000041814 */
[----:B------:R-:W4:-:S15]  /*31a70*/  LDL.LU.64 R20, [R1+0x1e58] ;  /* 0x001e580001147983 */ /* 0x000f1e0000300a00 */
[----:B------:R-:W-:-:S06]  /*31a80*/  NOP ;  /* 0x0000000000007918 */ /* 0x000fcc0000000000 */
[----:B------:R-:W-:Y:S04]  /*31a90*/  STL.64 [R1+0x4d0], R16 ;  /* 0x0004d01001007387 */ /* 0x000fe80000100a00 */
[----:B------:R0:W-:Y:S04]  /*31aa0*/  STL.64 [R1+0x4d8], R18 ;  /* 0x0004d81201007387 */ /* 0x0001e80000100a00 */
[----:B0-----:R-:W2:Y:S04]  /*31ab0*/  LDL.LU.64 R18, [R1+0x1e50] ;  /* 0x001e500001127983 */ /* 0x001ea80000300a00 */
[----:B------:R-:W2:Y:S01]  /*31ac0*/  LDL.LU.64 R16, [R1+0x1e48] ;  /* 0x001e480001107983 */ /* 0x000ea20000300a00 */
[----:B------:R-:W-:-:S05]  /*31ad0*/  IMAD.SHL.U32 R12, R12, 0x40, RZ ;  /* 0x000000400c0c7824 */ /* 0x000fca00078e00ff */
[----:B------:R-:W-:-:S04]  /*31ae0*/  LOP3.LUT R13, R13, 0x400, R12, 0xf8, !PT ;  /* 0x000004000d0d7812 */ /* 0x000fc800078ef80c */
[----:B------:R-:W-:Y:S01]  /*31af0*/  LOP3.LUT R13, R13, 0x40, RZ, 0x3c, !PT ;  /* 0x000000400d0d7812 */ /* 0x000fe200078e3cff */
[----:B--2---:R-:W-:Y:S01]  /*31b00*/  HMMA.16816.F32.BF16 R8, R4, R10, R16 ;  /* 0x0000000a0408723c */ /* 0x004fe20000041810 */
[----:B------:R-:W2:Y:S04]  /*31b10*/  LDL.LU.64 R18, [R1+0x1e40] ;  /* 0x001e400001127983 */ /* 0x000ea80000300a00 */
[----:B------:R-:W2:-:S15]  /*31b20*/  LDL.LU.64 R16, [R1+0x1e38] ;  /* 0x001e380001107983 */ /* 0x000e9e0000300a00 */
[----:B------:R-:W-:-:S03]  /*31b30*/  NOP ;  /* 0x0000000000007918 */ /* 0x000fc60000000000 */
[----:B------:R-:W-:Y:S04]  /*31b40*/  STL.64 [R1+0x3b0], R8 ;  /* 0x0003b00801007387 */ /* 0x000fe80000100a00 */
[----:B------:R-:W-:Y:S04]  /*31b50*/  STL.64 [R1+0x3b8], R10 ;  /* 0x0003b80a01007387 */ /* 0x000fe80000100a00 */
[----:B------:R-:W0:Y:S04]  /*31b60*/  LDSM.16.MT88.4 R8, [R13+UR5+0x8800] ;  /* 0x008800050d08783b */ /* 0x000e280008004200 */
[----:B0-----:R-:W-:Y:S04]  /*31b70*/  STL.64 [R1+0x1c10], R10 ;  /* 0x001c100a01007387 */ /* 0x001fe80000100a00 */
[----:B------:R-:W-:Y:S01]  /*31b80*/  STL.64 [R1+0x1c08], R8 ;  /* 0x001c080801007387 */ /* 0x000fe20000100a00 */
[----:B--2---:R-:W-:Y:S03]  /*31b90*/  HMMA.16816.F32.BF16 R12, R4, R14, R16 ;  /* 0x0000000e040c723c */ /* 0x004fe60000041810 */
[----:B------:R-:W2:Y:S04]  /*31ba0*/  LDL.LU.64 R18, [R1+0x1e30] ;  /* 0x001e300001127983 */ /* 0x000ea80000300a00 */
[----:B------:R-:W2:-:S15]  /*31bb0*/  LDL.LU.64 R16, [R1+0x1e28] ;  /* 0x001e280001107983 */ /* 0x000e9e0000300a00 */
[----:B------:R-:W-:-:S01]  /*31bc0*/  NOP ;  /* 0x0000000000007918 */ /* 0x000fc20000000000 */
        /* <DEDUP_REMOVED lines=11> */
[----:B------:R-:W2:-:S15]  /*31c80*/  LDL.LU.64 R18, [R1+0x1e00] ;  /* 0x001e000001127983 */ /* 0x000e9e0000300a00 */
[----:B------:R-:W-:-:S06]  /*31c90*/  NOP ;  /* 0x0000000000007918 */ /* 0x000fcc0000000000 */
[----:B------:R-:W-:Y:S04]  /*31ca0*/  STL.64 [R1+0x480], R12 ;  /* 0x0004800c01007387 */ /* 0x000fe80000100a00 */
[----:B------:R0:W-:Y:S04]  /*31cb0*/  STL.64 [R1+0x488], R14 ;  /* 0x0004880e01007387 */ /* 0x0001e80000100a00 */
[----:B0-----:R-:W3:Y:S04]  /*31cc0*/  LDL.LU.64 R14, [R1+0x1df8] ;  /* 0x001df800010e7983 */ /* 0x001ee80000300a00 */
[----:B------:R-:W3:Y:S01]  /*31cd0*/  LDL.LU.64 R12, [R1+0x1df0] ;  /* 0x001df000010c7983 */ /* 0x000ee20000300a00 */
[----:B------:R-:W-:-:S02]  /*31ce0*/  IMAD.MOV.U32 R11, RZ, RZ, R3 ;  /* 0x000000ffff0b7224 */ /* 0x000fc400078e0003 */
[----:B--2---:R-:W-:Y:S01]  /*31cf0*/  IMAD.MOV.U32 R3, RZ, RZ, R19 ;  /* 0x000000ffff037224 */ /* 0x004fe200078e0013 */
[----:B---3--:R-:W-:-:S15]  /*31d00*/  HMMA.16816.F32.BF16 R12, R4, R18, R12 ;  /* 0x00000012040c723c */ /* 0x008fde000004180c */
[----:B------:R-:W-:-:S08]  /*31d10*/  NOP ;  /* 0x0000000000007918 */ /* 0x000fd00000000000 */
[----:B------:R0:W-:Y:S04]  /*31d20*/  STL.64 [R1+0x460], R12 ;  /* 0x0004600c01007387 */ /* 0x0001e80000100a00 */
[----:B------:R1:W-:Y:S01]  /*31d30*/  STL.64 [R1+0x468], R14 ;  /* 0x0004680e01007387 */ /* 0x0003e20000100a00 */
[----:B0-----:R-:W-:-:S03]  /*31d40*/  IMAD.MOV.U32 R12, RZ, RZ, R18 ;  /* 0x000000ffff0c7224 */ /* 0x001fc600078e0012 */
[----:B-1----:R-:W2:Y:S04]  /*31d50*/  LDL.LU.64 R14, [R1+0x1de8] ;  /* 0x001de800010e7983 */ /* 0x002ea80000300a00 */
[----:B------:R-:W3:Y:S04]  /*31d60*/  LDL.LU.64 R18, [R1+0x1de0] ;  /* 0x001de00001127983 */ /* 0x000ee80000300a00 */
[----:B------:R-:W3:Y:S01]  /*31d70*/  LDL.LU.64 R16, [R1+0x1dd8] ;  /* 0x001dd80001107983 */ /* 0x000ee20000300a00 */
[----:B------:R-:W-:-:S03]  /*31d80*/  IMAD.MOV.U32 R10, RZ, RZ, R28 ;  /* 0x000000ffff0a7224 */ /* 0x000fc600078e001c */
[----:B------:R-:W-:Y:S04]  /*31d90*/  STL [R1+0x1bbc], R3 ;  /* 0x001bbc0301007387 */ /* 0x000fe80000100800 */
[----:B------:R-:W-:Y:S01]  /*31da0*/  STL [R1+0x1bb8], R12 ;  /* 0x001bb80c01007387 */ /* 0x000fe20000100800 */
[----:B---3--:R-:W-:Y:S03]  /*31db0*/  HMMA.16816.F32.BF16 R8, R4, R10, R16 ;  /* 0x0000000a0408723c */ /* 0x008fe60000041810 */
[----:B------:R-:W3:-:S15]  /*31dc0*/  LDL.LU.64 R18, [R1+0x1dd0] ;  /* 0x001dd00001127983 */ /* 0x000ede0000300a00 */
[----:B------:R-:W-:-:S05]  /*31dd0*/  NOP ;  /* 0x0000000000007918 */ /* 0x000fca0000000000 */
[----:B------:R-:W-:Y:S04]  /*31de0*/  STL.64 [R1+0x440], R8 ;  /* 0x0004400801007387 */ /* 0x000fe80000100a00 */
[----:B------:R3:W-:Y:S02]  /*31df0*/  STL.64 [R1+0x448], R10 ;  /* 0x0004480a01007387 */ /* 0x0007e40000100a00 */
[----:B---3--:R-:W-:Y:S06]  /*31e00*/  HMMA.16816.F32.BF16 R8, R4, R18, R24 ;  /* 0x000000120408723c */ /* 0x008fec0000041818 */
[----:B------:R-:W-:-:S02]  /*31e10*/  IMAD.MOV.U32 R28, RZ, RZ, R18 ;  /* 0x000000ffff1c7224 */ /* 0x000fc400078e0012 */
[----:B------:R-:W-:-:S15]  /*31e20*/  IMAD.MOV.U32 R13, RZ, RZ, R19 ;  /* 0x000000ffff0d7224 */ /* 0x000fde00078e0013 */
[----:B------:R-:W-:Y:S04]  /*31e30*/  STL.64 [R1+0x430], R8 ;  /* 0x0004300801007387 */ /* 0x000fe80000100a00 */
[----:B------:R2:W-:Y:S02]  /*31e40*/  STL.64 [R1+0x438], R10 ;  /* 0x0004380a01007387 */ /* 0x0005e40000100a00 */
[----:B--2---:R-:W-:Y:S02]  /*31e50*/  IMAD.MOV.U32 R10, RZ, RZ, R14 ;  /* 0x000000ffff0a7224 */ /* 0x004fe400078e000e */
[----:B------:R-:W-:Y:S01]  /*31e60*/  IMAD.MOV.U32 R11, RZ, RZ, R15 ;  /* 0x000000ffff0b7224 */ /* 0x000fe200078e000f */
[----:B------:R-:W2:Y:S04]  /*31e70*/  LDL.LU R14, [R1+0x1dcc] ;  /* 0x001dcc00010e7983 */ /* 0x000ea80000300800 */
[----:B------:R-:W2:Y:S04]  /*31e80*/  LDL.LU R15, [R1+0x1dc8] ;  /* 0x001dc800010f7983 */ /* 0x000ea80000300800 */
[----:B------:R-:W-:Y:S04]  /*31e90*/  STL.64 [R1+0x1d40], R10 ;  /* 0x001d400a01007387 */ /* 0x000fe80000100a00 */
[----:B------:R-:W3:Y:S04]  /*31ea0*/  LDL.LU R16, [R1+0x3a0] ;  /* 0x0003a00001107983 */ /* 0x000ee80000300800 */
[----:B------:R-:W3:Y:S04]  /*31eb0*/  LDL.LU R17, [R1+0x3a4] ;  /* 0x0003a40001117983 */ /* 0x000ee80000300800 */
[----:B------:R-:W4:Y:S04]  /*31ec0*/  LDL.LU R18, [R1+0x3a8] ;  /* 0x0003a80001127983 */ /* 0x000f280000300800 */
[----:B------:R-:W4:Y:S04]  /*31ed0*/  LDL.LU R19, [R1+0x3ac] ;  /* 0x0003ac0001137983 */ /* 0x000f280000300800 */
[----:B----4-:R0:W-:Y:S04]  /*31ee0*/  STL.64 [R1+0x1d50], R18 ;  /* 0x001d501201007387 */ /* 0x0101e80000100a00 */
[----:B---3--:R-:W-:Y:S04]  /*31ef0*/  STL.64 [R1+0x1d48], R16 ;  /* 0x001d481001007387 */ /* 0x008fe80000100a00 */
[----:B0-----:R-:W3:Y:S01]  /*31f00*/  LDL.64 R18, [R1+0xd8] ;  /* 0x0000d80001127983 */ /* 0x001ee20000100a00 */
[----:B------:R-:W-:-:S02]  /*31f10*/  IMAD.MOV.U32 R27, RZ, RZ, R20 ;  /* 0x000000ffff1b7224 */ /* 0x000fc400078e0014 */
[----:B------:R-:W-:Y:S01]  /*31f20*/  IMAD.MOV.U32 R26, RZ, RZ, R21 ;  /* 0x000000ffff1a7224 */ /* 0x000fe200078e0015 */
[----:B---3--:R-:W-:Y:S04]  /*31f30*/  STL.64 [R1+0x1d60], R18 ;  /* 0x001d601201007387 */ /* 0x008fe80000100a00 */
[----:B------:R-:W3:Y:S04]  /*31f40*/  LDL.LU R20, [R1+0x5b0] ;  /* 0x0005b00001147983 */ /* 0x000ee80000300800 */
[----:B------:R-:W3:Y:S04]  /*31f50*/  LDL.LU R21, [R1+0x5b4] ;  /* 0x0005b40001157983 */ /* 0x000ee80000300800 */
[----:B------:R-:W4:Y:S04]  /*31f60*/  LDL.LU R22, [R1+0x5b8] ;  /* 0x0005b80001167983 */ /* 0x000f280000300800 */
[----:B------:R-:W4:Y:S04]  /*31f70*/  LDL.LU R23, [R1+0x5bc] ;  /* 0x0005bc0001177983 */ /* 0x000f280000300800 */
[----:B----4-:R0:W-:Y:S04]  /*31f80*/  STL.64 [R1+0x1d88], R22 ;  /* 0x001d881601007387 */ /* 0x0101e80000100a00 */
[----:B---3--:R-:W-:Y:S04]  /*31f90*/  STL.64 [R1+0x1d80], R20 ;  /* 0x001d801401007387 */ /* 0x008fe80000100a00 */
[----:B0-----:R-:W3:Y:S04]  /*31fa0*/  LDL.64 R22, [R1+0x108] ;  /* 0x0001080001167983 */ /* 0x001ee80000100a00 */
[----:B---3--:R0:W-:Y:S04]  /*31fb0*/  STL.64 [R1+0x1d98], R22 ;  /* 0x001d981601007387 */ /* 0x0081e80000100a00 */
[----:B0-----:R-:W3:Y:S04]  /*31fc0*/  LDL.64 R22, [R1+0x118] ;  /* 0x0001180001167983 */ /* 0x001ee80000100a00 */
[----:B---3--:R0:W-:Y:S04]  /*31fd0*/  STL.64 [R1+0x1db0], R22 ;  /* 0x001db01601007387 */ /* 0x0081e80000100a00 */
[----:B0-----:R-:W3:Y:S04]  /*31fe0*/  LDL.64 R22, [R1+0x128] ;  /* 0x0001280001167983 */ /* 0x001ee80000100a00 */
[----:B------:R-:W4:Y:S04]  /*31ff0*/  LDL.LU R16, [R1+0x5a0] ;  /* 0x0005a00001107983 */ /* 0x000f280000300800 */
[----:B------:R-:W4:Y:S04]  /*32000*/  LDL.LU R17, [R1+0x5a4] ;  /* 0x0005a40001117983 */ /* 0x000f280000300800 */
[----:B------:R-:W2:Y:S04]  /*32010*/  LDL.LU R18, [R1+0x5a8] ;  /* 0x0005a80001127983 */ /* 0x000ea80000300800 */
[----:B------:R-:W2:Y:S04]  /*32020*/  LDL.LU R19, [R1+0x5ac] ;  /* 0x0005ac0001137983 */ /* 0x000ea80000300800 */
[----:B--2---:R0:W-:Y:S04]  /*32030*/  STL.64 [R1+0x1d70], R18 ;  /* 0x001d701201007387 */ /* 0x0041e80000100a00 */
[----:B----4-:R1:W-:Y:S04]  /*32040*/  STL.64 [R1+0x1d68], R16 ;  /* 0x001d681001007387 */ /* 0x0103e80000100a00 */
[----:B0-----:R-:W2:Y:S04]  /*32050*/  LDL.64 R18, [R1+0xf8] ;  /* 0x0000f80001127983 */ /* 0x001ea80000100a00 */
[----:B--2---:R0:W-:Y:S04]  /*32060*/  STL.64 [R1+0x1d90], R18 ;  /* 0x001d901201007387 */ /* 0x0041e80000100a00 */
[----:B-1----:R-:W2:Y:S04]  /*32070*/  LDL.LU R16, [R1+0x5c0] ;  /* 0x0005c00001107983 */ /* 0x002ea80000300800 */
[----:B------:R-:W2:Y:S04]  /*32080*/  LDL.LU R17, [R1+0x5c4] ;  /* 0x0005c40001117983 */ /* 0x000ea80000300800 */
[----:B0-----:R-:W4:Y:S04]  /*32090*/  LDL.LU R18, [R1+0x5c8] ;  /* 0x0005c80001127983 */ /* 0x001f280000300800 */
        /* <DEDUP_REMOVED lines=11> */
[----:B------:R-:W2:Y:S04]  /*32150*/  LDL.LU R18, [R1+0x5e8] ;  /* 0x0005e80001127983 */ /* 0x000ea80000300800 */
[----:B------:R-:W2:Y:S04]  /*32160*/  LDL.LU R19, [R1+0x5ec] ;  /* 0x0005ec0001137983 */ /* 0x000ea80000300800 */
[----:B------:R0:W-:Y:S04]  /*32170*/  STL.64 [R1+0x1d58], R26 ;  /* 0x001d581a01007387 */ /* 0x0001e80000100a00 */
        /* <DEDUP_REMOVED lines=8> */
[----:B------:R-:W-:Y:S04]  /*32200*/  STL [R1+0x1bc4], R13 ;  /* 0x001bc40d01007387 */ /* 0x000fe80000100800 */
[----:B------:R-:W-:Y:S01]  /*32210*/  STL [R1+0x1bc0], R28 ;  /* 0x001bc01c01007387 */ /* 0x000fe20000100800 */
[----:B---3--:R-:W-:-:S02]  /*32220*/  IMAD.MOV.U32 R12, RZ, RZ, R22 ;  /* 0x000000ffff0c7224 */ /* 0x008fc400078e0016 */
[----:B------:R-:W-:Y:S01]  /*32230*/  IMAD.MOV.U32 R29, RZ, RZ, R23 ;  /* 0x000000ffff1d7224 */ /* 0x000fe200078e0017 */
[----:B--2---:R-:W-:-:S15]  /*32240*/  HMMA.16816.F32.BF16 R16, R4, R22, R16 ;  /* 0x000000160410723c */ /* 0x004fde0000041810 */
[----:B------:R-:W-:-:S08]  /*32250*/  NOP ;  /* 0x0000000000007918 */ /* 0x000fd00000000000 */
[----:B------:R-:W-:Y:S04]  /*32260*/  STL.64 [R1+0x450], R16 ;  /* 0x0004501001007387 */ /* 0x000fe80000100a00 */
[----:B------:R0:W-:Y:S04]  /*32270*/  STL.64 [R1+0x458], R18 ;  /* 0x0004581201007387 */ /* 0x0001e80000100a00 */
[----:B0-----:R-:W2:Y:S04]  /*32280*/  LDL.LU.64 R18, [R1+0x1dc0] ;  /* 0x001dc00001127983 */ /* 0x001ea80000300a00 */
[----:B------:R-:W2:Y:S04]  /*32290*/  LDL.LU.64 R16, [R1+0x1db8] ;  /* 0x001db80001107983 */ /* 0x000ea80000300a00 */
[----:B------:R-:W2:Y:S04]  /*322a0*/  LDL.LU.64 R22, [R1+0x1db0] ;  /* 0x001db00001167983 */ /* 0x000ea80000300a00 */
[----:B------:R-:W-:Y:S04]  /*322b0*/  STL [R1+0x1bcc], R29 ;  /* 0x001bcc1d01007387 */ /* 0x000fe80000100800 */
[----:B------:R-:W-:Y:S01]  /*322c0*/  STL [R1+0x1bc8], R12 ;  /* 0x001bc80c01007387 */ /* 0x000fe20000100800 */
        /* <DEDUP_REMOVED lines=17> */
[----:B--2---:R-:W-:-:S15]  /*323e0*/  HMMA.16816.F32.BF16 R20, R4, R18, R20 ;  /* 0x000000120414723c */ /* 0x004fde0000041814 */
[----:B------:R-:W-:-:S08]  /*323f0*/  NOP ;  /* 0x0000000000007918 */ /* 0x000fd00000000000 */
[----:B------:R0:W-:Y:S04]  /*32400*/  STL.64 [R1+0x4b0], R20 ;  /* 0x0004b01401007387 */ /* 0x0001e80000100a00 */
[----:B------:R1:W-:Y:S01]  /*32410*/  STL.64 [R1+0x4b8], R22 ;  /* 0x0004b81601007387 */ /* 0x0003e20000100a00 */
[----:B0-----:R-:W-:-:S03]  /*32420*/  IMAD.MOV.U32 R21, RZ, RZ, R18 ;  /* 0x000000ffff157224 */ /* 0x001fc600078e0012 */
[----:B-1----:R-:W2:Y:S01]  /*32430*/  LDL.LU.64 R22, [R1+0x1d78] ;  /* 0x001d780001167983 */ /* 0x002ea20000300a00 */
[----:B------:R-:W-:-:S03]  /*32440*/  IMAD.MOV.U32 R20, RZ, RZ, R19 ;  /* 0x000000ffff147224 */ /* 0x000fc600078e0013 */
[----:B------:R-:W3:Y:S04]  /*32450*/  LDL.LU.64 R18, [R1+0x1d70] ;  /* 0x001d700001127983 */ /* 0x000ee80000300a00 */
[----:B------:R-:W3:Y:S02]  /*32460*/  LDL.LU.64 R16, [R1+0x1d68] ;  /* 0x001d680001107983 */ /* 0x000ee40000300a00 */
[C---:B---3--:R-:W-:Y:S02]  /*32470*/  HMMA.16816.F32.BF16 R16, R4.reuse, R14, R16 ;  /* 0x0000000e0410723c */ /* 0x048fe40000041810 */
[----:B--2---:R-:W-:Y:S04]  /*32480*/  STL.64 [R1+0x1c30], R22 ;  /* 0x001c301601007387 */ /* 0x004fe80000100a00 */
[----:B------:R0:W-:Y:S04]  /*32490*/  STL.64 [R1+0x1c28], R20 ;  /* 0x001c281401007387 */ /* 0x0001e80000100a00 */
[----:B0-----:R-:W2:Y:S04]  /*324a0*/  LDL.LU R20, [R1+0x390] ;  /* 0x0003900001147983 */ /* 0x001ea80000300800 */
[----:B------:R-:W2:Y:S04]  /*324b0*/  LDL.LU R21, [R1+0x394] ;  /* 0x0003940001157983 */ /* 0x000ea80000300800 */
[----:B------:R-:W2:Y:S04]  /*324c0*/  LDL.LU R22, [R1+0x398] ;  /* 0x0003980001167983 */ /* 0x000ea80000300800 */
[----:B------:R-:W2:Y:S04]  /*324d0*/  LDL.LU R23, [R1+0x39c] ;  /* 0x00039c0001177983 */ /* 0x000ea80000300800 */
[----:B------:R-:W-:Y:S04]  /*324e0*/  STL.64 [R1+0x5a0], R16 ;  /* 0x0005a01001007387 */ /* 0x000fe80000100a00 */
[----:B------:R0:W-:Y:S04]  /*324f0*/  STL.64 [R1+0x5a8], R18 ;  /* 0x0005a81201007387 */ /* 0x0001e80000100a00 */
[----:B0-----:R-:W4:Y:S04]  /*32500*/  LDL.LU.64 R18, [R1+0x1d60] ;  /* 0x001d600001127983 */ /* 0x001f280000300a00 */
[----:B------:R0:W-:Y:S01]  /*32510*/  STL.64 [R1+0x1af8], R14 ;  /* 0x001af80e01007387 */ /* 0x0001e20000100a00 */
[----:B----4-:R-:W-:Y:S06]  /*32520*/  HMMA.16816.F32.BF16 R24, R4, R18, R24 ;  /* 0x000000120418723c */ /* 0x010fec0000041818 */
[----:B0-----:R-:W-:-:S02]  /*32530*/  IMAD.MOV.U32 R15, RZ, RZ, R18 ;  /* 0x000000ffff0f7224 */ /* 0x001fc400078e0012 */
[----:B------:R-:W-:-:S15]  /*32540*/  IMAD.MOV.U32 R14, RZ, RZ, R19 ;  /* 0x000000ffff0e7224 */ /* 0x000fde00078e0013 */
[----:B------:R-:W-:Y:S04]  /*32550*/  STL.64 [R1+0x590], R24 ;  /* 0x0005901801007387 */ /* 0x000fe80000100a00 */
[----:B------:R0:W-:Y:S04]  /*32560*/  STL.64 [R1+0x598], R26 ;  /* 0x0005981a01007387 */ /* 0x0001e80000100a00 */
[----:B0-----:R-:W3:Y:S04]  /*32570*/  LDL.LU.64 R26, [R1+0x1d58] ;  /* 0x001d5800011a7983 */ /* 0x001ee80000300a00 */
[----:B------:R-:W4:Y:S04]  /*32580*/  LDL.LU.64 R18, [R1+0x1d50] ;  /* 0x001d500001127983 */ /* 0x000f280000300a00 */
[----:B------:R-:W4:Y:S04]  /*32590*/  LDL.LU.64 R16, [R1+0x1d48] ;  /* 0x001d480001107983 */ /* 0x000f280000300a00 */
[----:B------:R0:W-:Y:S04]  /*325a0*/  STL.64 [R1+0x1be0], R14 ;  /* 0x001be00e01007387 */ /* 0x0001e80000100a00 */
[----:B------:R-:W-:Y:S04]  /*325b0*/  STL.64 [R1+0x1bd8], R12 ;  /* 0x001bd80c01007387 */ /* 0x000fe80000100a00 */
[----:B0-----:R-:W4:Y:S01]  /*325c0*/  LDL.64 R14, [R1+0xb8] ;  /* 0x0000b800010e7983 */ /* 0x001f220000100a00 */
[C---:B---3--:R-:W-:Y:S03]  /*325d0*/  HMMA.16816.F32.BF16 R24, R4.reuse, R26, R8 ;  /* 0x0000001a0418723c */ /* 0x048fe60000041808 */
[----:B------:R-:W2:Y:S03]  /*325e0*/  LDL.LU.64 R10, [R1+0x1d40] ;  /* 0x001d4000010a7983 */ /* 0x000ea60000300a00 */
[----:B----4-:R-:W-:-:S15]  /*325f0*/  HMMA.16816.F32.BF16 R16, R4, R14, R16 ;  /* 0x0000000e0410723c */ /* 0x010fde0000041810 */
[----:B------:R-:W-:-:S02]  /*32600*/  NOP ;  /* 0x0000000000007918 */ /* 0x000fc40000000000 */
[----:B------:R0:W-:Y:S04]  /*32610*/  STL.64 [R1+0x580], R24 ;  /* 0x0005801801007387 */ /* 0x0001e80000100a00 */
[----:B------:R-:W-:Y:S04]  /*32620*/  STL.64 [R1+0x588], R26 ;  /* 0x0005881a01007387 */ /* 0x000fe80000100a00 */
[----:B0-----:R-:W3:Y:S04]  /*32630*/  LDL.LU.64 R24, [R1+0x1d38] ;  /* 0x001d380001187983 */ /* 0x001ee80000300a00 */
[----:B------:R-:W-:Y:S04]  /*32640*/  STL.64 [R1+0xb80], R16 ;  /* 0x000b801001007387 */ /* 0x000fe80000100a00 */
[----:B------:R0:W-:Y:S04]  /*32650*/  STL.64 [R1+0xb88], R18 ;  /* 0x000b881201007387 */ /* 0x0001e80000100a00 */
[----:B0-----:R-:W4:Y:S04]  /*32660*/  LDL.LU.64 R18, [R1+0x1d30] ;  /* 0x001d300001127983 */ /* 0x001f280000300a00 */
[----:B------:R-:W4:Y:S01]  /*32670*/  LDL.LU.64 R16, [R1+0x1d28] ;  /* 0x001d280001107983 */ /* 0x000f220000300a00 */
[----:B------:R-:W-:-:S02]  /*32680*/  IMAD.MOV.U32 R28, RZ, RZ, R14 ;  /* 0x000000ffff1c7224 */ /* 0x000fc400078e000e */
[----:B------:R-:W-:Y:S01]  /*32690*/  IMAD.MOV.U32 R29, RZ, RZ, R15 ;  /* 0x000000ffff1d7224 */ /* 0x000fe200078e000f */
[----:B------:R-:W4:Y:S01]  /*326a0*/  LDL.LU R8, [R1+0x1e0] ;  /* 0x0001e00001087983 */ /* 0x000f220000300800 */
[----:B--2---:R-:W-:-:S15]  /*326b0*/  HMMA.16816.F32.BF16 R12, R4, R10, R20 ;  /* 0x0000000a040c723c */ /* 0x004fde0000041814 */
[----:B------:R-:W-:-:S08]  /*326c0*/  NOP ;  /* 0x0000000000007918 */ /* 0x000fd00000000000 */
[----:B------:R-:W-:Y:S04]  /*326d0*/  STL.64 [R1+0xb70], R12 ;  /* 0x000b700c01007387 */ /* 0x000fe80000100a00 */
[----:B------:R4:W-:Y:S04]  /*326e0*/  STL.64 [R1+0xb78], R14 ;  /* 0x000b780e01007387 */ /* 0x0009e80000100a00 */
[----:B------:R-:W2:Y:S04]  /*326f0*/  LDL.LU R9, [R1+0x1e4] ;  /* 0x0001e40001097983 */ /* 0x000ea80000300800 */
[----:B------:R-:W2:Y:S04]  /*32700*/  LDL.LU R10, [R1+0x1e8] ;  /* 0x0001e800010a7983 */ /* 0x000ea80000300800 */
[----:B------:R-:W2:Y:S01]  /*32710*/  LDL.LU R11, [R1+0x1ec] ;  /* 0x0001ec00010b7983 */ /* 0x000ea20000300800 */
[----:B---3--:R-:W-:-:S02]  /*32720*/  IMAD.MOV.U32 R22, RZ, RZ, R24 ;  /* 0x000000ffff167224 */ /* 0x008fc400078e0018 */
[----:B------:R-:W-:Y:S01]  /*32730*/  IMAD.MOV.U32 R23, RZ, RZ, R25 ;  /* 0x000000ffff177224 */ /* 0x000fe200078e0019 */
[----:B------:R-:W3:Y:S04]  /*32740*/  LDL.LU R24, [R1+0x1d24] ;  /* 0x001d240001187983 */ /* 0x000ee80000300800 */
[----:B------:R-:W2:Y:S04]  /*32750*/  LDL.LU R25, [R1+0x1d20] ;  /* 0x001d200001197983 */ /* 0x000ea80000300800 */
[----:B------:R0:W-:Y:S01]  /*32760*/  STL.64 [R1+0x1c48], R22 ;  /* 0x001c481601007387 */ /* 0x0001e20000100a00 */
[----:B----4-:R-:W-:-:S02]  /*32770*/  IMAD.MOV.U32 R14, RZ, RZ, R16 ;  /* 0x000000ffff0e7224 */ /* 0x010fc400078e0010 */
[----:B0-----:R-:W-:Y:S02]  /*32780*/  IMAD.MOV.U32 R22, RZ, RZ, R18 ;  /* 0x000000ffff167224 */ /* 0x001fe400078e0012 */
[----:B------:R-:W-:Y:S01]  /*32790*/  IMAD.MOV.U32 R23, RZ, RZ, R19 ;  /* 0x000000ffff177224 */ /* 0x000fe200078e0013 */
[----:B------:R-:W4:Y:S01]  /*327a0*/  LDL.LU R18, [R1+0x1d1c] ;  /* 0x001d1c0001127983 */ /* 0x000f220000300800 */
[----:B------:R-:W-:-:S03]  /*327b0*/  IMAD.MOV.U32 R15, RZ, RZ, R17 ;  /* 0x000000ffff0f7224 */ /* 0x000fc600078e0011 */
[----:B------:R-:W4:Y:S04]  /*327c0*/  LDL.LU R19, [R1+0x1d18] ;  /* 0x001d180001137983 */ /* 0x000f280000300800 */
[----:B------:R0:W-:Y:S04]  /*327d0*/  STL.64 [R1+0x1c60], R22 ;  /* 0x001c601601007387 */ /* 0x0001e80000100a00 */
[----:B------:R-:W4:Y:S04]  /*327e0*/  LDL.LU R16, [R1+0x1d14] ;  /* 0x001d140001107983 */ /* 0x000f280000300800 */
[----:B------:R-:W4:Y:S04]  /*327f0*/  LDL.LU R17, [R1+0x1d10] ;  /* 0x001d100001117983 */ /* 0x000f280000300800 */
[----:B------:R1:W-:Y:S04]  /*32800*/  STL.64 [R1+0x1c68], R14 ;  /* 0x001c680e01007387 */ /* 0x0003e80000100a00 */
[----:B------:R-:W3:Y:S04]  /*32810*/  LDL.LU R20, [R1+0x310] ;  /* 0x0003100001147983 */ /* 0x000ee80000300800 */
[----:B------:R-:W3:Y:S04]  /*32820*/  LDL.LU R21, [R1+0x314] ;  /* 0x0003140001157983 */ /* 0x000ee80000300800 */
[----:B0-----:R-:W2:Y:S04]  /*32830*/  LDL.LU R22, [R1+0x318] ;  /* 0x0003180001167983 */ /* 0x001ea80000300800 */
[----:B------:R-:W2:Y:S01]  /*32840*/  LDL.LU R23, [R1+0x31c] ;  /* 0x00031c0001177983 */ /* 0x000ea20000300800 */
[----:B-1----:R-:W-:-:S02]  /*32850*/  IMAD.MOV.U32 R14, RZ, RZ, R0 ;  /* 0x000000ffff0e7224 */ /* 0x002fc400078e0000 */
[----:B------:R-:W-:Y:S01]  /*32860*/  IMAD.MOV.U32 R15, RZ, RZ, R2 ;  /* 0x000000ffff0f7224 */ /* 0x000fe200078e0002 */
[----:B--2---:R-:W-:Y:S04]  /*32870*/  STL.64 [R1+0x1c78], R22 ;  /* 0x001c781601007387 */ /* 0x004fe80000100a00 */
[----:B---3--:R0:W-:Y:S04]  /*32880*/  STL.64 [R1+0x1c70], R20 ;  /* 0x001c701401007387 */ /* 0x0081e80000100a00 */
[----:B------:R-:W2:Y:S04]  /*32890*/  LDL.LU R0, [R1+0x1d0c] ;  /* 0x001d0c0001007983 */ /* 0x000ea80000300800 */
[----:B------:R-:W3:Y:S04]  /*328a0*/  LDL.LU R2, [R1+0x1d08] ;  /* 0x001d080001027983 */ /* 0x000ee80000300800 */
[----:B------:R1:W-:Y:S04]  /*328b0*/  STL.64 [R1+0x1c80], R14 ;  /* 0x001c800e01007387 */ /* 0x0003e80000100a00 */
[----:B0-----:R-:W4:Y:S04]  /*328c0*/  LDL.LU R20, [R1+0x320] ;  /* 0x0003200001147983 */ /* 0x001f280000300800 */
[----:B------:R-:W4:Y:S04]  /*328d0*/  LDL.LU R21, [R1+0x324] ;  /* 0x0003240001157983 */ /* 0x000f280000300800 */
[----:B------:R-:W2:Y:S04]  /*328e0*/  LDL.LU R22, [R1+0x328] ;  /* 0x0003280001167983 */ /* 0x000ea80000300800 */
[----:B------:R-:W2:Y:S01]  /*328f0*/  LDL.LU R23, [R1+0x32c] ;  /* 0x00032c0001177983 */ /* 0x000ea20000300800 */
[----:B-1----:R-:W-:-:S02]  /*32900*/  IMAD.MOV.U32 R14, RZ, RZ, R25 ;  /* 0x000000ffff0e7224 */ /* 0x002fc400078e0019 */
[----:B------:R-:W-:Y:S01]  /*32910*/  IMAD.MOV.U32 R15, RZ, RZ, R24 ;  /* 0x000000ffff0f7224 */ /* 0x000fe200078e0018 */
[----:B--2---:R-:W-:Y:S04]  /*32920*/  STL.64 [R1+0x1c90], R22 ;  /* 0x001c901601007387 */ /* 0x004fe80000100a00 */
[----:B----4-:R0:W-:Y:S04]  /*32930*/  STL.64 [R1+0x1c88], R20 ;  /* 0x001c881401007387 */ /* 0x0101e80000100a00 */
[----:B------:R1:W-:Y:S04]  /*32940*/  STL.64 [R1+0x1c98], R14 ;  /* 0x001c980e01007387 */ /* 0x0003e80000100a00 */
[----:B0-----:R-:W2:Y:S04]  /*32950*/  LDL.LU R20, [R1+0x330] ;  /* 0x0003300001147983 */ /* 0x001ea80000300800 */
[----:B------:R-:W2:Y:S04]  /*32960*/  LDL.LU R21, [R1+0x334] ;  /* 0x0003340001157983 */ /* 0x000ea80000300800 */
[----:B------:R-:W4:Y:S04]  /*32970*/  LDL.LU R22, [R1+0x338] ;  /* 0x0003380001167983 */ /* 0x000f280000300800 */
[----:B------:R-:W4:Y:S01]  /*32980*/  LDL.LU R23, [R1+0x33c] ;  /* 0x00033c0001177983 */ /* 0x000f220000300800 */
[----:B-1----:R-:W-:-:S02]  /*32990*/  IMAD.MOV.U32 R14, RZ, RZ, R19 ;  /* 0x000000ffff0e7224 */ /* 0x002fc400078e0013 */
[----:B------:R-:W-:Y:S01]  /*329a0*/  IMAD.MOV.U32 R15, RZ, RZ, R18 ;  /* 0x000000ffff0f7224 */ /* 0x000fe200078e0012 */
[----:B----4-:R-:W-:Y:S04]  /*329b0*/  STL.64 [R1+0x1ca8], R22 ;  /* 0x001ca81601007387 */ /* 0x010fe80000100a00 */
[----:B--2---:R-:W-:Y:S04]  /*329c0*/  STL.64 [R1+0x1ca0], R20 ;  /* 0x001ca01401007387 */ /* 0x004fe80000100a00 */
[----:B------:R0:W-:Y:S02]  /*329d0*/  STL.64 [R1+0x1cb0], R14 ;  /* 0x001cb00e01007387 */ /* 0x0001e40000100a00 */
[----:B0-----:R-:W-:-:S02]  /*329e0*/  IMAD.MOV.U32 R14, RZ, RZ, R17 ;  /* 0x000000ffff0e7224 */ /* 0x001fc400078e0011 */
[----:B------:R-:W-:-:S05]  /*329f0*/  IMAD.MOV.U32 R15, RZ, RZ, R16 ;  /* 0x000000ffff0f7224 */ /* 0x000fca00078e0010 */
[----:B------:R0:W-:Y:S04]  /*32a00*/  STL.64 [R1+0x1cc8], R14 ;  /* 0x001cc80e01007387 */ /* 0x0001e80000100a00 */
[----:B------:R-:W2:Y:S04]  /*32a10*/  LDL.LU R20, [R1+0x340] ;  /* 0x0003400001147983 */ /* 0x000ea80000300800 */
[----:B------:R-:W2:Y:S04]  /*32a20*/  LDL.LU R21, [R1+0x344] ;  /* 0x0003440001157983 */ /* 0x000ea80000300800 */
[----:B------:R-:W4:Y:S04]  /*32a30*/  LDL.LU R22, [R1+0x348] ;  /* 0x0003480001167983 */ /* 0x000f280000300800 */
[----:B------:R-:W4:Y:S04]  /*32a40*/  LDL.LU R23, [R1+0x34c] ;  /* 0x00034c0001177983 */ /* 0x000f280000300800 */
[----:B0-----:R-:W3:Y:S04]  /*32a50*/  LDL.64 R14, [R1+0x78] ;  /* 0x00007800010e7983 */ /* 0x001ee80000100a00 */
[----:B---3--:R-:W-:Y:S04]  /*32a60*/  STL.64 [R1+0x1ce0], R14 ;  /* 0x001ce00e01007387 */ /* 0x008fe80000100a00 */
[----:B----4-:R-:W-:Y:S04]  /*32a70*/  STL.64 [R1+0x1cc0], R22 ;  /* 0x001cc01601007387 */ /* 0x010fe80000100a00 */
[----:B--2---:R0:W-:Y:S04]  /*32a80*/  STL.64 [R1+0x1cb8], R20 ;  /* 0x001cb81401007387 */ /* 0x0041e80000100a00 */
[----:B0-----:R-:W2:Y:S04]  /*32a90*/  LDL.LU R20, [R1+0x350] ;  /* 0x0003500001147983 */ /* 0x001ea80000300800 */
[----:B------:R-:W2:Y:S04]  /*32aa0*/  LDL.LU R21, [R1+0x354] ;  /* 0x0003540001157983 */ /* 0x000ea80000300800 */
[----:B------:R-:W3:Y:S04]  /*32ab0*/  LDL.LU R22, [R1+0x358] ;  /* 0x0003580001167983 */ /* 0x000ee80000300800 */
[----:B------:R-:W3:Y:S01]  /*32ac0*/  LDL.LU R23, [R1+0x35c] ;  /* 0x00035c0001177983 */ /* 0x000ee20000300800 */
[----:B------:R-:W-:-:S02]  /*32ad0*/  IMAD.MOV.U32 R14, RZ, RZ, R2 ;  /* 0x000000ffff0e7224 */ /* 0x000fc400078e0002 */
[----:B------:R-:W-:Y:S01]  /*32ae0*/  IMAD.MOV.U32 R15, RZ, RZ, R0 ;  /* 0x000000ffff0f7224 */ /* 0x000fe200078e0000 */
[----:B------:R-:W4:Y:S04]  /*32af0*/  LDL.LU R24, [R1+0x380] ;  /* 0x0003800001187983 */ /* 0x000f280000300800 */
[----:B------:R-:W4:Y:S04]  /*32b00*/  LDL.LU R25, [R1+0x384] ;  /* 0x0003840001197983 */ /* 0x000f280000300800 */
[----:B------:R-:W4:Y:S04]  /*32b10*/  LDL.LU R26, [R1+0x388] ;  /* 0x00038800011a7983 */ /* 0x000f280000300800 */
[----:B------:R-:W4:Y:S04]  /*32b20*/  LDL.LU R27, [R1+0x38c] ;  /* 0x00038c00011b7983 */ /* 0x000f280000300800 */
[----:B------:R0:W-:Y:S04]  /*32b30*/  STL.64 [R1+0x1cf8], R14 ;  /* 0x001cf80e01007387 */ /* 0x0001e80000100a00 */
[----:B0-----:R-:W4:Y:S04]  /*32b40*/  LDL.64 R14, [R1+0x98] ;  /* 0x00009800010e7983 */ /* 0x001f280000100a00 */
        /* <DEDUP_REMOVED lines=10> */
[----:B------:R-:W2:Y:S04]  /*32bf0*/  LDL.LU R22, [R1+0x378] ;  /* 0x0003780001167983 */ /* 0x000ea80000300800 */
[----:B------:R-:W2:Y:S04]  /*32c00*/  LDL.LU R23, [R1+0x37c] ;  /* 0x00037c0001177983 */ /* 0x000ea80000300800 */
[----:B------:R-:W-:Y:S04]  /*32c10*/  STL.64 [R1+0x1c20], R10 ;  /* 0x001c200a01007387 */ /* 0x000fe80000100a00 */
[----:B------:R0:W-:Y:S04]  /*32c20*/  STL.64 [R1+0x1c18], R8 ;  /* 0x001c180801007387 */ /* 0x0001e80000100a00 */
[----:B0-----:R-:W3:Y:S04]  /*32c30*/  LDL.LU R8, [R1+0x2e0] ;  /* 0x0002e00001087983 */ /* 0x001ee80000300800 */
[----:B------:R-:W3:Y:S04]  /*32c40*/  LDL.LU R9, [R1+0x2e4] ;  /* 0x0002e40001097983 */ /* 0x000ee80000300800 */
[----:B------:R-:W2:Y:S04]  /*32c50*/  LDL.LU R10, [R1+0x2e8] ;  /* 0x0002e800010a7983 */ /* 0x000ea80000300800 */
[----:B------:R-:W2:Y:S01]  /*32c60*/  LDL.LU R11, [R1+0x2ec] ;  /* 0x0002ec00010b7983 */ /* 0x000ea20000300800 */
[----:B----4-:R-:W-:Y:S03]  /*32c70*/  HMMA.16816.F32.BF16 R24, R4, R14, R24 ;  /* 0x0000000e0418723c */ /* 0x010fe60000041818 */
[----:B--2---:R-:W-:Y:S04]  /*32c80*/  STL.64 [R1+0x1c40], R10 ;  /* 0x001c400a01007387 */ /* 0x004fe80000100a00 */
[----:B---3--:R0:W-:Y:S04]  /*32c90*/  STL.64 [R1+0x1c38], R8 ;  /* 0x001c380801007387 */ /* 0x0081e80000100a00 */
        /* <DEDUP_REMOVED lines=10> */
[----:B------:R-:W3:Y:S04]  /*32d40*/  LDL.LU R16, [R1+0x8d0] ;  /* 0x0008d00001107983 */ /* 0x000ee80000300800 */
[----:B------:R-:W3:Y:S04]  /*32d50*/  LDL.LU R17, [R1+0x8d4] ;  /* 0x0008d40001117983 */ /* 0x000ee80000300800 */
[----:B------:R-:W3:Y:S04]  /*32d60*/  LDL.LU R18, [R1+0x8d8] ;  /* 0x0008d80001127983 */ /* 0x000ee80000300800 */
[----:B------:R-:W3:Y:S04]  /*32d70*/  LDL.LU R19, [R1+0x8dc] ;  /* 0x0008dc0001137983 */ /* 0x000ee80000300800 */
[----:B------:R0:W-:Y:S04]  /*32d80*/  STL.64 [R1+0xb60], R24 ;  /* 0x000b601801007387 */ /* 0x0001e80000100a00 */
[----:B------:R1:W-:Y:S01]  /*32d90*/  STL.64 [R1+0xb68], R26 ;  /* 0x000b681a01007387 */ /* 0x0003e20000100a00 */
[----:B0-----:R-:W-:-:S03]  /*32da0*/  IMAD.MOV.U32 R25, RZ, RZ, R14 ;  /* 0x000000ffff197224 */ /* 0x001fc600078e000e */
[----:B-1----:R-:W4:Y:S01]  /*32db0*/  LDL.LU.64 R26, [R1+0x1d00] ;  /* 0x001d0000011a7983 */ /* 0x002f220000300a00 */
[----:B------:R-:W-:-:S03]  /*32dc0*/  IMAD.MOV.U32 R24, RZ, RZ, R15 ;  /* 0x000000ffff187224 */ /* 0x000fc600078e000f */
        /* <DEDUP_REMOVED lines=50> */
[----:B---3--:R0:W-:Y:S04]  /*330f0*/  STL.64 [R1+0x1be8], R14 ;  /* 0x001be80e01007387 */ /* 0x0081e80000100a00 */
[----:B0-----:R-:W3:Y:S01]  /*33100*/  LDL.LU.64 R14, [R1+0x1b8] ;  /* 0x0001b800010e7983 */ /* 0x001ee20000300a00 */
[C---:B--2---:R-:W-:Y:S03]  /*33110*/  HMMA.16816.F32.BF16 R20, R4.reuse, R22, R8 ;  /* 0x000000160414723c */ /* 0x044fe60000041808 */
[----:B---3--:R0:W-:Y:S04]  /*33120*/  STL.64 [R1+0x1bf8], R14 ;  /* 0x001bf80e01007387 */ /* 0x0081e80000100a00 */
[----:B0-----:R-:W2:Y:S04]  /*33130*/  LDL.LU.64 R14, [R1+0x1c8] ;  /* 0x0001c800010e7983 */ /* 0x001ea80000300a00 */
[----:B--2---:R0:W-:Y:S04]  /*33140*/  STL.64 [R1+0x1c00], R14 ;  /* 0x001c000e01007387 */ /* 0x0041e80000100a00 */
[----:B0-----:R-:W2:Y:S04]  /*33150*/  LDL.LU.64 R14, [R1+0x1d8] ;  /* 0x0001d800010e7983 */ /* 0x001ea80000300a00 */
[----:B------:R-:W3:Y:S04]  /*33160*/  LDL.LU.64 R10, [R1+0x1c58] ;  /* 0x001c5800010a7983 */ /* 0x000ee80000300a00 */
[----:B------:R-:W3:Y:S04]  /*33170*/  LDL.LU.64 R8, [R1+0x1c50] ;  /* 0x001c500001087983 */ /* 0x000ee80000300a00 */
[----:B------:R-:W-:Y:S04]  /*33180*/  STL.64 [R1+0xae0], R20 ;  /* 0x000ae01401007387 */ /* 0x000fe80000100a00 */
[----:B------:R0:W-:Y:S04]  /*33190*/  STL.64 [R1+0xae8], R22 ;  /* 0x000ae81601007387 */ /* 0x0001e80000100a00 */
[----:B0-----:R-:W3:Y:S02]  /*331a0*/  LDL.LU.64 R22, [R1+0x1c48] ;  /* 0x001c480001167983 */ /* 0x001ee40000300a00 */
[----:B---3--:R-:W-:Y:S02]  /*331b0*/  HMMA.16816.F32.BF16 R20, R4, R22, R8 ;  /* 0x000000160414723c */ /* 0x008fe40000041808 */
[----:B------:R-:W3:Y:S04]  /*331c0*/  LDL.LU.64 R10, [R1+0x1c40] ;  /* 0x001c4000010a7983 */ /* 0x000ee80000300a00 */
[----:B------:R-:W3:-:S15]  /*331d0*/  LDL.LU.64 R8, [R1+0x1c38] ;  /* 0x001c380001087983 */ /* 0x000ede0000300a00 */
[----:B------:R-:W-:-:S02]  /*331e0*/  NOP ;  /* 0x0000000000007918 */ /* 0x000fc40000000000 */
[----:B------:R-:W-:Y:S04]  /*331f0*/  STL.64 [R1+0xad0], R20 ;  /* 0x000ad01401007387 */ /* 0x000fe80000100a00 */
[----:B------:R0:W-:Y:S04]  /*33200*/  STL.64 [R1+0xad8], R22 ;  /* 0x000ad81601007387 */ /* 0x0001e80000100a00 */
[----:B0-----:R-:W3:Y:S04]  /*33210*/  LDL.LU.64 R22, [R1+0x1c30] ;  /* 0x001c300001167983 */ /* 0x001ee80000300a00 */
[----:B------:R-:W4:Y:S01]  /*33220*/  LDL.LU.64 R20, [R1+0x1c28] ;  /* 0x001c280001147983 */ /* 0x000f220000300a00 */
[----:B---3--:R-:W-:-:S15]  /*33230*/  HMMA.16816.F32.BF16 R8, R4, R22, R8 ;  /* 0x000000160408723c */ /* 0x008fde0000041808 */
[----:B------:R-:W-:-:S08]  /*33240*/  NOP ;  /* 0x0000000000007918 */ /* 0x000fd00000000000 */
[----:B------:R-:W-:Y:S04]  /*33250*/  STL.64 [R1+0xac0], R8 ;  /* 0x000ac00801007387 */ /* 0x000fe80000100a00 */
[----:B------:R0:W-:Y:S04]  /*33260*/  STL.64 [R1+0xac8], R10 ;  /* 0x000ac80a01007387 */ /* 0x0001e80000100a00 */
[----:B0-----:R-:W3:Y:S04]  /*33270*/  LDL.LU.64 R10, [R1+0x1c20] ;  /* 0x001c2000010a7983 */ /* 0x001ee80000300a00 */
[----:B------:R-:W3:Y:S04]  /*33280*/  LDL.LU.64 R8, [R1+0x1c18] ;  /* 0x001c180001087983 */ /* 0x000ee80000300a00 */
[----:B------:R-:W-:Y:S04]  /*33290*/  STL.64 [R1+0x1a60], R22 ;  /* 0x001a601601007387 */ /* 0x000fe80000100a00 */
[----:B----4-:R0:W-:Y:S04]  /*332a0*/  STL.64 [R1+0x1bf0], R20 ;  /* 0x001bf01401007387 */ /* 0x0101e80000100a00 */
[----:B0-----:R-:W4:Y:S04]  /*332b0*/  LDL.LU R20, [R1+0x840] ;  /* 0x0008400001147983 */ /* 0x001f280000300800 */
[----:B------:R-:W4:Y:S04]  /*332c0*/  LDL.LU R21, [R1+0x844] ;  /* 0x0008440001157983 */ /* 0x000f280000300800 */
[----:B------:R-:W4:Y:S04]  /*332d0*/  LDL.LU R22, [R1+0x848] ;  /* 0x0008480001167983 */ /* 0x000f280000300800 */
[----:B------:R-:W4:Y:S01]  /*332e0*/  LDL.LU R23, [R1+0x84c] ;  /* 0x00084c0001177983 */ /* 0x000f220000300800 */
[----:B---3--:R-:W-:Y:S03]  /*332f0*/  HMMA.16816.F32.BF16 R4, R4, R26, R8 ;  /* 0x0000001a0404723c */ /* 0x008fe60000041808 */
[----:B------:R-:W2:Y:S04]  /*33300*/  LDL.LU.64 R10, [R1+0x1c10] ;  /* 0x001c1000010a7983 */ /* 0x000ea80000300a00 */
[----:B------:R-:W2:-:S15]  /*33310*/  LDL.LU.64 R8, [R1+0x1c08] ;  /* 0x001c080001087983 */ /* 0x000e9e0000300a00 */
[----:B------:R-:W-:-:S01]  /*33320*/  NOP ;  /* 0x0000000000007918 */ /* 0x000fc20000000000 */
[----:B------:R-:W-:Y:S04]  /*33330*/  STL.64 [R1+0x9f0], R4 ;  /* 0x0009f00401007387 */ /* 0x000fe80000100a00 */
[----:B------:R0:W-:Y:S04]  /*33340*/  STL.64 [R1+0x9f8], R6 ;  /* 0x0009f80601007387 */ /* 0x0001e80000100a00 */
[----:B0-----:R-:W3:Y:S04]  /*33350*/  LDL.LU.64 R6, [R1+0x1a8] ;  /* 0x0001a80001067983 */ /* 0x001ee80000300a00 */
[----:B------:R-:W-:Y:S04]  /*33360*/  STL [R1+0x19c4], R26 ;  /* 0x0019c41a01007387 */ /* 0x000fe80000100800 */
[----:B------:R-:W-:Y:S01]  /*33370*/  STL [R1+0x19c0], R27 ;  /* 0x0019c01b01007387 */ /* 0x000fe20000100800 */
[----:B--2---:R-:W-:-:S15]  /*33380*/  HMMA.16816.F32.BF16 R16, R8, R14, R16 ;  /* 0x0000000e0810723c */ /* 0x004fde0000041810 */
[----:B------:R-:W-:-:S08]  /*33390*/  NOP ;  /* 0x0000000000007918 */ /* 0x000fd00000000000 */
[----:B------:R-:W-:Y:S04]  /*333a0*/  STL.64 [R1+0x390], R16 ;  /* 0x0003901001007387 */ /* 0x000fe80000100a00 */
[----:B------:R0:W-:Y:S02]  /*333b0*/  STL.64 [R1+0x398], R18 ;  /* 0x0003981201007387 */ /* 0x0001e40000100a00 */
[----:B0-----:R-:W-:Y:S02]  /*333c0*/  IMAD.MOV.U32 R19, RZ, RZ, R15 ;  /* 0x000000ffff137224 */ /* 0x001fe400078e000f */
[----:B------:R-:W-:Y:S02]  /*333d0*/  IMAD.MOV.U32 R18, RZ, RZ, R14 ;  /* 0x000000ffff127224 */ /* 0x000fe400078e000e */
[----:B------:R-:W2:Y:S04]  /*333e0*/  LDL.LU.64 R14, [R1+0x1c00] ;  /* 0x001c0000010e7983 */ /* 0x000ea80000300a00 */
[----:B------:R-:W-:Y:S04]  /*333f0*/  STL [R1+0x19cc], R19 ;  /* 0x0019cc1301007387 */ /* 0x000fe80000100800 */
[----:B------:R0:W-:Y:S04]  /*33400*/  STL [R1+0x19c8], R18 ;  /* 0x0019c81201007387 */ /* 0x0001e80000100800 */
[----:B------:R-:W2:Y:S04]  /*33410*/  LDL.LU R16, [R1+0x870] ;  /* 0x0008700001107983 */ /* 0x000ea80000300800 */
[----:B------:R-:W2:Y:S04]  /*33420*/  LDL.LU R17, [R1+0x874] ;  /* 0x0008740001117983 */ /* 0x000ea80000300800 */
[----:B0-----:R-:W2:Y:S04]  /*33430*/  LDL.LU R18, [R1+0x878] ;  /* 0x0008780001127983 */ /* 0x001ea80000300800 */
[----:B------:R-:W2:Y:S02]  /*33440*/  LDL.LU R19, [R1+0x87c] ;  /* 0x00087c0001137983 */ /* 0x000ea40000300800 */
[----:B--2---:R-:W-:-:S15]  /*33450*/  HMMA.16816.F32.BF16 R16, R8, R14, R16 ;  /* 0x0000000e0810723c */ /* 0x004fde0000041810 */
[----:B------:R-:W-:-:S08]  /*33460*/  NOP ;  /* 0x0000000000007918 */ /* 0x000fd00000000000 */
[----:B------:R0:W-:Y:S04]  /*33470*/  STL.64 [R1+0x380], R16 ;  /* 0x0003801001007387 */ /* 0x0001e80000100a00 */
[----:B------:R-:W-:Y:S01]  /*33480*/  STL.64 [R1+0x388], R18 ;  /* 0x0003881201007387 */ /* 0x000fe20000100a00 */
[----:B0-----:R-:W-:Y:S02]  /*33490*/  IMAD.MOV.U32 R17, RZ, RZ, R15 ;  /* 0x000000ffff117224 */ /* 0x001fe400078e000f */
[----:B------:R-:W-:Y:S02]  /*334a0*/  IMAD.MOV.U32 R16, RZ, RZ, R14 ;  /* 0x000000ffff107224 */ /* 0x000fe400078e000e */
[----:B------:R-:W4:Y:S04]  /*334b0*/  LDL.LU.64 R14, [R1+0x1bf8] ;  /* 0x001bf800010e7983 */ /* 0x000f280000300a00 */
[----:B------:R-:W-:Y:S04]  /*334c0*/  STL [R1+0x19d4], R17 ;  /* 0x0019d41101007387 */ /* 0x000fe80000100800 */
[----:B------:R0:W-:Y:S04]  /*334d0*/  STL [R1+0x19d0], R16 ;  /* 0x0019d01001007387 */ /* 0x0001e80000100800 */
[----:B0-----:R-:W3:Y:S04]  /*334e0*/  LDL.LU R16, [R1+0x740] ;  /* 0x0007400001107983 */ /* 0x001ee80000300800 */
[----:B------:R-:W3:Y:S04]  /*334f0*/  LDL.LU R17, [R1+0x744] ;  /* 0x0007440001117983 */ /* 0x000ee80000300800 */
[----:B------:R-:W3:Y:S04]  /*33500*/  LDL.LU R18, [R1+0x748] ;  /* 0x0007480001127983 */ /* 0x000ee80000300800 */
[----:B------:R-:W3:Y:S01]  /*33510*/  LDL.LU R19, [R1+0x74c] ;  /* 0x00074c0001137983 */ /* 0x000ee20000300800 */
[----:B------:R-:W0:Y:S01]  /*33520*/  S2R R12, SR_TID.X ;  /* 0x00000000000c7919 */ /* 0x000e220000002100 */
[----:B------:R-:W1:Y:S01]  /*33530*/  S2R R13, SR_TID.X ;  /* 0x00000000000d7919 */ /* 0x000e620000002100 */
[C---:B----4-:R-:W-:Y:S06]  /*33540*/  HMMA.16816.F32.BF16 R20, R8.reuse, R14, R20 ;  /* 0x0000000e0814723c */ /* 0x050fec0000041814 */
[----:B---3--:R-:W-:Y:S01]  /*33550*/  HMMA.16816.F32.BF16 R16, R8, R6, R16 ;  /* 0x000000060810723c */ /* 0x008fe20000041810 */
[----:B------:R-:W-:-:S02]  /*33560*/  IMAD.MOV.U32 R27, RZ, RZ, R15 ;  /* 0x000000ffff1b7224 */ /* 0x000fc400078e000f */
[----:B------:R-:W-:-:S14]  /*33570*/  IMAD.MOV.U32 R26, RZ, RZ, R14 ;  /* 0x000000ffff1a7224 */ /* 0x000fdc00078e000e */
[----:B------:R2:W-:Y:S04]  /*33580*/  STL.64 [R1+0x370], R20 ;  /* 0x0003701401007387 */ /* 0x0005e80000100a00 */
[----:B------:R-:W-:Y:S04]  /*33590*/  STL.64 [R1+0x378], R22 ;  /* 0x0003781601007387 */ /* 0x000fe80000100a00 */
[----:B--2---:R-:W2:Y:S04]  /*335a0*/  LDL.LU.64 R20, [R1+0x1bf0] ;  /* 0x001bf00001147983 */ /* 0x004ea80000300a00 */
[----:B------:R-:W3:Y:S04]  /*335b0*/  LDL.LU.64 R14, [R1+0x1be8] ;  /* 0x001be800010e7983 */ /* 0x000ee80000300a00 */
[----:B------:R-:W-:Y:S04]  /*335c0*/  STL [R1+0x19dc], R27 ;  /* 0x0019dc1b01007387 */ /* 0x000fe80000100800 */
[----:B------:R-:W-:Y:S04]  /*335d0*/  STL [R1+0x19d8], R26 ;  /* 0x0019d81a01007387 */ /* 0x000fe80000100800 */
[----:B------:R-:W-:Y:S04]  /*335e0*/  STL.64 [R1+0x360], R16 ;  /* 0x0003601001007387 */ /* 0x000fe80000100a00 */
[----:B------:R4:W-:Y:S02]  /*335f0*/  STL.64 [R1+0x368], R18 ;  /* 0x0003681201007387 */ /* 0x0009e40000100a00 */
[----:B----4-:R-:W-:-:S02]  /*33600*/  IMAD.MOV.U32 R18, RZ, RZ, R7 ;  /* 0x000000ffff127224 */ /* 0x010fc400078e0007 */
[----:B------:R-:W-:-:S03]  /*33610*/  IMAD.MOV.U32 R19, RZ, RZ, R6 ;  /* 0x000000ffff137224 */ /* 0x000fc600078e0006 */
[----:B------:R4:W-:Y:S04]  /*33620*/  STL [R1+0x19e4], R18 ;  /* 0x0019e41201007387 */ /* 0x0009e80000100800 */
[----:B------:R0:W-:Y:S04]  /*33630*/  STL [R1+0x19e0], R19 ;  /* 0x0019e01301007387 */ /* 0x0001e80000100800 */
[----:B------:R-:W3:Y:S04]  /*33640*/  LDL.LU R16, [R1+0x570] ;  /* 0x0005700001107983 */ /* 0x000ee80000300800 */
[----:B------:R-:W3:Y:S04]  /*33650*/  LDL.LU R17, [R1+0x574] ;  /* 0x0005740001117983 */ /* 0x000ee80000300800 */
[----:B----4-:R-:W3:Y:S04]  /*33660*/  LDL.LU R18, [R1+0x578] ;  /* 0x0005780001127983 */ /* 0x010ee80000300800 */
[----:B0-----:R-:W3:Y:S01]  /*33670*/  LDL.LU R19, [R1+0x57c] ;  /* 0x00057c0001137983 */ /* 0x001ee20000300800 */
[----:B------:R-:W-:Y:S01]  /*33680*/  LOP3.LUT R12, R12, 0x7, RZ, 0xc0, !PT ;  /* 0x000000070c0c7812 */ /* 0x000fe200078ec0ff */
[----:B-1----:R-:W-:-:S04]  /*33690*/  IMAD.SHL.U32 R7, R13, 0x2, RZ ;  /* 0x000000020d077824 */ /* 0x002fc800078e00ff */
[----:B------:R-:W-:Y:S02]  /*336a0*/  IMAD R23, R12, 0x90, RZ ;  /* 0x000000900c177824 */ /* 0x000fe400078e02ff */
[----:B------:R-:W-:-:S03]  /*336b0*/  IMAD.SHL.U32 R22, R13, 0x40, RZ ;  /* 0x000000400d167824 */ /* 0x000fc600078e00ff */
[----:B------:R-:W-:-:S04]  /*336c0*/  LOP3.LUT R23, R23, 0x10, R7, 0x78, !PT ;  /* 0x0000001017177812 */ /* 0x000fc800078e7807 */
[----:B------:R-:W-:-:S04]  /*336d0*/  LOP3.LUT R23, R23, 0x400, R22, 0xf8, !PT ;  /* 0x0000040017177812 */ /* 0x000fc800078ef816 */
[----:B------:R-:W-:-:S05]  /*336e0*/  LOP3.LUT R23, R23, 0x60, RZ, 0x3c, !PT ;  /* 0x0000006017177812 */ /* 0x000fca00078e3cff */
[----:B------:R-:W0:Y:S01]  /*336f0*/  LDSM.16.MT88.4 R4, [R23+UR5+0x8800] ;  /* 0x008800051704783b */ /* 0x000e220008004200 */
[----:B---3--:R-:W-:-:S15]  /*33700*/  HMMA.16816.F32.BF16 R16, R8, R14, R16 ;  /* 0x0000000e0810723c */ /* 0x008fde0000041810 */
[----:B------:R-:W-:-:S08]  /*33710*/  NOP ;  /* 0x0000000000007918 */ /* 0x000fd00000000000 */
[----:B------:R1:W-:Y:S04]  /*33720*/  STL.64 [R1+0x350], R16 ;  /* 0x0003501001007387 */ /* 0x0003e80000100a00 */
[----:B------:R3:W-:Y:S01]  /*33730*/  STL.64 [R1+0x358], R18 ;  /* 0x0003581201007387 */ /* 0x0007e20000100a00 */
[----:B-1----:R-:W-:Y:S02]  /*33740*/  IMAD.MOV.U32 R16, RZ, RZ, R15 ;  /* 0x000000ffff107224 */ /* 0x002fe400078e000f */
[----:B------:R-:W-:Y:S02]  /*33750*/  IMAD.MOV.U32 R17, RZ, RZ, R14 ;  /* 0x000000ffff117224 */ /* 0x000fe400078e000e */
[----:B------:R-:W4:Y:S04]  /*33760*/  LDL.LU.64 R14, [R1+0x1be0] ;  /* 0x001be000010e7983 */ /* 0x000f280000300a00 */
[----:B------:R-:W2:Y:S04]  /*33770*/  LDL.LU.64 R12, [R1+0x1bd8] ;  /* 0x001bd800010c7983 */ /* 0x000ea80000300a00 */
[----:B------:R-:W-:Y:S04]  /*33780*/  STL [R1+0x19ec], R16 ;  /* 0x0019ec1001007387 */ /* 0x000fe80000100800 */
[----:B------:R-:W-:Y:S04]  /*33790*/  STL [R1+0x19e8], R17 ;  /* 0x0019e81101007387 */ /* 0x000fe80000100800 */
[----:B---3--:R-:W3:Y:S04]  /*337a0*/  LDL.LU.64 R18, [R1+0x188] ;  /* 0x0001880001127983 */ /* 0x008ee80000300a00 */
[----:B0-----:R-:W-:Y:S04]  /*337b0*/  STL.64 [R1+0x19f8], R6 ;  /* 0x0019f80601007387 */ /* 0x001fe80000100a00 */
[----:B------:R0:W-:Y:S04]  /*337c0*/  STL.64 [R1+0x19f0], R4 ;  /* 0x0019f00401007387 */ /* 0x0001e80000100a00 */
[----:B0-----:R-:W3:Y:S04]  /*337d0*/  LDL.LU R4, [R1+0x730] ;  /* 0x0007300001047983 */ /* 0x001ee80000300800 */
[----:B------:R-:W3:Y:S04]  /*337e0*/  LDL.LU R5, [R1+0x734] ;  /* 0x0007340001057983 */ /* 0x000ee80000300800 */
[----:B------:R-:W3:Y:S04]  /*337f0*/  LDL.LU R6, [R1+0x738] ;  /* 0x0007380001067983 */ /* 0x000ee80000300800 */
[----:B------:R-:W3:Y:S01]  /*33800*/  LDL.LU R7, [R1+0x73c] ;  /* 0x00073c0001077983 */ /* 0x000ee20000300800 */
[----:B------:R-:W-:-:S02]  /*33810*/  IMAD.MOV.U32 R22, RZ, RZ, R25 ;  /* 0x000000ffff167224 */ /* 0x000fc400078e0019 */
[----:B------:R-:W-:Y:S01]  /*33820*/  IMAD.MOV.U32 R23, RZ, RZ, R24 ;  /* 0x000000ffff177224 */ /* 0x000fe200078e0018 */
[----:B---3--:R-:W-:Y:S06]  /*33830*/  HMMA.16816.F32.BF16 R4, R8, R18, R4 ;  /* 0x000000120804723c */ /* 0x008fec0000041804 */
[----:B------:R-:W-:Y:S02]  /*33840*/  IMAD.MOV.U32 R27, RZ, RZ, R18 ;  /* 0x000000ffff1b7224 */ /* 0x000fe400078e0012 */
[----:B------:R-:W-:-:S15]  /*33850*/  IMAD.MOV.U32 R26, RZ, RZ, R19 ;  /* 0x000000ffff1a7224 */ /* 0x000fde00078e0013 */
[----:B------:R-:W-:Y:S04]  /*33860*/  STL.64 [R1+0x340], R4 ;  /* 0x0003400401007387 */ /* 0x000fe80000100a00 */
[----:B------:R-:W-:Y:S04]  /*33870*/  STL.64 [R1+0x348], R6 ;  /* 0x0003480601007387 */ /* 0x000fe80000100a00 */
[----:B------:R-:W-:Y:S04]  /*33880*/  STL.64 [R1+0x1ab8], R22 ;  /* 0x001ab81601007387 */ /* 0x000fe80000100a00 */
[----:B------:R0:W-:Y:S04]  /*33890*/  STL.64 [R1+0x1a48], R26 ;  /* 0x001a481a01007387 */ /* 0x0001e80000100a00 */
[----:B------:R-:W3:Y:S04]  /*338a0*/  LDL.LU R24, [R1+0x2b0] ;  /* 0x0002b00001187983 */ /* 0x000ee80000300800 */
[----:B------:R-:W3:Y:S04]  /*338b0*/  LDL.LU R25, [R1+0x2b4] ;  /* 0x0002b40001197983 */ /* 0x000ee80000300800 */
[----:B0-----:R-:W4:Y:S04]  /*338c0*/  LDL.LU R26, [R1+0x2b8] ;  /* 0x0002b800011a7983 */ /* 0x001f280000300800 */
[----:B------:R-:W4:Y:S01]  /*338d0*/  LDL.LU R27, [R1+0x2bc] ;  /* 0x0002bc00011b7983 */ /* 0x000f220000300800 */
[----:B------:R-:W-:-:S02]  /*338e0*/  IMAD.MOV.U32 R22, RZ, RZ, R28 ;  /* 0x000000ffff167224 */ /* 0x000fc400078e001c */
[----:B------:R-:W-:Y:S01]  /*338f0*/  IMAD.MOV.U32 R23, RZ, RZ, R29 ;  /* 0x000000ffff177224 */ /* 0x000fe200078e001d */
[----:B----4-:R-:W-:Y:S04]  /*33900*/  STL.64 [R1+0x1ac8], R26 ;  /* 0x001ac81a01007387 */ /* 0x010fe80000100a00 */
[----:B---3--:R-:W-:Y:S04]  /*33910*/  STL.64 [R1+0x1ac0], R24 ;  /* 0x001ac01801007387 */ /* 0x008fe80000100a00 */
[----:B------:R-:W3:Y:S04]  /*33920*/  LDL.LU R28, [R1+0x1bd0] ;  /* 0x001bd000011c7983 */ /* 0x000ee80000300800 */
[----:B------:R-:W4:Y:S04]  /*33930*/  LDL.LU R29, [R1+0x1bcc] ;  /* 0x001bcc00011d7983 */ /* 0x000f280000300800 */
[----:B------:R0:W-:Y:S04]  /*33940*/  STL.64 [R1+0x1ad0], R22 ;  /* 0x001ad01601007387 */ /* 0x0001e80000100a00 */
[----:B0-----:R-:W2:Y:S04]  /*33950*/  LDL.LU.64 R22, [R1+0xc8] ;  /* 0x0000c80001167983 */ /* 0x001ea80000300a00 */
[----:B--2---:R0:W-:Y:S02]  /*33960*/  STL.64 [R1+0x1ad8], R22 ;  /* 0x001ad81601007387 */ /* 0x0041e40000100a00 */
[----:B0-----:R-:W-:-:S02]  /*33970*/  IMAD.MOV.U32 R22, RZ, RZ, R15 ;  /* 0x000000ffff167224 */ /* 0x001fc400078e000f */
[----:B------:R-:W-:Y:S02]  /*33980*/  IMAD.MOV.U32 R23, RZ, RZ, R14 ;  /* 0x000000ffff177224 */ /* 0x000fe400078e000e */
[----:B------:R-:W-:Y:S02]  /*33990*/  IMAD.MOV.U32 R14, RZ, RZ, R21 ;  /* 0x000000ffff0e7224 */ /* 0x000fe400078e0015 */
[----:B------:R-:W-:-:S05]  /*339a0*/  IMAD.MOV.U32 R15, RZ, RZ, R20 ;  /* 0x000000ffff0f7224 */ /* 0x000fca00078e0014 */
[----:B------:R-:W-:Y:S04]  /*339b0*/  STL.64 [R1+0x1b10], R14 ;  /* 0x001b100e01007387 */ /* 0x000fe80000100a00 */
[----:B------:R0:W-:Y:S04]  /*339c0*/  STL.64 [R1+0x1af0], R22 ;  /* 0x001af01601007387 */ /* 0x0001e80000100a00 */
[----:B------:R-:W2:Y:S04]  /*339d0*/  LDL.LU R20, [R1+0x690] ;  /* 0x0006900001147983 */ /* 0x000ea80000300800 */
[----:B------:R-:W2:Y:S04]  /*339e0*/  LDL.LU R21, [R1+0x694] ;  /* 0x0006940001157983 */ /* 0x000ea80000300800 */
[----:B0-----:R-:W4:Y:S04]  /*339f0*/  LDL.LU R22, [R1+0x698] ;  /* 0x0006980001167983 */ /* 0x001f280000300800 */
[----:B------:R-:W4:Y:S01]  /*33a00*/  LDL.LU R23, [R1+0x69c] ;  /* 0x00069c0001177983 */ /* 0x000f220000300800 */
[----:B------:R-:W-:-:S02]  /*33a10*/  IMAD.MOV.U32 R14, RZ, RZ, R12 ;  /* 0x000000ffff0e7224 */ /* 0x000fc400078e000c */
[----:B------:R-:W-:Y:S01]  /*33a20*/  IMAD.MOV.U32 R15, RZ, RZ, R13 ;  /* 0x000000ffff0f7224 */ /* 0x000fe200078e000d */
[----:B------:R-:W2:Y:S04]  /*33a30*/  LDL.LU R12, [R1+0x1bc8] ;  /* 0x001bc800010c7983 */ /* 0x000ea80000300800 */
[----:B------:R-:W2:Y:S04]  /*33a40*/  LDL.LU R13, [R1+0x1bc4] ;  /* 0x001bc400010d7983 */ /* 0x000ea80000300800 */
[----:B------:R3:W-:Y:S02]  /*33a50*/  STL.64 [R1+0x1b28], R14 ;  /* 0x001b280e01007387 */ /* 0x0007e40000100a00 */
[----:B---3--:R-:W-:-:S02]  /*33a60*/  IMAD.MOV.U32 R14, RZ, RZ, R28 ;  /* 0x000000ffff0e7224 */ /* 0x008fc400078e001c */
[----:B----4-:R-:W-:Y:S04]  /*33a70*/  STL.64 [R1+0x1b08], R22 ;  /* 0x001b081601007387 */ /* 0x010fe80000100a00 */
[----:B--2---:R0:W-:Y:S04]  /*33a80*/  STL.64 [R1+0x1b00], R20 ;  /* 0x001b001401007387 */ /* 0x0041e80000100a00 */
[----:B0-----:R-:W2:Y:S04]  /*33a90*/  LDL.LU R20, [R1+0x6a0] ;  /* 0x0006a00001147983 */ /* 0x001ea80000300800 */
[----:B------:R-:W2:Y:S04]  /*33aa0*/  LDL.LU R21, [R1+0x6a4] ;  /* 0x0006a40001157983 */ /* 0x000ea80000300800 */
[----:B------:R-:W3:Y:S04]  /*33ab0*/  LDL.LU R22, [R1+0x6a8] ;  /* 0x0006a80001167983 */ /* 0x000ee80000300800 */
[----:B------:R-:W3:Y:S04]  /*33ac0*/  LDL.LU R23, [R1+0x6ac] ;  /* 0x0006ac0001177983 */ /* 0x000ee80000300800 */
[----:B------:R-:W4:Y:S01]  /*33ad0*/  LDL.LU R28, [R1+0x1bc0] ;  /* 0x001bc000011c7983 */ /* 0x000f220000300800 */
[----:B------:R-:W-:-:S03]  /*33ae0*/  IMAD.MOV.U32 R15, RZ, RZ, R3 ;  /* 0x000000ffff0f7224 */ /* 0x000fc600078e0003 */
[----:B------:R-:W4:Y:S04]  /*33af0*/  LDL.LU R3, [R1+0x1bbc] ;  /* 0x001bbc0001037983 */ /* 0x000f280000300800 */
[----:B------:R0:W-:Y:S02]  /*33b00*/  STL.64 [R1+0x1b40], R14 ;  /* 0x001b400e01007387 */ /* 0x0001e40000100a00 */
[----:B0-----:R-:W-:Y:S02]  /*33b10*/  IMAD.MOV.U32 R14, RZ, RZ, R12 ;  /* 0x000000ffff0e7224 */ /* 0x001fe400078e000c */
[----:B------:R-:W-:Y:S01]  /*33b20*/  IMAD.MOV.U32 R15, RZ, RZ, R29 ;  /* 0x000000ffff0f7224 */ /* 0x000fe200078e001d */
[----:B---3--:R-:W-:Y:S04]  /*33b30*/  STL.64 [R1+0x1b20], R22 ;  /* 0x001b201601007387 */ /* 0x008fe80000100a00 */
[----:B--2---:R0:W-:Y:S04]  /*33b40*/  STL.64 [R1+0x1b18], R20 ;  /* 0x001b181401007387 */ /* 0x0041e80000100a00 */
[----:B0-----:R-:W2:Y:S04]  /*33b50*/  LDL.LU R20, [R1+0x6b0] ;  /* 0x0006b00001147983 */ /* 0x001ea80000300800 */
[----:B------:R-:W2:Y:S04]  /*33b60*/  LDL.LU R21, [R1+0x6b4] ;  /* 0x0006b40001157983 */ /* 0x000ea80000300800 */
[----:B------:R-:W3:Y:S04]  /*33b70*/  LDL.LU R22, [R1+0x6b8] ;  /* 0x0006b80001167983 */ /* 0x000ee80000300800 */
[----:B------:R-:W3:Y:S04]  /*33b80*/  LDL.LU R23, [R1+0x6bc] ;  /* 0x0006bc0001177983 */ /* 0x000ee80000300800 */
[----:B------:R-:W2:Y:S04]  /*33b90*/  LDL.LU R12, [R1+0x1bb8] ;  /* 0x001bb800010c7983 */ /* 0x000ea80000300800 */
[----:B------:R4:W-:Y:S02]  /*33ba0*/  STL.64 [R1+0x1b58], R14 ;  /* 0x001b580e01007387 */ /* 0x0009e40000100a00 */
[----:B----4-:R-:W-:-:S02]  /*33bb0*/  IMAD.MOV.U32 R14, RZ, RZ, R28 ;  /* 0x000000ffff0e7224 */ /* 0x010fc400078e001c */
[----:B------:R-:W-:-:S05]  /*33bc0*/  IMAD.MOV.U32 R15, RZ, RZ, R13 ;  /* 0x000000ffff0f7224 */ /* 0x000fca00078e000d */
[----:B------:R0:W-:Y:S04]  /*33bd0*/  STL.64 [R1+0x1b70], R14 ;  /* 0x001b700e01007387 */ /* 0x0001e80000100a00 */
[----:B0-----:R-:W4:Y:S04]  /*33be0*/  LDL.LU.64 R14, [R1+0x148] ;  /* 0x00014800010e7983 */ /* 0x001f280000300a00 */
[----:B----4-:R-:W-:Y:S04]  /*33bf0*/  STL.64 [R1+0x1b88], R14 ;  /* 0x001b880e01007387 */ /* 0x010fe80000100a00 */
[----:B---3--:R-:W-:Y:S04]  /*33c00*/  STL.64 [R1+0x1b38], R22 ;  /* 0x001b381601007387 */ /* 0x008fe80000100a00 */
[----:B--2---:R0:W-:Y:S04]  /*33c10*/  STL.64 [R1+0x1b30], R20 ;  /* 0x001b301401007387 */ /* 0x0041e80000100a00 */
[----:B0-----:R-:W2:Y:S04]  /*33c20*/  LDL.LU R20, [R1+0x6c0] ;  /* 0x0006c00001147983 */ /* 0x001ea80000300800 */
[----:B------:R-:W2:Y:S04]  /*33c30*/  LDL.LU R21, [R1+0x6c4] ;  /* 0x0006c40001157983 */ /* 0x000ea80000300800 */
[----:B------:R-:W3:Y:S04]  /*33c40*/  LDL.LU R22, [R1+0x6c8] ;  /* 0x0006c80001167983 */ /* 0x000ee80000300800 */
[----:B------:R-:W3:Y:S01]  /*33c50*/  LDL.LU R23, [R1+0x6cc] ;  /* 0x0006cc0001177983 */ /* 0x000ee20000300800 */
[----:B------:R-:W-:-:S02]  /*33c60*/  IMAD.MOV.U32 R14, RZ, RZ, R12 ;  /* 0x000000ffff0e7224 */ /* 0x000fc400078e000c */
[----:B------:R-:W-:-:S05]  /*33c70*/  IMAD.MOV.U32 R15, RZ, RZ, R3 ;  /* 0x000000ffff0f7224 */ /* 0x000fca00078e0003 */
[----:B------:R-:W-:Y:S04]  /*33c80*/  STL.64 [R1+0x1ba0], R14 ;  /* 0x001ba00e01007387 */ /* 0x000fe80000100a00 */
[----:B---3--:R-:W-:Y:S04]  /*33c90*/  STL.64 [R1+0x1b50], R22 ;  /* 0x001b501601007387 */ /* 0x008fe80000100a00 */
[----:B--2---:R0:W-:Y:S04]  /*33ca0*/  STL.64 [R1+0x1b48], R20 ;  /* 0x001b481401007387 */ /* 0x0041e80000100a00 */
[----:B0-----:R-:W2:Y:S04]  /*33cb0*/  LDL.LU R20, [R1+0x6d0] ;  /* 0x0006d00001147983 */ /* 0x001ea80000300800 */
[----:B------:R-:W2:Y:S04]  /*33cc0*/  LDL.LU R21, [R1+0x6d4] ;  /* 0x0006d40001157983 */ /* 0x000ea80000300800 */
[----:B------:R-:W3:Y:S04]  /*33cd0*/  LDL.LU R22, [R1+0x6d8] ;  /* 0x0006d80001167983 */ /* 0x000ee80000300800 */
[----:B------:R-:W3:Y:S04]  /*33ce0*/  LDL.LU R23, [R1+0x6dc] ;  /* 0x0006dc0001177983 */ /* 0x000ee80000300800 */
[----:B------:R-:W4:Y:S04]  /*33cf0*/  LDL.LU R4, [R1+0x710] ;  /* 0x0007100001047983 */ /* 0x000f280000300800 */
[----:B------:R-:W4:Y:S04]  /*33d00*/  LDL.LU R5, [R1+0x714] ;  /* 0x0007140001057983 */ /* 0x000f280000300800 */
[----:B------:R-:W2:Y:S04]  /*33d10*/  LDL.LU R6, [R1+0x718] ;  /* 0x0007180001067983 */ /* 0x000ea80000300800 */
[----:B------:R-:W2:Y:S04]  /*33d20*/  LDL.LU R7, [R1+0x71c] ;  /* 0x00071c0001077983 */ /* 0x000ea80000300800 */
[----:B------:R-:W3:Y:S04]  /*33d30*/  LDL.LU R16, [R1+0x720] ;  /* 0x0007200001107983 */ /* 0x000ee80000300800 */
[----:B------:R-:W3:Y:S04]  /*33d40*/  LDL.LU R17, [R1+0x724] ;  /* 0x0007240001117983 */ /* 0x000ee80000300800 */
[----:B------:R-:W3:Y:S04]  /*33d50*/  LDL.LU R18, [R1+0x728] ;  /* 0x0007280001127983 */ /* 0x000ee80000300800 */
[----:B------:R-:W3:Y:S04]  /*33d60*/  LDL.LU R19, [R1+0x72c] ;  /* 0x00072c0001137983 */ /* 0x000ee80000300800 */
[----:B--2---:R0:W-:Y:S04]  /*33d70*/  STL.64 [R1+0x1bb0], R6 ;  /* 0x001bb00601007387 */ /* 0x0041e80000100a00 */
[----:B----4-:R-:W-:Y:S04]  /*33d80*/  STL.64 [R1+0x1ba8], R4 ;  /* 0x001ba80401007387 */ /* 0x010fe80000100a00 */
[----:B0-----:R-:W2:Y:S04]  /*33d90*/  LDL.LU.64 R6, [R1+0x178] ;  /* 0x0001780001067983 */ /* 0x001ea80000300a00 */
[----:B------:R-:W4:Y:S04]  /*33da0*/  LDL.LU.64 R14, [R1+0x168] ;  /* 0x00016800010e7983 */ /* 0x000f280000300a00 */
[----:B---3--:R-:W-:Y:S04]  /*33db0*/  STL.64 [R1+0x1b68], R22 ;  /* 0x001b681601007387 */ /* 0x008fe80000100a00 */
[----:B------:R0:W-:Y:S04]  /*33dc0*/  STL.64 [R1+0x1b60], R20 ;  /* 0x001b601401007387 */ /* 0x0001e80000100a00 */
[----:B0-----:R-:W3:Y:S04]  /*33dd0*/  LDL.LU R20, [R1+0x6e0] ;  /* 0x0006e00001147983 */ /* 0x001ee80000300800 */
[----:B------:R-:W3:Y:S04]  /*33de0*/  LDL.LU R21, [R1+0x6e4] ;  /* 0x0006e40001157983 */ /* 0x000ee80000300800 */
[----:B------:R-:W2:Y:S04]  /*33df0*/  LDL.LU R22, [R1+0x6e8] ;  /* 0x0006e80001167983 */ /* 0x000ea80000300800 */
[----:B------:R-:W2:Y:S04]  /*33e00*/  LDL.LU R23, [R1+0x6ec] ;  /* 0x0006ec0001177983 */ /* 0x000ea80000300800 */
[----:B--2---:R-:W-:Y:S04]  /*33e10*/  STL.64 [R1+0x1b80], R22 ;  /* 0x001b801601007387 */ /* 0x004fe80000100a00 */
[----:B---3--:R0:W-:Y:S04]  /*33e20*/  STL.64 [R1+0x1b78], R20 ;  /* 0x001b781401007387 */ /* 0x0081e80000100a00 */
[----:B0-----:R-:W2:Y:S04]  /*33e30*/  LDL.LU R20, [R1+0x6f0] ;  /* 0x0006f00001147983 */ /* 0x001ea80000300800 */
[----:B------:R-:W2:Y:S04]  /*33e40*/  LDL.LU R21, [R1+0x6f4] ;  /* 0x0006f40001157983 */ /* 0x000ea80000300800 */
[----:B------:R-:W3:Y:S04]  /*33e50*/  LDL.LU R22, [R1+0x6f8] ;  /* 0x0006f80001167983 */ /* 0x000ee80000300800 */
[----:B------:R-:W3:Y:S01]  /*33e60*/  LDL.LU R23, [R1+0x6fc] ;  /* 0x0006fc0001177983 */ /* 0x000ee20000300800 */
[----:B------:R-:W-:Y:S03]  /*33e70*/  HMMA.16816.F32.BF16 R16, R8, R6, R16 ;  /* 0x000000060810723c */ /* 0x000fe60000041810 */
        /* <DEDUP_REMOVED lines=8> */
[----:B------:R-:W4:Y:S04]  /*33f00*/  LDL.LU R26, [R1+0x2d8] ;  /* 0x0002d800011a7983 */ /* 0x000f280000300800 */
[----:B------:R-:W4:Y:S04]  /*33f10*/  LDL.LU R27, [R1+0x2dc] ;  /* 0x0002dc00011b7983 */ /* 0x000f280000300800 */
[----:B----4-:R-:W-:Y:S04]  /*33f20*/  STL.64 [R1+0x1ae8], R26 ;  /* 0x001ae81a01007387 */ /* 0x010fe80000100a00 */
[----:B---3--:R0:W-:Y:S04]  /*33f30*/  STL.64 [R1+0x1ae0], R24 ;  /* 0x001ae01801007387 */ /* 0x0081e80000100a00 */
[----:B0-----:R-:W3:Y:S04]  /*33f40*/  LDL.LU R24, [R1+0x680] ;  /* 0x0006800001187983 */ /* 0x001ee80000300800 */
[----:B------:R-:W3:Y:S04]  /*33f50*/  LDL.LU R25, [R1+0x684] ;  /* 0x0006840001197983 */ /* 0x000ee80000300800 */
[----:B------:R-:W3:Y:S04]  /*33f60*/  LDL.LU R26, [R1+0x688] ;  /* 0x00068800011a7983 */ /* 0x000ee80000300800 */
[----:B------:R-:W3:Y:S04]  /*33f70*/  LDL.LU R27, [R1+0x68c] ;  /* 0x00068c00011b7983 */ /* 0x000ee80000300800 */
[----:B------:R0:W-:Y:S04]  /*33f80*/  STL.64 [R1+0x330], R16 ;  /* 0x0003301001007387 */ /* 0x0001e80000100a00 */
[----:B------:R-:W-:Y:S01]  /*33f90*/  STL.64 [R1+0x338], R18 ;  /* 0x0003381201007387 */ /* 0x000fe20000100a00 */
[----:B0-----:R-:W-:-:S02]  /*33fa0*/  IMAD.MOV.U32 R16, RZ, RZ, R6 ;  /* 0x000000ffff107224 */ /* 0x001fc400078e0006 */
[----:B------:R-:W-:Y:S02]  /*33fb0*/  IMAD.MOV.U32 R17, RZ, RZ, R7 ;  /* 0x000000ffff117224 */ /* 0x000fe400078e0007 */
[----:B------:R-:W4:Y:S04]  /*33fc0*/  LDL.LU.64 R6, [R1+0x1bb0] ;  /* 0x001bb00001067983 */ /* 0x000f280000300a00 */
[----:B------:R-:W4:Y:S02]  /*33fd0*/  LDL.LU.64 R4, [R1+0x1ba8] ;  /* 0x001ba80001047983 */ /* 0x000f240000300a00 */
[----:B----4-:R-:W-:-:S15]  /*33fe0*/  HMMA.16816.F32.BF16 R4, R8, R14, R4 ;  /* 0x0000000e0804723c */ /* 0x010fde0000041804 */
[----:B------:R-:W-:-:S08]  /*33ff0*/  NOP ;  /* 0x0000000000007918 */ /* 0x000fd00000000000 */
[----:B------:R0:W-:Y:S04]  /*34000*/  STL.64 [R1+0x320], R4 ;  /* 0x0003200401007387 */ /* 0x0001e80000100a00 */
[----:B------:R-:W-:Y:S01]  /*34010*/  STL.64 [R1+0x328], R6 ;  /* 0x0003280601007387 */ /* 0x000fe20000100a00 */
[----:B0-----:R-:W-:Y:S02]  /*34020*/  IMAD.MOV.U32 R5, RZ, RZ, R14 ;  /* 0x000000ffff057224 */ /* 0x001fe400078e000e */
[----:B------:R-:W-:Y:S02]  /*34030*/  IMAD.MOV.U32 R4, RZ, RZ, R15 ;  /* 0x000000ffff047224 */ /* 0x000fe400078e000f */
        /* <DEDUP_REMOVED lines=18> */
[----:B0-----:R-:W4:Y:S01]  /*34160*/  LDL.LU.64 R18, [R1+0xa8] ;  /* 0x0000a80001127983 */ /* 0x001f220000300a00 */
        /* <DEDUP_REMOVED lines=40> */
[----:B------:R0:W-:Y:S04]  /*343f0*/  STL.64 [R1+0x1878], R14 ;  /* 0x0018780e01007387 */ /* 0x0001e80000100a00 */
[----:B------:R-:W2:Y:S04]  /*34400*/  LDL.LU R12, [R1+0x670] ;  /* 0x00067000010c7983 */ /* 0x000ea80000300800 */
[----:B------:R-:W2:Y:S04]  /*34410*/  LDL.LU R13, [R1+0x674] ;  /* 0x00067400010d7983 */ /* 0x000ea80000300800 */
[----:B0-----:R-:W2:Y:S04]  /*34420*/  LDL.LU R14, [R1+0x678] ;  /* 0x00067800010e7983 */ /* 0x001ea80000300800 */
[----:B------:R-:W2:Y:S01]  /*34430*/  LDL.LU R15, [R1+0x67c] ;  /* 0x00067c00010f7983 */ /* 0x000ea20000300800 */
[----:B---3--:R-:W-:Y:S03]  /*34440*/  HMMA.16816.F32.BF16 R20, R8, R22, R24 ;  /* 0x000000160814723c */ /* 0x008fe60000041818 */
[----:B------:R-:W3:Y:S04]  /*34450*/  LDL.LU.64 R26, [R1+0x1ae8] ;  /* 0x001ae800011a7983 */ /* 0x000ee80000300a00 */
[----:B------:R-:W3:-:S15]  /*34460*/  LDL.LU.64 R24, [R1+0x1ae0] ;  /* 0x001ae00001187983 */ /* 0x000ede0000300a00 */
[----:B------:R-:W-:-:S01]  /*34470*/  NOP ;  /* 0x0000000000007918 */ /* 0x000fc20000000000 */
[----:B------:R-:W-:Y:S04]  /*34480*/  STL.64 [R1+0x410], R20 ;  /* 0x0004101401007387 */ /* 0x000fe80000100a00 */
[----:B------:R0:W-:Y:S04]  /*34490*/  STL.64 [R1+0x418], R22 ;  /* 0x0004181601007387 */ /* 0x0001e80000100a00 */
[----:B0-----:R-:W2:Y:S02]  /*344a0*/  LDL.LU.64 R22, [R1+0x1ad8] ;  /* 0x001ad80001167983 */ /* 0x001ea40000300a00 */
[----:B--2---:R-:W-:-:S15]  /*344b0*/  HMMA.16816.F32.BF16 R12, R8, R22, R12 ;  /* 0x00000016080c723c */ /* 0x004fde000004180c */
[----:B------:R-:W-:-:S08]  /*344c0*/  NOP ;  /* 0x0000000000007918 */ /* 0x000fd00000000000 */
[----:B------:R-:W-:Y:S04]  /*344d0*/  STL.64 [R1+0x420], R12 ;  /* 0x0004200c01007387 */ /* 0x000fe80000100a00 */
[----:B------:R0:W-:Y:S02]  /*344e0*/  STL.64 [R1+0x428], R14 ;  /* 0x0004280e01007387 */ /* 0x0001e40000100a00 */
[----:B0-----:R-:W-:Y:S02]  /*344f0*/  IMAD.MOV.U32 R15, RZ, RZ, R22 ;  /* 0x000000ffff0f7224 */ /* 0x001fe400078e0016 */
[----:B------:R-:W-:Y:S02]  /*34500*/  IMAD.MOV.U32 R14, RZ, RZ, R23 ;  /* 0x000000ffff0e7224 */ /* 0x000fe400078e0017 */
[----:B------:R-:W3:Y:S04]  /*34510*/  LDL.LU.64 R22, [R1+0x1ad0] ;  /* 0x001ad00001167983 */ /* 0x000ee80000300a00 */
        /* <DEDUP_REMOVED lines=12> */
[----:B0-----:R-:W2:Y:S01]  /*345e0*/  LDL.LU.64 R22, [R1+0x1ab8] ;  /* 0x001ab80001167983 */ /* 0x001ea20000300a00 */
[----:B----4-:R-:W-:-:S15]  /*345f0*/  HMMA.16816.F32.BF16 R12, R8, R18, R12 ;  /* 0x00000012080c723c */ /* 0x010fde000004180c */
[----:B------:R-:W-:-:S08]  /*34600*/  NOP ;  /* 0x0000000000007918 */ /* 0x000fd00000000000 */
[----:B------:R-:W-:Y:S04]  /*34610*/  STL.64 [R1+0xab0], R12 ;  /* 0x000ab00c01007387 */ /* 0x000fe80000100a00 */
[----:B------:R0:W-:Y:S02]  /*34620*/  STL.64 [R1+0xab8], R14 ;  /* 0x000ab80e01007387 */ /* 0x0001e40000100a00 */
[----:B0-----:R-:W-:Y:S02]  /*34630*/  IMAD.MOV.U32 R15, RZ, RZ, R19 ;  /* 0x000000ffff0f7224 */ /* 0x001fe400078e0013 */
[----:B------:R-:W-:-:S03]  /*34640*/  IMAD.MOV.U32 R14, RZ, RZ, R18 ;  /* 0x000000ffff0e7224 */ /* 0x000fc600078e0012 */
[----:B------:R-:W-:Y:S04]  /*34650*/  STL [R1+0x18fc], R15 ;  /* 0x0018fc0f01007387 */ /* 0x000fe80000100800 */
[----:B------:R2:W-:Y:S04]  /*34660*/  STL [R1+0x18f8], R14 ;  /* 0x0018f80e01007387 */ /* 0x0005e80000100800 */
[----:B------:R-:W3:Y:S01]  /*34670*/  LDL.LU R16, [R1+0x220] ;  /* 0x0002200001107983 */ /* 0x000ee20000300800 */
[----:B--2---:R-:W-:-:S15]  /*34680*/  HMMA.16816.F32.BF16 R12, R8, R22, R24 ;  /* 0x00000016080c723c */ /* 0x004fde0000041818 */
[----:B------:R-:W-:-:S08]  /*34690*/  NOP ;  /* 0x0000000000007918 */ /* 0x000fd00000000000 */
[----:B------:R-:W-:Y:S04]  /*346a0*/  STL.64 [R1+0xaa0], R12 ;  /* 0x000aa00c01007387 */ /* 0x000fe80000100a00 */
[----:B------:R-:W-:Y:S04]  /*346b0*/  STL.64 [R1+0xaa8], R14 ;  /* 0x000aa80e01007387 */ /* 0x000fe80000100a00 */
        /* <DEDUP_REMOVED lines=15> */
[----:B------:R-:W4:Y:S04]  /*347b0*/  LDL.LU R22, [R1+0x268] ;  /* 0x0002680001167983 */ /* 0x000f280000300800 */
[----:B------:R-:W4:Y:S04]  /*347c0*/  LDL.LU R23, [R1+0x26c] ;  /* 0x00026c0001177983 */ /* 0x000f280000300800 */
[----:B----4-:R0:W-:Y:S04]  /*347d0*/  STL.64 [R1+0x1a70], R22 ;  /* 0x001a701601007387 */ /* 0x0101e80000100a00 */
[----:B---3--:R-:W-:Y:S04]  /*347e0*/  STL.64 [R1+0x1a68], R20 ;  /* 0x001a681401007387 */ /* 0x008fe80000100a00 */
[----:B0-----:R-:W3:Y:S04]  /*347f0*/  LDL.LU.64 R22, [R1+0x58] ;  /* 0x0000580001167983 */ /* 0x001ee80000300a00 */
[----:B---3--:R0:W-:Y:S04]  /*34800*/  STL.64 [R1+0x1a80], R22 ;  /* 0x001a801601007387 */ /* 0x0081e80000100a00 */
[----:B0-----:R-:W3:Y:S04]  /*34810*/  LDL.LU.64 R22, [R1+0x68] ;  /* 0x0000680001167983 */ /* 0x001ee80000300a00 */
[----:B---3--:R0:W-:Y:S04]  /*34820*/  STL.64 [R1+0x1a98], R22 ;  /* 0x001a981601007387 */ /* 0x0081e80000100a00 */
[----:B------:R-:W3:Y:S04]  /*34830*/  LDL.LU R12, [R1+0x2a0] ;  /* 0x0002a000010c7983 */ /* 0x000ee80000300800 */
[----:B------:R-:W3:Y:S04]  /*34840*/  LDL.LU R13, [R1+0x2a4] ;  /* 0x0002a400010d7983 */ /* 0x000ee80000300800 */
[----:B------:R-:W3:Y:S04]  /*34850*/  LDL.LU R14, [R1+0x2a8] ;  /* 0x0002a800010e7983 */ /* 0x000ee80000300800 */
[----:B------:R-:W3:Y:S01]  /*34860*/  LDL.LU R15, [R1+0x2ac] ;  /* 0x0002ac00010f7983 */ /* 0x000ee20000300800 */
[----:B0-----:R-:W-:-:S02]  /*34870*/  IMAD.MOV.U32 R22, RZ, RZ, R2 ;  /* 0x000000ffff167224 */ /* 0x001fc400078e0002 */
[----:B------:R-:W-:-:S05]  /*34880*/  IMAD.MOV.U32 R23, RZ, RZ, R0 ;  /* 0x000000ffff177224 */ /* 0x000fca00078e0000 */
[----:B------:R0:W-:Y:S04]  /*34890*/  STL.64 [R1+0x1ab0], R22 ;  /* 0x001ab01601007387 */ /* 0x0001e80000100a00 */
[----:B0-----:R-:W3:Y:S04]  /*348a0*/  LDL.LU.64 R22, [R1+0x88] ;  /* 0x0000880001167983 */ /* 0x001ee80000300a00 */
[----:B--2---:R0:W-:Y:S04]  /*348b0*/  STL.64 [R1+0x1a58], R26 ;  /* 0x001a581a01007387 */ /* 0x0041e80000100a00 */
[----:B------:R1:W-:Y:S04]  /*348c0*/  STL.64 [R1+0x1a50], R24 ;  /* 0x001a501801007387 */ /* 0x0003e80000100a00 */
[----:B0-----:R-:W2:Y:S04]  /*348d0*/  LDL.LU.64 R26, [R1+0x48] ;  /* 0x00004800011a7983 */ /* 0x001ea80000300a00 */
        /* <DEDUP_REMOVED lines=18> */
[----:B------:R-:W-:Y:S04]  /*34a00*/  STL.64 [R1+0x1a20], R16 ;  /* 0x001a201001007387 */ /* 0x000fe80000100a00 */
[----:B0-----:R-:W4:Y:S01]  /*34a10*/  LDL.LU.64 R18, [R1+0x28] ;  /* 0x0000280001127983 */ /* 0x001f220000300a00 */
[----:B---3--:R-:W-:Y:S03]  /*34a20*/  HMMA.16816.F32.BF16 R12, R8, R22, R12 ;  /* 0x00000016080c723c */ /* 0x008fe6000004180c */
[----:B----4-:R0:W-:Y:S04]  /*34a30*/  STL.64 [R1+0x1a40], R18 ;  /* 0x001a401201007387 */ /* 0x0101e80000100a00 */
[----:B0-----:R-:W3:Y:S04]  /*34a40*/  LDL.LU.64 R18, [R1+0x38] ;  /* 0x0000380001127983 */ /* 0x001ee80000300a00 */
[----:B------:R-:W4:Y:S04]  /*34a50*/  LDL.LU.64 R6, [R1+0x8] ;  /* 0x0000080001067983 */ /* 0x000f280000300a00 */
[----:B----4-:R-:W-:Y:S04]  /*34a60*/  STL.64 [R1+0x1a38], R6 ;  /* 0x001a380601007387 */ /* 0x010fe80000100a00 */
[----:B------:R0:W-:Y:S04]  /*34a70*/  STL.64 [R1+0x1a30], R4 ;  /* 0x001a300401007387 */ /* 0x0001e80000100a00 */
[----:B0-----:R-:W4:Y:S04]  /*34a80*/  LDL.LU R4, [R1+0x240] ;  /* 0x0002400001047983 */ /* 0x001f280000300800 */
[----:B------:R-:W4:Y:S04]  /*34a90*/  LDL.LU R5, [R1+0x244] ;  /* 0x0002440001057983 */ /* 0x000f280000300800 */
[----:B------:R-:W4:Y:S04]  /*34aa0*/  LDL.LU R6, [R1+0x248] ;  /* 0x0002480001067983 */ /* 0x000f280000300800 */
[----:B------:R-:W4:Y:S04]  /*34ab0*/  LDL.LU R7, [R1+0x24c] ;  /* 0x00024c0001077983 */ /* 0x000f280000300800 */
[----:B------:R-:W-:Y:S04]  /*34ac0*/  STL.64 [R1+0xa90], R12 ;  /* 0x000a900c01007387 */ /* 0x000fe80000100a00 */
[----:B------:R0:W-:Y:S02]  /*34ad0*/  STL.64 [R1+0xa98], R14 ;  /* 0x000a980e01007387 */ /* 0x0001e40000100a00 */
[----:B0-----:R-:W-:-:S02]  /*34ae0*/  IMAD.MOV.U32 R15, RZ, RZ, R22 ;  /* 0x000000ffff0f7224 */ /* 0x001fc400078e0016 */
        /* <DEDUP_REMOVED lines=29> */
[----:B0-----:R-:W4:Y:S01]  /*34cc0*/  LDL.64 R14, [R1+0x18] ;  /* 0x00001800010e7983 */ /* 0x001f220000100a00 */
        /* <DEDUP_REMOVED lines=9> */
[----:B---3--:R-:W-:-:S15]  /*34d60*/  HMMA.16816.F32.BF16 R24, R8, R18, R24 ;  /* 0x000000120818723c */ /* 0x008fde0000041818 */
[----:B------:R-:W-:-:S08]  /*34d70*/  NOP ;  /* 0x0000000000007918 */ /* 0x000fd00000000000 */
[----:B------:R0:W-:Y:S04]  /*34d80*/  STL.64 [R1+0xa40], R24 ;  /* 0x000a401801007387 */ /* 0x0001e80000100a00 */
[----:B------:R1:W-:Y:S01]  /*34d90*/  STL.64 [R1+0xa48], R26 ;  /* 0x000a481a01007387 */ /* 0x0003e20000100a00 */
[----:B0-----:R-:W-:-:S03]  /*34da0*/  IMAD.MOV.U32 R25, RZ, RZ, R18 ;  /* 0x000000ffff197224 */ /* 0x001fc600078e0012 */
[----:B-1----:R-:W3:Y:S01]  /*34db0*/  LDL.LU.64 R26, [R1+0x1a48] ;  /* 0x001a4800011a7983 */ /* 0x002ee20000300a00 */
[----:B------:R-:W-:-:S03]  /*34dc0*/  IMAD.MOV.U32 R24, RZ, RZ, R19 ;  /* 0x000000ffff187224 */ /* 0x000fc600078e0013 */
[----:B------:R-:W4:Y:S02]  /*34dd0*/  LDL.LU.64 R18, [R1+0x1a40] ;  /* 0x001a400001127983 */ /* 0x000f240000300a00 */
[----:B----4-:R-:W-:Y:S06]  /*34de0*/  HMMA.16816.F32.BF16 R4, R8, R18, R4 ;  /* 0x000000120804723c */ /* 0x010fec0000041804 */
[----:B------:R-:W-:Y:S02]  /*34df0*/  IMAD.MOV.U32 R3, RZ, RZ, R18 ;  /* 0x000000ffff037224 */ /* 0x000fe400078e0012 */
[----:B------:R-:W-:-:S15]  /*34e00*/  IMAD.MOV.U32 R29, RZ, RZ, R19 ;  /* 0x000000ffff1d7224 */ /* 0x000fde00078e0013 */
[----:B------:R-:W-:Y:S04]  /*34e10*/  STL.64 [R1+0xa30], R4 ;  /* 0x000a300401007387 */ /* 0x000fe80000100a00 */
[----:B------:R0:W-:Y:S04]  /*34e20*/  STL.64 [R1+0xa38], R6 ;  /* 0x000a380601007387 */ /* 0x0001e80000100a00 */
[----:B0-----:R-:W4:Y:S04]  /*34e30*/  LDL.LU.64 R6, [R1+0x1a38] ;  /* 0x001a380001067983 */ /* 0x001f280000300a00 */
[----:B------:R-:W2:Y:S04]  /*34e40*/  LDL.LU.64 R4, [R1+0x1a30] ;  /* 0x001a300001047983 */ /* 0x000ea80000300a00 */
[----:B------:R-:W3:Y:S04]  /*34e50*/  LDL.LU.64 R18, [R1+0x1a28] ;  /* 0x001a280001127983 */ /* 0x000ee80000300a00 */
[----:B------:R-:W3:Y:S02]  /*34e60*/  LDL.LU.64 R16, [R1+0x1a20] ;  /* 0x001a200001107983 */ /* 0x000ee40000300a00 */
[----:B---3--:R-:W-:-:S15]  /*34e70*/  HMMA.16816.F32.BF16 R16, R8, R14, R16 ;  /* 0x0000000e0810723c */ /* 0x008fde0000041810 */
[----:B------:R-:W-:-:S08]  /*34e80*/  NOP ;  /* 0x0000000000007918 */ /* 0x000fd00000000000 */
[----:B------:R-:W-:Y:S04]  /*34e90*/  STL.64 [R1+0xa20], R16 ;  /* 0x000a201001007387 */ /* 0x000fe80000100a00 */
[----:B------:R0:W-:Y:S04]  /*34ea0*/  STL.64 [R1+0xa28], R18 ;  /* 0x000a281201007387 */ /* 0x0001e80000100a00 */
[----:B0-----:R-:W4:Y:S04]  /*34eb0*/  LDL.LU.64 R18, [R1+0x1a18] ;  /* 0x001a180001127983 */ /* 0x001f280000300a00 */
[----:B------:R-:W4:Y:S01]  /*34ec0*/  LDL.LU.64 R16, [R1+0x1a10] ;  /* 0x001a100001107983 */ /* 0x000f220000300a00 */
[----:B------:R-:W-:-:S02]  /*34ed0*/  IMAD.MOV.U32 R0, RZ, RZ, R15 ;  /* 0x000000ffff007224 */ /* 0x000fc400078e000f */
[----:B--2---:R-:W-:Y:S02]  /*34ee0*/  IMAD.MOV.U32 R14, RZ, RZ, R5 ;  /* 0x000000ffff0e7224 */ /* 0x004fe400078e0005 */
[----:B------:R-:W-:-:S05]  /*34ef0*/  IMAD.MOV.U32 R15, RZ, RZ, R4 ;  /* 0x000000ffff0f7224 */ /* 0x000fca00078e0004 */
[----:B------:R0:W-:Y:S04]  /*34f00*/  STL.64 [R1+0x1918], R14 ;  /* 0x0019180e01007387 */ /* 0x0001e80000100a00 */
[----:B------:R-:W2:Y:S04]  /*34f10*/  LDL.LU R12, [R1+0x210] ;  /* 0x00021000010c7983 */ /* 0x000ea80000300800 */
[----:B------:R-:W2:Y:S04]  /*34f20*/  LDL.LU R13, [R1+0x214] ;  /* 0x00021400010d7983 */ /* 0x000ea80000300800 */
[----:B0-----:R-:W2:Y:S04]  /*34f30*/  LDL.LU R14, [R1+0x218] ;  /* 0x00021800010e7983 */ /* 0x001ea80000300800 */
[----:B------:R-:W2:Y:S01]  /*34f40*/  LDL.LU R15, [R1+0x21c] ;  /* 0x00021c00010f7983 */ /* 0x000ea20000300800 */
[----:B----4-:R-:W-:-:S15]  /*34f50*/  HMMA.16816.F32.BF16 R16, R8, R6, R16 ;  /* 0x000000060810723c */ /* 0x010fde0000041810 */
[----:B------:R-:W-:-:S08]  /*34f60*/  NOP ;  /* 0x0000000000007918 */ /* 0x000fd00000000000 */
[----:B------:R-:W-:Y:S04]  /*34f70*/  STL.64 [R1+0xa10], R16 ;  /* 0x000a101001007387 */ /* 0x000fe80000100a00 */
[----:B------:R0:W-:Y:S04]  /*34f80*/  STL.64 [R1+0xa18], R18 ;  /* 0x000a181201007387 */ /* 0x0001e80000100a00 */
[----:B0-----:R-:W3:Y:S04]  /*34f90*/  LDL.LU.64 R18, [R1+0x1a08] ;  /* 0x001a080001127983 */ /* 0x001ee80000300a00 */
[----:B------:R-:W4:Y:S01]  /*34fa0*/  LDL.LU.64 R16, [R1+0x1a00] ;  /* 0x001a000001107983 */ /* 0x000f220000300a00 */
[----:B--2---:R-:W-:Y:S01]  /*34fb0*/  HMMA.16816.F32.BF16 R12, R8, R22, R12 ;  /* 0x00000016080c723c */ /* 0x004fe2000004180c */
[----:B------:R-:W-:-:S02]  /*34fc0*/  IMAD.MOV.U32 R28, RZ, RZ, R6 ;  /* 0x000000ffff1c7224 */ /* 0x000fc400078e0006 */
[----:B------:R-:W-:Y:S02]  /*34fd0*/  IMAD.MOV.U32 R2, RZ, RZ, R7 ;  /* 0x000000ffff027224 */ /* 0x000fe400078e0007 */
[----:B------:R-:W2:Y:S04]  /*34fe0*/  LDL.LU.64 R6, [R1+0x19f8] ;  /* 0x0019f80001067983 */ /* 0x000ea80000300a00 */
[----:B------:R-:W2:-:S14]  /*34ff0*/  LDL.LU.64 R4, [R1+0x19f0] ;  /* 0x0019f00001047983 */ /* 0x000e9c0000300a00 */
[----:B------:R-:W-:Y:S04]  /*35000*/  STL.64 [R1+0xa00], R12 ;  /* 0x000a000c01007387 */ /* 0x000fe80000100a00 */
[----:B------:R4:W-:Y:S02]  /*35010*/  STL.64 [R1+0xa08], R14 ;  /* 0x000a080e01007387 */ /* 0x0009e40000100a00 */
[----:B----4-:R-:W-:Y:S02]  /*35020*/  IMAD.MOV.U32 R14, RZ, RZ, R16 ;  /* 0x000000ffff0e7224 */ /* 0x010fe400078e0010 */
[----:B------:R-:W-:Y:S01]  /*35030*/  IMAD.MOV.U32 R15, RZ, RZ, R17 ;  /* 0x000000ffff0f7224 */ /* 0x000fe200078e0011 */
[----:B------:R-:W4:Y:S04]  /*35040*/  LDL.LU R16, [R1+0x19ec] ;  /* 0x0019ec0001107983 */ /* 0x000f280000300800 */
[----:B------:R-:W2:Y:S04]  /*35050*/  LDL.LU R17, [R1+0x19e8] ;  /* 0x0019e80001117983 */ /* 0x000ea80000300800 */
[----:B------:R0:W-:Y:S04]  /*35060*/  STL.64 [R1+0x1930], R14 ;  /* 0x0019300e01007387 */ /* 0x0001e80000100a00 */
[----:B------:R3:W-:Y:S04]  /*35070*/  STL.64 [R1+0x17b0], R22 ;  /* 0x0017b01601007387 */ /* 0x0007e80000100a00 */
[----:B------:R1:W-:Y:S01]  /*35080*/  STL.64 [R1+0x17a8], R20 ;  /* 0x0017a81401007387 */ /* 0x0003e20000100a00 */
[----:B0-----:R-:W-:-:S02]  /*35090*/  IMAD.MOV.U32 R14, RZ, RZ, R27 ;  /* 0x000000ffff0e7224 */ /* 0x001fc400078e001b */
[----:B---3--:R-:W-:Y:S02]  /*350a0*/  IMAD.MOV.U32 R22, RZ, RZ, R18 ;  /* 0x000000ffff167224 */ /* 0x008fe400078e0012 */
[----:B------:R-:W-:Y:S01]  /*350b0*/  IMAD.MOV.U32 R15, RZ, RZ, R26 ;  /* 0x000000ffff0f7224 */ /* 0x000fe200078e001a */
[----:B------:R-:W3:Y:S01]  /*350c0*/  LDL.LU R18, [R1+0x19e4] ;  /* 0x0019e40001127983 */ /* 0x000ee20000300800 */
[----:B------:R-:W-:-:S03]  /*350d0*/  IMAD.MOV.U32 R23, RZ, RZ, R19 ;  /* 0x000000ffff177224 */ /* 0x000fc600078e0013 */
[----:B------:R-:W3:Y:S04]  /*350e0*/  LDL.LU R19, [R1+0x19e0] ;  /* 0x0019e00001137983 */ /* 0x000ee80000300800 */
[----:B------:R-:W3:Y:S04]  /*350f0*/  LDL.LU R27, [R1+0x19dc] ;  /* 0x0019dc00011b7983 */ /* 0x000ee80000300800 */
[----:B------:R-:W3:Y:S04]  /*35100*/  LDL.LU R26, [R1+0x19d8] ;  /* 0x0019d800011a7983 */ /* 0x000ee80000300800 */
[----:B------:R-:W-:Y:S04]  /*35110*/  STL.64 [R1+0x1948], R14 ;  /* 0x0019480e01007387 */ /* 0x000fe80000100a00 */
[----:B------:R0:W-:Y:S04]  /*35120*/  STL.64 [R1+0x1910], R22 ;  /* 0x0019101601007387 */ /* 0x0001e80000100a00 */
[----:B-1----:R-:W3:Y:S04]  /*35130*/  LDL.LU R20, [R1+0x980] ;  /* 0x0009800001147983 */ /* 0x002ee80000300800 */
[----:B------:R-:W3:Y:S04]  /*35140*/  LDL.LU R21, [R1+0x984] ;  /* 0x0009840001157983 */ /* 0x000ee80000300800 */
[----:B0-----:R-:W3:Y:S04]  /*35150*/  LDL.LU R22, [R1+0x988] ;  /* 0x0009880001167983 */ /* 0x001ee80000300800 */
[----:B------:R-:W3:Y:S01]  /*35160*/  LDL.LU R23, [R1+0x98c] ;  /* 0x00098c0001177983 */ /* 0x000ee20000300800 */
[----:B----4-:R-:W-:-:S02]  /*35170*/  IMAD.MOV.U32 R15, RZ, RZ, R16 ;  /* 0x000000ffff0f7224 */ /* 0x010fc400078e0010 */
[----:B--2---:R-:W-:Y:S02]  /*35180*/  IMAD.MOV.U32 R14, RZ, RZ, R17 ;  /* 0x000000ffff0e7224 */ /* 0x004fe400078e0011 */
[----:B------:R-:W2:Y:S04]  /*35190*/  LDL.LU R17, [R1+0x19d4] ;  /* 0x0019d40001117983 */ /* 0x000ea80000300800 */
[----:B------:R-:W4:Y:S04]  /*351a0*/  LDL.LU R16, [R1+0x19d0] ;  /* 0x0019d00001107983 */ /* 0x000f280000300800 */
[----:B------:R-:W-:Y:S04]  /*351b0*/  STL.64 [R1+0x1960], R14 ;  /* 0x0019600e01007387 */ /* 0x000fe80000100a00 */
[----:B---3--:R-:W-:Y:S04]  /*351c0*/  STL.64 [R1+0x1928], R22 ;  /* 0x0019281601007387 */ /* 0x008fe80000100a00 */
[----:B------:R0:W-:Y:S04]  /*351d0*/  STL.64 [R1+0x1920], R20 ;  /* 0x0019201401007387 */ /* 0x0001e80000100a00 */
[----:B0-----:R-:W3:Y:S04]  /*351e0*/  LDL.LU R20, [R1+0x990] ;  /* 0x0009900001147983 */ /* 0x001ee80000300800 */
[----:B------:R-:W3:Y:S04]  /*351f0*/  LDL.LU R21, [R1+0x994] ;  /* 0x0009940001157983 */ /* 0x000ee80000300800 */
[----:B------:R-:W2:Y:S04]  /*35200*/  LDL.LU R22, [R1+0x998] ;  /* 0x0009980001167983 */ /* 0x000ea80000300800 */
[----:B------:R-:W2:Y:S01]  /*35210*/  LDL.LU R23, [R1+0x99c] ;  /* 0x00099c0001177983 */ /* 0x000ea20000300800 */
[----:B------:R-:W-:-:S02]  /*35220*/  IMAD.MOV.U32 R14, RZ, RZ, R19 ;  /* 0x000000ffff0e7224 */ /* 0x000fc400078e0013 */
[----:B------:R-:W-:Y:S01]  /*35230*/  IMAD.MOV.U32 R15, RZ, RZ, R18 ;  /* 0x000000ffff0f7224 */ /* 0x000fe200078e0012 */
[----:B------:R-:W4:Y:S04]  /*35240*/  LDL.LU R19, [R1+0x19cc] ;  /* 0x0019cc0001137983 */ /* 0x000f280000300800 */
[----:B------:R-:W4:Y:S04]  /*35250*/  LDL.LU R18, [R1+0x19c8] ;  /* 0x0019c80001127983 */ /* 0x000f280000300800 */
[----:B------:R-:W-:Y:S04]  /*35260*/  STL.64 [R1+0x1978], R14 ;  /* 0x0019780e01007387 */ /* 0x000fe80000100a00 */
[----:B--2---:R-:W-:Y:S04]  /*35270*/  STL.64 [R1+0x1940], R22 ;  /* 0x0019401601007387 */ /* 0x004fe80000100a00 */
[----:B---3--:R0:W-:Y:S04]  /*35280*/  STL.64 [R1+0x1938], R20 ;  /* 0x0019381401007387 */ /* 0x0081e80000100a00 */
        /* <DEDUP_REMOVED lines=8> */
[----:B------:R-:W-:Y:S04]  /*35310*/  STL.64 [R1+0x1990], R14 ;  /* 0x0019900e01007387 */ /* 0x000fe80000100a00 */
[----:B---3--:R-:W-:Y:S04]  /*35320*/  STL.64 [R1+0x1958], R22 ;  /* 0x0019581601007387 */ /* 0x008fe80000100a00 */
[----:B--2---:R0:W-:Y:S04]  /*35330*/  STL.64 [R1+0x1950], R20 ;  /* 0x0019501401007387 */ /* 0x0041e80000100a00 */
[----:B0-----:R-:W2:Y:S04]  /*35340*/  LDL.LU R20, [R1+0x9b0] ;  /* 0x0009b00001147983 */ /* 0x001ea80000300800 */
[----:B------:R-:W2:Y:S04]  /*35350*/  LDL.LU R21, [R1+0x9b4] ;  /* 0x0009b40001157983 */ /* 0x000ea80000300800 */
[----:B------:R-:W3:Y:S04]  /*35360*/  LDL.LU R22, [R1+0x9b8] ;  /* 0x0009b80001167983 */ /* 0x000ee80000300800 */
[----:B------:R-:W3:Y:S01]  /*35370*/  LDL.LU R23, [R1+0x9bc] ;  /* 0x0009bc0001177983 */ /* 0x000ee20000300800 */
[----:B----4-:R-:W-:-:S02]  /*35380*/  IMAD.MOV.U32 R14, RZ, RZ, R16 ;  /* 0x000000ffff0e7224 */ /* 0x010fc400078e0010 */
[----:B------:R-:W-:Y:S01]  /*35390*/  IMAD.MOV.U32 R15, RZ, RZ, R17 ;  /* 0x000000ffff0f7224 */ /* 0x000fe200078e0011 */
[----:B------:R-:W4:Y:S04]  /*353a0*/  LDL.LU R16, [R1+0x19bc] ;  /* 0x0019bc0001107983 */ /* 0x000f280000300800 */
[----:B------:R-:W4:Y:S04]  /*353b0*/  LDL.LU R17, [R1+0x19b8] ;  /* 0x0019b80001117983 */ /* 0x000f280000300800 */
[----:B------:R0:W-:Y:S02]  /*353c0*/  STL.64 [R1+0x19a8], R14 ;  /* 0x0019a80e01007387 */ /* 0x0001e40000100a00 */
[----:B0-----:R-:W-:-:S02]  /*353d0*/  IMAD.MOV.U32 R14, RZ, RZ, R18 ;  /* 0x000000ffff0e7224 */ /* 0x001fc400078e0012 */
[----:B------:R-:W-:Y:S01]  /*353e0*/  IMAD.MOV.U32 R15, RZ, RZ, R19 ;  /* 0x000000ffff0f7224 */ /* 0x000fe200078e0013 */
[----:B------:R-:W4:Y:S04]  /*353f0*/  LDL.LU R18, [R1+0x19b4] ;  /* 0x0019b40001127983 */ /* 0x000f280000300800 */
[----:B------:R-:W4:Y:S04]  /*35400*/  LDL.LU R19, [R1+0x19b0] ;  /* 0x0019b00001137983 */ /* 0x000f280000300800 */
[----:B---3--:R-:W-:Y:S04]  /*35410*/  STL.64 [R1+0x1970], R22 ;  /* 0x0019701601007387 */ /* 0x008fe80000100a00 */
[----:B--2---:R0:W-:Y:S04]  /*35420*/  STL.64 [R1+0x1968], R20 ;  /* 0x0019681401007387 */ /* 0x0041e80000100a00 */
[----:B0-----:R-:W2:Y:S04]  /*35430*/  LDL.LU R20, [R1+0x890] ;  /* 0x0008900001147983 */ /* 0x001ea80000300800 */
[----:B------:R-:W2:Y:S04]  /*35440*/  LDL.LU R21, [R1+0x894] ;  /* 0x0008940001157983 */ /* 0x000ea80000300800 */
[----:B------:R-:W3:Y:S04]  /*35450*/  LDL.LU R22, [R1+0x898] ;  /* 0x0008980001167983 */ /* 0x000ee80000300800 */
[----:B------:R-:W3:Y:S01]  /*35460*/  LDL.LU R23, [R1+0x89c] ;  /* 0x00089c0001177983 */ /* 0x000ee20000300800 */
[----:B----4-:R-:W-:Y:S03]  /*35470*/  HMMA.16816.F32.BF16 R8, R8, R26, R16 ;  /* 0x0000001a0808723c */ /* 0x010fe60000041810 */
        /* <DEDUP_REMOVED lines=13> */
[----:B------:R0:W-:Y:S04]  /*35550*/  STL.64 [R1+0x9d0], R8 ;  /* 0x0009d00801007387 */ /* 0x0001e80000100a00 */
[----:B------:R1:W-:Y:S04]  /*35560*/  STL.64 [R1+0x9d8], R10 ;  /* 0x0009d80a01007387 */ /* 0x0003e80000100a00 */
[----:B------:R-:W3:Y:S04]  /*35570*/  LDL.LU R17, [R1+0x8c4] ;  /* 0x0008c40001117983 */ /* 0x000ee80000300800 */
[----:B------:R-:W3:Y:S04]  /*35580*/  LDL.LU R18, [R1+0x8c8] ;  /* 0x0008c80001127983 */ /* 0x000ee80000300800 */
[----:B------:R-:W3:Y:S04]  /*35590*/  LDL.LU R19, [R1+0x8cc] ;  /* 0x0008cc0001137983 */ /* 0x000ee80000300800 */
[----:B0-----:R-:W4:Y:S04]  /*355a0*/  LDL.LU R8, [R1+0x960] ;  /* 0x0009600001087983 */ /* 0x001f280000300800 */
[----:B------:R-:W4:Y:S04]  /*355b0*/  LDL.LU R9, [R1+0x964] ;  /* 0x0009640001097983 */ /* 0x000f280000300800 */
[----:B-1----:R-:W4:Y:S04]  /*355c0*/  LDL.LU R10, [R1+0x968] ;  /* 0x00096800010a7983 */ /* 0x002f280000300800 */
[----:B------:R-:W4:Y:S04]  /*355d0*/  LDL.LU R11, [R1+0x96c] ;  /* 0x00096c00010b7983 */ /* 0x000f280000300800 */
[----:B------:R0:W-:Y:S04]  /*355e0*/  STL.64 [R1+0x17c0], R26 ;  /* 0x0017c01a01007387 */ /* 0x0001e80000100a00 */
[----:B------:R-:W-:Y:S04]  /*355f0*/  STL.64 [R1+0x17b8], R24 ;  /* 0x0017b81801007387 */ /* 0x000fe80000100a00 */
[----:B0-----:R-:W4:Y:S04]  /*35600*/  LDL.LU R26, [R1+0x158] ;  /* 0x00015800011a7983 */ /* 0x001f280000300800 */
[----:B------:R-:W4:Y:S01]  /*35610*/  LDL.LU R27, [R1+0x15c] ;  /* 0x00015c00011b7983 */ /* 0x000f220000300800 */
[----:B---3--:R-:W-:-:S15]  /*35620*/  HMMA.16816.F32.BF16 R12, R4, R14, R16 ;  /* 0x0000000e040c723c */ /* 0x008fde0000041810 */
[----:B------:R-:W-:-:S08]  /*35630*/  NOP ;  /* 0x0000000000007918 */ /* 0x000fd00000000000 */
[----:B------:R-:W-:Y:S01]  /*35640*/  STL.64 [R1+0x210], R12 ;  /* 0x0002100c01007387 */ /* 0x000fe20000100a00 */
[----:B------:R-:W-:-:S03]  /*35650*/  IMAD.MOV.U32 R19, RZ, RZ, R14 ;  /* 0x000000ffff137224 */ /* 0x000fc600078e000e */
[----:B------:R0:W-:Y:S04]  /*35660*/  STL.64 [R1+0x218], R14 ;  /* 0x0002180e01007387 */ /* 0x0001e80000100a00 */
[----:B0-----:R-:W2:Y:S01]  /*35670*/  LDL.LU.64 R14, [R1+0x19a8] ;  /* 0x0019a800010e7983 */ /* 0x001ea20000300a00 */
[----:B------:R-:W-:-:S05]  /*35680*/  IMAD.MOV.U32 R18, RZ, RZ, R12 ;  /* 0x000000ffff127224 */ /* 0x000fca00078e000c */
[----:B------:R0:W-:Y:S04]  /*35690*/  STL [R1+0x1668], R18 ;  /* 0x0016681201007387 */ /* 0x0001e80000100800 */
[----:B------:R1:W-:Y:S04]  /*356a0*/  STL [R1+0x1664], R19 ;  /* 0x0016641301007387 */ /* 0x0003e80000100800 */
[----:B------:R-:W4:Y:S04]  /*356b0*/  LDL.LU R16, [R1+0x970] ;  /* 0x0009700001107983 */ /* 0x000f280000300800 */
[----:B------:R-:W4:Y:S04]  /*356c0*/  LDL.LU R17, [R1+0x974] ;  /* 0x0009740001117983 */ /* 0x000f280000300800 */
[----:B0-----:R-:W4:Y:S04]  /*356d0*/  LDL.LU R18, [R1+0x978] ;  /* 0x0009780001127983 */ /* 0x001f280000300800 */
[----:B-1----:R-:W4:Y:S01]  /*356e0*/  LDL.LU R19, [R1+0x97c] ;  /* 0x00097c0001137983 */ /* 0x002f220000300800 */
        /* <DEDUP_REMOVED lines=41> */
[----:B0-----:R-:W2:Y:S01]  /*35980*/  LDL.LU.64 R14, [R1+0x1918] ;  /* 0x00191800010e7983 */ /* 0x001ea20000300a00 */
[C---:B----4-:R-:W-:Y:S06]  /*35990*/  HMMA.16816.F32.BF16 R16, R4.reuse, R26, R16 ;  /* 0x0000001a0410723c */ /* 0x050fec0000041810 */
[----:B--2---:R-:W-:Y:S01]  /*359a0*/  HMMA.16816.F32.BF16 R12, R4, R14, R20 ;  /* 0x0000000e040c723c */ /* 0x004fe20000041814 */
[----:B------:R-:W2:-:S15]  /*359b0*/  LDL.LU.64 R22, [R1+0x1910] ;  /* 0x0019100001167983 */ /* 0x000e9e0000300a00 */
[----:B------:R-:W-:-:S07]  /*359c0*/  NOP ;  /* 0x0000000000007918 */ /* 0x000fce0000000000 */
[----:B------:R-:W-:Y:S04]  /*359d0*/  STL.64 [R1+0x250], R12 ;  /* 0x0002500c01007387 */ /* 0x000fe80000100a00 */
[----:B------:R0:W-:Y:S04]  /*359e0*/  STL.64 [R1+0x258], R14 ;  /* 0x0002580e01007387 */ /* 0x0001e80000100a00 */
[----:B0-----:R-:W3:Y:S04]  /*359f0*/  LDL.LU.64 R14, [R1+0x1908] ;  /* 0x00190800010e7983 */ /* 0x001ee80000300a00 */
[----:B------:R-:W4:Y:S04]  /*35a00*/  LDL.LU.64 R12, [R1+0x1900] ;  /* 0x00190000010c7983 */ /* 0x000f280000300a00 */
[----:B------:R-:W3:Y:S04]  /*35a10*/  LDL.LU R26, [R1+0x78] ;  /* 0x00007800011a7983 */ /* 0x000ee80000300800 */
[----:B------:R-:W-:Y:S04]  /*35a20*/  STL.64 [R1+0x260], R16 ;  /* 0x0002601001007387 */ /* 0x000fe80000100a00 */
[----:B------:R-:W-:Y:S01]  /*35a30*/  STL.64 [R1+0x268], R18 ;  /* 0x0002681201007387 */ /* 0x000fe20000100a00 */
[----:B--2---:R-:W-:-:S15]  /*35a40*/  HMMA.16816.F32.BF16 R8, R4, R22, R8 ;  /* 0x000000160408723c */ /* 0x004fde0000041808 */
[----:B------:R-:W-:-:S08]  /*35a50*/  NOP ;  /* 0x0000000000007918 */ /* 0x000fd00000000000 */
[----:B------:R-:W-:Y:S04]  /*35a60*/  STL.64 [R1+0x270], R8 ;  /* 0x0002700801007387 */ /* 0x000fe80000100a00 */
[----:B------:R-:W-:Y:S04]  /*35a70*/  STL.64 [R1+0x278], R10 ;  /* 0x0002780a01007387 */ /* 0x000fe80000100a00 */
[----:B------:R-:W3:Y:S04]  /*35a80*/  LDL.LU R27, [R1+0x7c] ;  /* 0x00007c00011b7983 */ /* 0x000ee80000300800 */
[----:B---3--:R0:W-:Y:S04]  /*35a90*/  STL.64 [R1+0x17d8], R26 ;  /* 0x0017d81a01007387 */ /* 0x0081e80000100a00 */
[----:B------:R-:W2:Y:S04]  /*35aa0*/  LDL.LU R20, [R1+0x7e0] ;  /* 0x0007e00001147983 */ /* 0x000ea80000300800 */
[----:B------:R-:W2:Y:S04]  /*35ab0*/  LDL.LU R21, [R1+0x7e4] ;  /* 0x0007e40001157983 */ /* 0x000ea80000300800 */
[----:B------:R-:W3:Y:S04]  /*35ac0*/  LDL.LU R22, [R1+0x7e8] ;  /* 0x0007e80001167983 */ /* 0x000ee80000300800 */
[----:B------:R-:W3:Y:S01]  /*35ad0*/  LDL.LU R23, [R1+0x7ec] ;  /* 0x0007ec0001177983 */ /* 0x000ee20000300800 */
[----:B0-----:R-:W-:-:S02]  /*35ae0*/  IMAD.MOV.U32 R26, RZ, RZ, R15 ;  /* 0x000000ffff1a7224 */ /* 0x001fc400078e000f */
        /* <DEDUP_REMOVED lines=12> */
[----:B----4-:R0:W-:Y:S04]  /*35bb0*/  STL.64 [R1+0x1808], R26 ;  /* 0x0018081a01007387 */ /* 0x0101e80000100a00 */
[----:B---3--:R-:W-:Y:S04]  /*35bc0*/  STL.64 [R1+0x17e8], R22 ;  /* 0x0017e81601007387 */ /* 0x008fe80000100a00 */
[----:B--2---:R1:W-:Y:S01]  /*35bd0*/  STL.64 [R1+0x17e0], R20 ;  /* 0x0017e01401007387 */ /* 0x0043e20000100a00 */
[----:B0-----:R-:W-:-:S02]  /*35be0*/  IMAD.MOV.U32 R26, RZ, RZ, R14 ;  /* 0x000000ffff1a7224 */ /* 0x001fc400078e000e */
[----:B------:R-:W-:Y:S01]  /*35bf0*/  IMAD.MOV.U32 R27, RZ, RZ, R15 ;  /* 0x000000ffff1b7224 */ /* 0x000fe200078e000f */
[----:B-1----:R-:W2:Y:S04]  /*35c00*/  LDL.LU R20, [R1+0x800] ;  /* 0x0008000001147983 */ /* 0x002ea80000300800 */
[----:B------:R-:W2:Y:S04]  /*35c10*/  LDL.LU R21, [R1+0x804] ;  /* 0x0008040001157983 */ /* 0x000ea80000300800 */
[----:B------:R-:W3:Y:S04]  /*35c20*/  LDL.LU R22, [R1+0x808] ;  /* 0x0008080001167983 */ /* 0x000ee80000300800 */
[----:B------:R-:W3:Y:S04]  /*35c30*/  LDL.LU R23, [R1+0x80c] ;  /* 0x00080c0001177983 */ /* 0x000ee80000300800 */
[----:B------:R-:W4:Y:S04]  /*35c40*/  LDL.LU R14, [R1+0x18f4] ;  /* 0x0018f400010e7983 */ /* 0x000f280000300800 */
[----:B------:R-:W2:Y:S04]  /*35c50*/  LDL.LU R15, [R1+0x18f0] ;  /* 0x0018f000010f7983 */ /* 0x000ea80000300800 */
[----:B------:R0:W-:Y:S04]  /*35c60*/  STL.64 [R1+0x1830], R26 ;  /* 0x0018301a01007387 */ /* 0x0001e80000100a00 */
[----:B------:R-:W3:Y:S04]  /*35c70*/  LDL.LU R24, [R1+0x830] ;  /* 0x0008300001187983 */ /* 0x000ee80000300800 */
[----:B------:R-:W3:Y:S04]  /*35c80*/  LDL.LU R25, [R1+0x834] ;  /* 0x0008340001197983 */ /* 0x000ee80000300800 */
[----:B0-----:R-:W4:Y:S04]  /*35c90*/  LDL.LU R26, [R1+0x838] ;  /* 0x00083800011a7983 */ /* 0x001f280000300800 */
[----:B------:R-:W4:Y:S04]  /*35ca0*/  LDL.LU R27, [R1+0x83c] ;  /* 0x00083c00011b7983 */ /* 0x000f280000300800 */
[----:B----4-:R0:W-:Y:S04]  /*35cb0*/  STL.64 [R1+0x1840], R26 ;  /* 0x0018401a01007387 */ /* 0x0101e80000100a00 */
[----:B---3--:R-:W-:Y:S04]  /*35cc0*/  STL.64 [R1+0x1838], R24 ;  /* 0x0018381801007387 */ /* 0x008fe80000100a00 */
[----:B------:R-:W3:Y:S04]  /*35cd0*/  LDL.LU R16, [R1+0x900] ;  /* 0x0009000001107983 */ /* 0x000ee80000300800 */
[----:B------:R-:W3:Y:S04]  /*35ce0*/  LDL.LU R17, [R1+0x904] ;  /* 0x0009040001117983 */ /* 0x000ee80000300800 */
[----:B------:R-:W4:Y:S04]  /*35cf0*/  LDL.LU R18, [R1+0x908] ;  /* 0x0009080001127983 */ /* 0x000f280000300800 */
[----:B------:R-:W4:Y:S01]  /*35d00*/  LDL.LU R19, [R1+0x90c] ;  /* 0x00090c0001137983 */ /* 0x000f220000300800 */
[----:B0-----:R-:W-:-:S02]  /*35d10*/  IMAD.MOV.U32 R27, RZ, RZ, R14 ;  /* 0x000000ffff1b7224 */ /* 0x001fc400078e000e */
[----:B--2---:R-:W-:Y:S01]  /*35d20*/  IMAD.MOV.U32 R26, RZ, RZ, R15 ;  /* 0x000000ffff1a7224 */ /* 0x004fe200078e000f */
[----:B----4-:R-:W-:Y:S04]  /*35d30*/  STL.64 [R1+0x1888], R18 ;  /* 0x0018881201007387 */ /* 0x010fe80000100a00 */
[----:B---3--:R0:W-:Y:S04]  /*35d40*/  STL.64 [R1+0x1880], R16 ;  /* 0x0018801001007387 */ /* 0x0081e80000100a00 */
[----:B------:R-:W2:Y:S04]  /*35d50*/  LDL.LU R14, [R1+0xf8] ;  /* 0x0000f800010e7983 */ /* 0x000ea80000300800 */
[----:B------:R-:W2:Y:S04]  /*35d60*/  LDL.LU R15, [R1+0xfc] ;  /* 0x0000fc00010f7983 */ /* 0x000ea80000300800 */
[----:B--2---:R1:W-:Y:S04]  /*35d70*/  STL.64 [R1+0x1890], R14 ;  /* 0x0018900e01007387 */ /* 0x0043e80000100a00 */
[----:B0-----:R-:W2:Y:S04]  /*35d80*/  LDL.LU R16, [R1+0x910] ;  /* 0x0009100001107983 */ /* 0x001ea80000300800 */
[----:B------:R-:W2:Y:S04]  /*35d90*/  LDL.LU R17, [R1+0x914] ;  /* 0x0009140001117983 */ /* 0x000ea80000300800 */
[----:B------:R-:W3:Y:S04]  /*35da0*/  LDL.LU R18, [R1+0x918] ;  /* 0x0009180001127983 */ /* 0x000ee80000300800 */
[----:B------:R-:W3:Y:S04]  /*35db0*/  LDL.LU R19, [R1+0x91c] ;  /* 0x00091c0001137983 */ /* 0x000ee80000300800 */
[----:B---3--:R-:W-:Y:S04]  /*35dc0*/  STL.64 [R1+0x18a0], R18 ;  /* 0x0018a01201007387 */ /* 0x008fe80000100a00 */
[----:B--2---:R0:W-:Y:S04]  /*35dd0*/  STL.64 [R1+0x1898], R16 ;  /* 0x0018981001007387 */ /* 0x0041e80000100a00 */
[----:B-1----:R-:W2:Y:S04]  /*35de0*/  LDL.LU R14, [R1+0x108] ;  /* 0x00010800010e7983 */ /* 0x002ea80000300800 */
        /* <DEDUP_REMOVED lines=16> */
[----:B--2---:R-:W-:Y:S04]  /*35ef0*/  STL.64 [R1+0x18c8], R16 ;  /* 0x0018c81001007387 */ /* 0x004fe80000100a00 */
[----:B-1----:R-:W2:Y:S04]  /*35f00*/  LDL.LU R14, [R1+0x128] ;  /* 0x00012800010e7983 */ /* 0x002ea80000300800 */
[----:B------:R-:W2:Y:S04]  /*35f10*/  LDL.LU R15, [R1+0x12c] ;  /* 0x00012c00010f7983 */ /* 0x000ea80000300800 */
[----:B--2---:R0:W-:Y:S04]  /*35f20*/  STL.64 [R1+0x18d8], R14 ;  /* 0x0018d80e01007387 */ /* 0x0041e80000100a00 */
[----:B0-----:R-:W2:Y:S04]  /*35f30*/  LDL.LU R14, [R1+0x138] ;  /* 0x00013800010e7983 */ /* 0x001ea80000300800 */
[----:B------:R-:W2:Y:S04]  /*35f40*/  LDL.LU R15, [R1+0x13c] ;  /* 0x00013c00010f7983 */ /* 0x000ea80000300800 */
[----:B------:R-:W3:Y:S04]  /*35f50*/  LDL.LU R16, [R1+0x940] ;  /* 0x0009400001107983 */ /* 0x000ee80000300800 */
[----:B------:R-:W3:Y:S04]  /*35f60*/  LDL.LU R17, [R1+0x944] ;  /* 0x0009440001117983 */ /* 0x000ee80000300800 */
[----:B------:R-:W4:Y:S04]  /*35f70*/  LDL.LU R18, [R1+0x948] ;  /* 0x0009480001127983 */ /* 0x000f280000300800 */
[----:B------:R-:W4:Y:S04]  /*35f80*/  LDL.LU R19, [R1+0x94c] ;  /* 0x00094c0001137983 */ /* 0x000f280000300800 */
[----:B----4-:R-:W-:Y:S04]  /*35f90*/  STL.64 [R1+0x18e8], R18 ;  /* 0x0018e81201007387 */ /* 0x010fe80000100a00 */
[----:B---3--:R0:W-:Y:S04]  /*35fa0*/  STL.64 [R1+0x18e0], R16 ;  /* 0x0018e01001007387 */ /* 0x0081e80000100a00 */
[----:B0-----:R-:W2:Y:S04]  /*35fb0*/  LDL.LU R16, [R1+0x950] ;  /* 0x0009500001107983 */ /* 0x001ea80000300800 */
[----:B------:R-:W2:Y:S04]  /*35fc0*/  LDL.LU R17, [R1+0x954] ;  /* 0x0009540001117983 */ /* 0x000ea80000300800 */
[----:B------:R-:W2:Y:S04]  /*35fd0*/  LDL.LU R18, [R1+0x958] ;  /* 0x0009580001127983 */ /* 0x000ea80000300800 */
[----:B------:R-:W2:Y:S04]  /*35fe0*/  LDL.LU R19, [R1+0x95c] ;  /* 0x00095c0001137983 */ /* 0x000ea80000300800 */
[----:B------:R-:W-:Y:S04]  /*35ff0*/  STL.64 [R1+0x1858], R26 ;  /* 0x0018581a01007387 */ /* 0x000fe80000100a00 */
[----:B------:R-:W-:Y:S04]  /*36000*/  STL.64 [R1+0x1800], R22 ;  /* 0x0018001601007387 */ /* 0x000fe80000100a00 */
[----:B------:R0:W-:Y:S04]  /*36010*/  STL.64 [R1+0x17f8], R20 ;  /* 0x0017f81401007387 */ /* 0x0001e80000100a00 */
[----:B0-----:R-:W3:Y:S04]  /*36020*/  LDL.LU R20, [R1+0x810] ;  /* 0x0008100001147983 */ /* 0x001ee80000300800 */
[----:B------:R-:W3:Y:S04]  /*36030*/  LDL.LU R21, [R1+0x814] ;  /* 0x0008140001157983 */ /* 0x000ee80000300800 */
[----:B------:R-:W4:Y:S04]  /*36040*/  LDL.LU R22, [R1+0x818] ;  /* 0x0008180001167983 */ /* 0x000f280000300800 */
[----:B------:R-:W4:Y:S04]  /*36050*/  LDL.LU R23, [R1+0x81c] ;  /* 0x00081c0001177983 */ /* 0x000f280000300800 */
[----:B------:R-:W2:Y:S04]  /*36060*/  LDL.LU R26, [R1+0xd8] ;  /* 0x0000d800011a7983 */ /* 0x000ea80000300800 */
[----:B------:R-:W2:Y:S04]  /*36070*/  LDL.LU R27, [R1+0xdc] ;  /* 0x0000dc00011b7983 */ /* 0x000ea80000300800 */
[----:B----4-:R-:W-:Y:S04]  /*36080*/  STL.64 [R1+0x1818], R22 ;  /* 0x0018181601007387 */ /* 0x010fe80000100a00 */
[----:B---3--:R0:W-:Y:S04]  /*36090*/  STL.64 [R1+0x1810], R20 ;  /* 0x0018101401007387 */ /* 0x0081e80000100a00 */
[----:B0-----:R-:W3:Y:S04]  /*360a0*/  LDL.LU R20, [R1+0x820] ;  /* 0x0008200001147983 */ /* 0x001ee80000300800 */
[----:B------:R-:W3:Y:S04]  /*360b0*/  LDL.LU R21, [R1+0x824] ;  /* 0x0008240001157983 */ /* 0x000ee80000300800 */
[----:B------:R-:W4:Y:S04]  /*360c0*/  LDL.LU R22, [R1+0x828] ;  /* 0x0008280001167983 */ /* 0x000f280000300800 */
[----:B------:R-:W4:Y:S01]  /*360d0*/  LDL.LU R23, [R1+0x82c] ;  /* 0x00082c0001177983 */ /* 0x000f220000300800 */
[----:B------:R-:W-:-:S02]  /*360e0*/  IMAD.MOV.U32 R10, RZ, RZ, R13 ;  /* 0x000000ffff0a7224 */ /* 0x000fc400078e000d */
[----:B------:R-:W-:Y:S02]  /*360f0*/  IMAD.MOV.U32 R11, RZ, RZ, R12 ;  /* 0x000000ffff0b7224 */ /* 0x000fe400078e000c */
[C---:B--2---:R-:W-:Y:S01]  /*36100*/  HMMA.16816.F32.BF16 R12, R4.reuse, R14, R16 ;  /* 0x0000000e040c723c */ /* 0x044fe20000041810 */
[----:B----4-:R-:W-:Y:S04]  /*36110*/  STL.64 [R1+0x1850], R22 ;  /* 0x0018501601007387 */ /* 0x010fe80000100a00 */
        /* <DEDUP_REMOVED lines=44> */
[----:B------:R-:W4:Y:S01]  /*363e0*/  LDL.LU R12, [R1+0x770] ;  /* 0x00077000010c7983 */ /* 0x000f220000300800 */
[----:B---3--:R-:W-:-:S15]  /*363f0*/  HMMA.16816.F32.BF16 R16, R4, R14, R16 ;  /* 0x0000000e0410723c */ /* 0x008fde0000041810 */
[----:B------:R-:W-:-:S08]  /*36400*/  NOP ;  /* 0x0000000000007918 */ /* 0x000fd00000000000 */
[----:B------:R-:W-:Y:S04]  /*36410*/  STL.64 [R1+0x2d0], R16 ;  /* 0x0002d01001007387 */ /* 0x000fe80000100a00 */
[----:B------:R-:W-:Y:S04]  /*36420*/  STL.64 [R1+0x2d8], R18 ;  /* 0x0002d81201007387 */ /* 0x000fe80000100a00 */
[----:B------:R-:W4:Y:S04]  /*36430*/  LDL.LU R13, [R1+0x774] ;  /* 0x00077400010d7983 */ /* 0x000f280000300800 */
[----:B------:R-:W3:Y:S04]  /*36440*/  LDL.LU R14, [R1+0x778] ;  /* 0x00077800010e7983 */ /* 0x000ee80000300800 */
[----:B------:R-:W3:Y:S01]  /*36450*/  LDL.LU R15, [R1+0x77c] ;  /* 0x00077c00010f7983 */ /* 0x000ee20000300800 */
[----:B--2---:R-:W-:Y:S03]  /*36460*/  HMMA.16816.F32.BF16 R24, R4, R26, R20 ;  /* 0x0000001a0418723c */ /* 0x004fe60000041814 */
[----:B---3--:R0:W-:Y:S04]  /*36470*/  STL.64 [R1+0x1708], R14 ;  /* 0x0017080e01007387 */ /* 0x0081e80000100a00 */
[----:B----4-:R-:W-:Y:S01]  /*36480*/  STL.64 [R1+0x1700], R12 ;  /* 0x0017000c01007387 */ /* 0x010fe20000100a00 */
[----:B0-----:R-:W-:-:S02]  /*36490*/  IMAD.MOV.U32 R14, RZ, RZ, R28 ;  /* 0x000000ffff0e7224 */ /* 0x001fc400078e001c */
[----:B------:R-:W-:Y:S01]  /*364a0*/  IMAD.MOV.U32 R15, RZ, RZ, R2 ;  /* 0x000000ffff0f7224 */ /* 0x000fe200078e0002 */
[----:B------:R-:W2:Y:S04]  /*364b0*/  LDL.LU R28, [R1+0x1874] ;  /* 0x00187400011c7983 */ /* 0x000ea80000300800 */
[----:B------:R-:W3:Y:S04]  /*364c0*/  LDL.LU R2, [R1+0x1870] ;  /* 0x0018700001027983 */ /* 0x000ee80000300800 */
[----:B------:R0:W-:Y:S04]  /*364d0*/  STL.64 [R1+0x1720], R14 ;  /* 0x0017200e01007387 */ /* 0x0001e80000100a00 */
[----:B0-----:R-:W4:Y:S04]  /*364e0*/  LDL.LU R14, [R1+0xb8] ;  /* 0x0000b800010e7983 */ /* 0x001f280000300800 */
[----:B------:R-:W4:Y:S04]  /*364f0*/  LDL.LU R15, [R1+0xbc] ;  /* 0x0000bc00010f7983 */ /* 0x000f280000300800 */
        /* <DEDUP_REMOVED lines=12> */
[----:B0-----:R-:W4:Y:S04]  /*365c0*/  LDL.LU.64 R26, [R1+0x1840] ;  /* 0x00184000011a7983 */ /* 0x001f280000300a00 */
[----:B------:R-:W4:Y:S02]  /*365d0*/  LDL.LU.64 R24, [R1+0x1838] ;  /* 0x0018380001187983 */ /* 0x000f240000300a00 */
[----:B----4-:R-:W-:Y:S02]  /*365e0*/  HMMA.16816.F32.BF16 R12, R4, R14, R24 ;  /* 0x0000000e040c723c */ /* 0x010fe40000041818 */
[----:B------:R-:W3:-:S15]  /*365f0*/  LDL.LU.64 R26, [R1+0x1830] ;  /* 0x00183000011a7983 */ /* 0x000ede0000300a00 */
[----:B------:R-:W-:-:S06]  /*36600*/  NOP ;  /* 0x0000000000007918 */ /* 0x000fcc0000000000 */
[----:B------:R-:W-:Y:S04]  /*36610*/  STL.64 [R1+0x830], R12 ;  /* 0x0008300c01007387 */ /* 0x000fe80000100a00 */
[----:B------:R0:W-:Y:S04]  /*36620*/  STL.64 [R1+0x838], R14 ;  /* 0x0008380e01007387 */ /* 0x0001e80000100a00 */
[----:B0-----:R-:W4:Y:S01]  /*36630*/  LDL.LU R14, [R1+0x18] ;  /* 0x00001800010e7983 */ /* 0x001f220000300800 */
[----:B------:R-:W-:-:S03]  /*36640*/  IMAD.MOV.U32 R15, RZ, RZ, R0 ;  /* 0x000000ffff0f7224 */ /* 0x000fc600078e0000 */
[----:B------:R-:W2:Y:S01]  /*36650*/  LDL.LU R0, [R1+0x1828] ;  /* 0x0018280001007983 */ /* 0x000ea20000300800 */
[C---:B---3--:R-:W-:Y:S03]  /*36660*/  HMMA.16816.F32.BF16 R24, R4.reuse, R26, R20 ;  /* 0x0000001a0418723c */ /* 0x048fe60000041814 */
[----:B----4-:R0:W-:Y:S02]  /*36670*/  STL.64 [R1+0x1738], R14 ;  /* 0x0017380e01007387 */ /* 0x0101e40000100a00 */
[----:B0-----:R-:W-:Y:S02]  /*36680*/  IMAD.MOV.U32 R14, RZ, RZ, R2 ;  /* 0x000000ffff0e7224 */ /* 0x001fe400078e0002 */
[----:B--2---:R-:W-:Y:S01]  /*36690*/  IMAD.MOV.U32 R15, RZ, RZ, R28 ;  /* 0x000000ffff0f7224 */ /* 0x004fe200078e001c */
[----:B------:R-:W2:Y:S04]  /*366a0*/  LDL.LU R2, [R1+0x1824] ;  /* 0x0018240001027983 */ /* 0x000ea80000300800 */
[----:B------:R-:W3:Y:S04]  /*366b0*/  LDL.LU R28, [R1+0x1820] ;  /* 0x00182000011c7983 */ /* 0x000ee80000300800 */
[----:B------:R-:W4:Y:S04]  /*366c0*/  LDL.LU.64 R22, [R1+0x1818] ;  /* 0x0018180001167983 */ /* 0x000f280000300a00 */
[----:B------:R-:W4:Y:S04]  /*366d0*/  LDL.LU.64 R20, [R1+0x1810] ;  /* 0x0018100001147983 */ /* 0x000f280000300a00 */
[----:B------:R-:W-:Y:S04]  /*366e0*/  STL.64 [R1+0x820], R24 ;  /* 0x0008201801007387 */ /* 0x000fe80000100a00 */
[----:B------:R0:W-:Y:S04]  /*366f0*/  STL.64 [R1+0x828], R26 ;  /* 0x0008281a01007387 */ /* 0x0001e80000100a00 */
[----:B0-----:R-:W4:Y:S02]  /*36700*/  LDL.LU.64 R26, [R1+0x1808] ;  /* 0x00180800011a7983 */ /* 0x001f240000300a00 */
[----:B----4-:R-:W-:Y:S02]  /*36710*/  HMMA.16816.F32.BF16 R24, R4, R26, R20 ;  /* 0x0000001a0418723c */ /* 0x010fe40000041814 */
[----:B------:R-:W4:Y:S04]  /*36720*/  LDL.LU.64 R22, [R1+0x1800] ;  /* 0x0018000001167983 */ /* 0x000f280000300a00 */
[----:B------:R-:W4:-:S15]  /*36730*/  LDL.LU.64 R20, [R1+0x17f8] ;  /* 0x0017f80001147983 */ /* 0x000f1e0000300a00 */
[----:B------:R-:W-:-:S02]  /*36740*/  NOP ;  /* 0x0000000000007918 */ /* 0x000fc40000000000 */
        /* <DEDUP_REMOVED lines=16> */
[----:B0-----:R-:W3:Y:S04]  /*36850*/  LDL.LU.64 R26, [R1+0x17c0] ;  /* 0x0017c000011a7983 */ /* 0x001ee80000300a00 */
[----:B------:R-:W2:Y:S01]  /*36860*/  LDL.LU.64 R24, [R1+0x17b8] ;  /* 0x0017b80001187983 */ /* 0x000ea20000300a00 */
[----:B----4-:R-:W-:Y:S03]  /*36870*/  HMMA.16816.F32.BF16 R12, R4, R14, R20 ;  /* 0x0000000e040c723c */ /* 0x010fe60000041814 */
[----:B------:R-:W4:Y:S04]  /*36880*/  LDL.LU.64 R22, [R1+0x17b0] ;  /* 0x0017b00001167983 */ /* 0x000f280000300a00 */
[----:B------:R-:W4:-:S15]  /*36890*/  LDL.LU.64 R20, [R1+0x17a8] ;  /* 0x0017a80001147983 */ /* 0x000f1e0000300a00 */
[----:B------:R-:W-:-:S01]  /*368a0*/  NOP ;  /* 0x0000000000007918 */ /* 0x000fc20000000000 */
[----:B------:R-:W-:Y:S04]  /*368b0*/  STL.64 [R1+0x7e0], R12 ;  /* 0x0007e00c01007387 */ /* 0x000fe80000100a00 */
[----:B------:R0:W-:Y:S02]  /*368c0*/  STL.64 [R1+0x7e8], R14 ;  /* 0x0007e80e01007387 */ /* 0x0001e40000100a00 */
[----:B0-----:R-:W-:Y:S02]  /*368d0*/  IMAD.MOV.U32 R14, RZ, RZ, R3 ;  /* 0x000000ffff0e7224 */ /* 0x001fe400078e0003 */
[----:B------:R-:W-:Y:S01]  /*368e0*/  IMAD.MOV.U32 R15, RZ, RZ, R29 ;  /* 0x000000ffff0f7224 */ /* 0x000fe200078e001d */
[----:B------:R-:W3:Y:S04]  /*368f0*/  LDL.LU R3, [R1+0x17a4] ;  /* 0x0017a40001037983 */ /* 0x000ee80000300800 */
[----:B------:R0:W-:Y:S04]  /*36900*/  STL.64 [R1+0x1750], R14 ;  /* 0x0017500e01007387 */ /* 0x0001e80000100a00 */
[----:B------:R-:W2:Y:S04]  /*36910*/  LDL.LU R12, [R1+0x7d0] ;  /* 0x0007d000010c7983 */ /* 0x000ea80000300800 */
[----:B------:R-:W2:Y:S04]  /*36920*/  LDL.LU R13, [R1+0x7d4] ;  /* 0x0007d400010d7983 */ /* 0x000ea80000300800 */
[----:B0-----:R-:W2:Y:S04]  /*36930*/  LDL.LU R14, [R1+0x7d8] ;  /* 0x0007d800010e7983 */ /* 0x001ea80000300800 */
[----:B------:R-:W2:Y:S02]  /*36940*/  LDL.LU R15, [R1+0x7dc] ;  /* 0x0007dc00010f7983 */ /* 0x000ea40000300800 */
[----:B--2---:R-:W-:Y:S07]  /*36950*/  HMMA.16816.F32.BF16 R8, R4, R10, R12 ;  /* 0x0000000a0408723c */ /* 0x004fee000004180c */
[----:B------:R-:W-:-:S02]  /*36960*/  IMAD.MOV.U32 R14, RZ, RZ, R25 ;  /* 0x000000ffff0e7224 */ /* 0x000fc400078e0019 */
[----:B------:R-:W-:-:S14]  /*36970*/  IMAD.MOV.U32 R15, RZ, RZ, R24 ;  /* 0x000000ffff0f7224 */ /* 0x000fdc00078e0018 */
[----:B------:R0:W-:Y:S04]  /*36980*/  STL.64 [R1+0x7d0], R8 ;  /* 0x0007d00801007387 */ /* 0x0001e80000100a00 */
[----:B------:R1:W-:Y:S04]  /*36990*/  STL.64 [R1+0x7d8], R10 ;  /* 0x0007d80a01007387 */ /* 0x0003e80000100a00 */
[----:B------:R-:W-:Y:S04]  /*369a0*/  STL.64 [R1+0x1768], R14 ;  /* 0x0017680e01007387 */ /* 0x000fe80000100a00 */
[----:B------:R-:W2:Y:S04]  /*369b0*/  LDL.LU R18, [R1+0xd04] ;  /* 0x000d040001127983 */ /* 0x000ea80000300800 */
[----:B0-----:R-:W4:Y:S04]  /*369c0*/  LDL.LU R8, [R1+0xe0c] ;  /* 0x000e0c0001087983 */ /* 0x001f280000300800 */
[----:B------:R-:W4:Y:S04]  /*369d0*/  LDL.LU R9, [R1+0xe04] ;  /* 0x000e040001097983 */ /* 0x000f280000300800 */
[----:B-1----:R-:W3:Y:S04]  /*369e0*/  LDL.LU R10, [R1+0xdfc] ;  /* 0x000dfc00010a7983 */ /* 0x002ee80000300800 */
[----:B------:R-:W3:Y:S04]  /*369f0*/  LDL.LU R11, [R1+0xdf4] ;  /* 0x000df400010b7983 */ /* 0x000ee80000300800 */
[----:B---3--:R0:W-:Y:S04]  /*36a00*/  STL.64 [R1+0x1718], R10 ;  /* 0x0017180a01007387 */ /* 0x0081e80000100a00 */
[----:B----4-:R1:W-:Y:S01]  /*36a10*/  STL.64 [R1+0x1710], R8 ;  /* 0x0017100801007387 */ /* 0x0103e20000100a00 */
[----:B0-----:R-:W-:-:S02]  /*36a20*/  IMAD.MOV.U32 R10, RZ, RZ, R2 ;  /* 0x000000ffff0a7224 */ /* 0x001fc400078e0002 */
[----:B-1----:R-:W-:Y:S02]  /*36a30*/  IMAD.MOV.U32 R8, RZ, RZ, R3 ;  /* 0x000000ffff087224 */ /* 0x002fe400078e0003 */
[----:B------:R-:W-:Y:S01]  /*36a40*/  IMAD.MOV.U32 R11, RZ, RZ, R0 ;  /* 0x000000ffff0b7224 */ /* 0x000fe200078e0000 */
[----:B------:R-:W3:Y:S01]  /*36a50*/  LDL.LU R3, [R1+0x17a0] ;  /* 0x0017a00001037983 */ /* 0x000ee20000300800 */
[----:B------:R-:W-:-:S03]  /*36a60*/  IMAD.MOV.U32 R9, RZ, RZ, R28 ;  /* 0x000000ffff097224 */ /* 0x000fc600078e001c */
[----:B------:R-:W4:Y:S04]  /*36a70*/  LDL.LU R28, [R1+0x179c] ;  /* 0x00179c00011c7983 */ /* 0x000f280000300800 */
[----:B------:R-:W2:Y:S04]  /*36a80*/  LDL.LU R2, [R1+0x1798] ;  /* 0x0017980001027983 */ /* 0x000ea80000300800 */
[----:B------:R-:W3:Y:S04]  /*36a90*/  LDL.LU R0, [R1+0x1794] ;  /* 0x0017940001007983 */ /* 0x000ee80000300800 */
[----:B------:R-:W-:Y:S04]  /*36aa0*/  STL.64 [R1+0x1730], R10 ;  /* 0x0017300a01007387 */ /* 0x000fe80000100a00 */
[----:B------:R0:W-:Y:S04]  /*36ab0*/  STL.64 [R1+0x1728], R8 ;  /* 0x0017280801007387 */ /* 0x0001e80000100a00 */
[----:B0-----:R-:W4:Y:S04]  /*36ac0*/  LDL.LU R8, [R1+0x790] ;  /* 0x0007900001087983 */ /* 0x001f280000300800 */
[----:B------:R-:W4:Y:S04]  /*36ad0*/  LDL.LU R9, [R1+0x794] ;  /* 0x0007940001097983 */ /* 0x000f280000300800 */
[----:B------:R-:W2:Y:S04]  /*36ae0*/  LDL.LU R10, [R1+0x798] ;  /* 0x00079800010a7983 */ /* 0x000ea80000300800 */
[----:B------:R-:W2:Y:S04]  /*36af0*/  LDL.LU R11, [R1+0x79c] ;  /* 0x00079c00010b7983 */ /* 0x000ea80000300800 */
[----:B--2---:R0:W-:Y:S04]  /*36b00*/  STL.64 [R1+0x1748], R10 ;  /* 0x0017480a01007387 */ /* 0x0041e80000100a00 */
[----:B----4-:R3:W-:Y:S01]  /*36b10*/  STL.64 [R1+0x1740], R8 ;  /* 0x0017400801007387 */ /* 0x0107e20000100a00 */
[----:B0-----:R-:W-:-:S02]  /*36b20*/  IMAD.MOV.U32 R10, RZ, RZ, R28 ;  /* 0x000000ffff0a7224 */ /* 0x001fc400078e001c */
[----:B---3--:R-:W-:Y:S02]  /*36b30*/  IMAD.MOV.U32 R8, RZ, RZ, R0 ;  /* 0x000000ffff087224 */ /* 0x008fe400078e0000 */
[----:B------:R-:W-:Y:S01]  /*36b40*/  IMAD.MOV.U32 R11, RZ, RZ, R3 ;  /* 0x000000ffff0b7224 */ /* 0x000fe200078e0003 */
[----:B------:R-:W2:Y:S01]  /*36b50*/  LDL.LU R0, [R1+0x1790] ;  /* 0x0017900001007983 */ /* 0x000ea20000300800 */
[----:B------:R-:W-:-:S03]  /*36b60*/  IMAD.MOV.U32 R9, RZ, RZ, R2 ;  /* 0x000000ffff097224 */ /* 0x000fc600078e0002 */
[----:B------:R-:W3:Y:S04]  /*36b70*/  LDL.LU R2, [R1+0x178c] ;  /* 0x00178c0001027983 */ /* 0x000ee80000300800 */
[----:B------:R-:W4:Y:S04]  /*36b80*/  LDL.LU R28, [R1+0x1788] ;  /* 0x00178800011c7983 */ /* 0x000f280000300800 */
[----:B------:R-:W2:Y:S04]  /*36b90*/  LDL.LU R3, [R1+0x1784] ;  /* 0x0017840001037983 */ /* 0x000ea80000300800 */
[----:B------:R-:W-:Y:S04]  /*36ba0*/  STL.64 [R1+0x1760], R10 ;  /* 0x0017600a01007387 */ /* 0x000fe80000100a00 */
[----:B------:R0:W-:Y:S04]  /*36bb0*/  STL.64 [R1+0x1758], R8 ;  /* 0x0017580801007387 */ /* 0x0001e80000100a00 */
[----:B0-----:R-:W3:Y:S04]  /*36bc0*/  LDL.LU R8, [R1+0x7b0] ;  /* 0x0007b00001087983 */ /* 0x001ee80000300800 */
[----:B------:R-:W3:Y:S04]  /*36bd0*/  LDL.LU R9, [R1+0x7b4] ;  /* 0x0007b40001097983 */ /* 0x000ee80000300800 */
[----:B------:R-:W4:Y:S04]  /*36be0*/  LDL.LU R10, [R1+0x7b8] ;  /* 0x0007b800010a7983 */ /* 0x000f280000300800 */
[----:B------:R-:W4:Y:S01]  /*36bf0*/  LDL.LU R11, [R1+0x7bc] ;  /* 0x0007bc00010b7983 */ /* 0x000f220000300800 */
[----:B------:R-:W-:-:S02]  /*36c00*/  IMAD.MOV.U32 R14, RZ, RZ, R21 ;  /* 0x000000ffff0e7224 */ /* 0x000fc400078e0015 */
[----:B------:R-:W-:Y:S01]  /*36c10*/  IMAD.MOV.U32 R15, RZ, RZ, R20 ;  /* 0x000000ffff0f7224 */ /* 0x000fe200078e0014 */
[----:B----4-:R0:W-:Y:S04]  /*36c20*/  STL.64 [R1+0x1778], R10 ;  /* 0x0017780a01007387 */ /* 0x0101e80000100a00 */
[----:B---3--:R2:W-:Y:S01]  /*36c30*/  STL.64 [R1+0x1770], R8 ;  /* 0x0017700801007387 */ /* 0x0085e20000100a00 */
[----:B0-----:R-:W-:Y:S02]  /*36c40*/  IMAD.MOV.U32 R10, RZ, RZ, R2 ;  /* 0x000000ffff0a7224 */ /* 0x001fe400078e0002 */
[----:B--2---:R-:W-:Y:S02]  /*36c50*/  IMAD.MOV.U32 R8, RZ, RZ, R3 ;  /* 0x000000ffff087224 */ /* 0x004fe400078e0003 */
[----:B------:R-:W-:-:S02]  /*36c60*/  IMAD.MOV.U32 R9, RZ, RZ, R28 ;  /* 0x000000ffff097224 */ /* 0x000fc400078e001c */
[----:B------:R-:W-:Y:S01]  /*36c70*/  IMAD.MOV.U32 R11, RZ, RZ, R0 ;  /* 0x000000ffff0b7224 */ /* 0x000fe200078e0000 */
[----:B------:R-:W2:Y:S04]  /*36c80*/  LDL.LU R3, [R1+0x1780] ;  /* 0x0017800001037983 */ /* 0x000ea80000300800 */
[----:B------:R-:W3:Y:S04]  /*36c90*/  LDL.LU R16, [R1+0xdec] ;  /* 0x000dec0001107983 */ /* 0x000ee80000300800 */
[----:B------:R-:W2:Y:S04]  /*36ca0*/  LDL.LU R17, [R1+0xd00] ;  /* 0x000d000001117983 */ /* 0x000ea80000300800 */
[----:B------:R-:W4:Y:S04]  /*36cb0*/  LDL.LU R29, [R1+0xde4] ;  /* 0x000de400011d7983 */ /* 0x000f280000300800 */
[----:B------:R-:W4:Y:S04]  /*36cc0*/  LDL.LU R25, [R1+0xe08] ;  /* 0x000e080001197983 */ /* 0x000f280000300800 */
[----:B------:R-:W4:Y:S01]  /*36cd0*/  LDL.LU R21, [R1+0xddc] ;  /* 0x000ddc0001157983 */ /* 0x000f220000300800 */
[C---:B------:R-:W-:Y:S03]  /*36ce0*/  HMMA.16816.F32.BF16 R12, R4.reuse, R14, R8 ;  /* 0x0000000e040c723c */ /* 0x040fe60000041808 */
[----:B------:R-:W4:Y:S04]  /*36cf0*/  LDL.LU R24, [R1+0xe00] ;  /* 0x000e000001187983 */ /* 0x000f280000300800 */
[----:B------:R-:W4:Y:S04]  /*36d00*/  LDL.LU R20, [R1+0xdd4] ;  /* 0x000dd40001147983 */ /* 0x000f280000300800 */
[----:B------:R-:W4:Y:S04]  /*36d10*/  LDL.LU R0, [R1+0xdf8] ;  /* 0x000df80001007983 */ /* 0x000f280000300800 */
[----:B------:R-:W3:Y:S04]  /*36d20*/  LDL.LU.64 R10, [R1+0x1778] ;  /* 0x00177800010a7983 */ /* 0x000ee80000300a00 */
[----:B------:R-:W3:Y:S04]  /*36d30*/  LDL.LU.64 R8, [R1+0x1770] ;  /* 0x0017700001087983 */ /* 0x000ee80000300a00 */
[----:B------:R-:W-:Y:S04]  /*36d40*/  STL.64 [R1+0x7c0], R12 ;  /* 0x0007c00c01007387 */ /* 0x000fe80000100a00 */
[----:B------:R0:W-:Y:S04]  /*36d50*/  STL.64 [R1+0x7c8], R14 ;  /* 0x0007c80e01007387 */ /* 0x0001e80000100a00 */
[----:B0-----:R-:W3:Y:S04]  /*36d60*/  LDL.LU.64 R14, [R1+0x1768] ;  /* 0x00176800010e7983 */ /* 0x001ee80000300a00 */
[----:B------:R-:W4:Y:S04]  /*36d70*/  LDL.LU R28, [R1+0xdcc] ;  /* 0x000dcc00011c7983 */ /* 0x000f280000300800 */
[----:B------:R-:W4:Y:S01]  /*36d80*/  LDL.LU R2, [R1+0xdf0] ;  /* 0x000df00001027983 */ /* 0x000f220000300800 */
[----:B---3--:R-:W-:Y:S03]  /*36d90*/  HMMA.16816.F32.BF16 R12, R4, R14, R8 ;  /* 0x0000000e040c723c */ /* 0x008fe60000041808 */
[----:B------:R-:W3:Y:S04]  /*36da0*/  LDL.LU.64 R10, [R1+0x1760] ;  /* 0x00176000010a7983 */ /* 0x000ee80000300a00 */
[----:B------:R-:W3:-:S15]  /*36db0*/  LDL.LU.64 R8, [R1+0x1758] ;  /* 0x0017580001087983 */ /* 0x000ede0000300a00 */
[----:B------:R-:W-:-:S01]  /*36dc0*/  NOP ;  /* 0x0000000000007918 */ /* 0x000fc20000000000 */
        /* <DEDUP_REMOVED lines=19> */
[----:B------:R-:W2:-:S15]  /*36f00*/  LDL.LU.64 R8, [R1+0x1710] ;  /* 0x0017100001087983 */ /* 0x000e9e0000300a00 */
[----:B------:R-:W-:-:S02]  /*36f10*/  NOP ;  /* 0x0000000000007918 */ /* 0x000fc40000000000 */
        /* <DEDUP_REMOVED lines=8> */
[----:B0-----:R-:W4:Y:S04]  /*36fa0*/  LDL.LU.64 R14, [R1+0x16f8] ;  /* 0x0016f800010e7983 */ /* 0x001f280000300a00 */
[----:B------:R-:W4:Y:S04]  /*36fb0*/  LDL.LU.64 R12, [R1+0x16f0] ;  /* 0x0016f000010c7983 */ /* 0x000f280000300a00 */
[----:B------:R-:W3:Y:S01]  /*36fc0*/  LDL R23, [R1+0x1618] ;  /* 0x0016180001177983 */ /* 0x000ee20000100800 */
[----:B------:R-:W-:Y:S01]  /*36fd0*/  VIADD R19, R19, 0x1 ;  /* 0x0000000113137836 */ /* 0x000fe20000000000 */
[----:B----4-:R-:W-:-:S15]  /*36fe0*/  HMMA.16816.F32.BF16 R12, R4, R26, R12 ;  /* 0x0000001a040c723c */ /* 0x010fde000004180c */
[----:B------:R-:W-:-:S08]  /*36ff0*/  NOP ;  /* 0x0000000000007918 */ /* 0x000fd00000000000 */
[----:B------:R0:W-:Y:S02]  /*37000*/  STL.64 [R1+0x9c0], R12 ;  /* 0x0009c00c01007387 */ /* 0x0001e40000100a00 */
[----:B0-----:R-:W0:Y:S01]  /*37010*/  LDC R13, c[0x0][0x238] ;  /* 0x00008e00ff0d7b82 */ /* 0x001e220000000800 */
[----:B------:R-:W-:Y:S02]  /*37020*/  IMAD.MOV.U32 R4, RZ, RZ, R15 ;  /* 0x000000ffff047224 */ /* 0x000fe400078e000f */
[----:B------:R-:W-:Y:S01]  /*37030*/  IMAD.MOV.U32 R5, RZ, RZ, R14 ;  /* 0x000000ffff057224 */ /* 0x000fe200078e000e */
[----:B------:R-:W-:Y:S04]  /*37040*/  STL.64 [R1+0x9c8], R14 ;  /* 0x0009c80e01007387 */ /* 0x000fe80000100a00 */
[----:B------:R-:W-:Y:S04]  /*37050*/  STL [R1+0xd08], R19 ;  /* 0x000d081301007387 */ /* 0x000fe80000100800 */
[----:B------:R-:W-:Y:S04]  /*37060*/  STL [R1+0x1670], R4 ;  /* 0x0016700401007387 */ /* 0x000fe80000100800 */
[----:B------:R-:W-:Y:S01]  /*37070*/  STL [R1+0x166c], R5 ;  /* 0x00166c0501007387 */ /* 0x000fe20000100800 */
[----:B0-----:R-:W-:-:S04]  /*37080*/  IMAD.SHL.U32 R13, R13, 0x20, RZ ;  /* 0x000000200d0d7824 */ /* 0x001fc800078e00ff */
[----:B------:R-:W-:-:S05]  /*37090*/  IMAD.SHL.U32 R13, R13, 0x2, RZ ;  /* 0x000000020d0d7824 */ /* 0x000fca00078e00ff */
[-C--:B------:R-:W-:Y:S02]  /*370a0*/  IADD3 R18, P4, R18, R13.reuse, RZ ;  /* 0x0000000d12127210 */ /* 0x080fe40007f9e0ff */
[-C--:B--2---:R-:W-:Y:S02]  /*370b0*/  IADD3 R8, P5, R8, R13.reuse, RZ ;  /* 0x0000000d08087210 */ /* 0x084fe40007fbe0ff */
[-C--:B------:R-:W-:Y:S02]  /*370c0*/  IADD3 R9, P6, R9, R13.reuse, RZ ;  /* 0x0000000d09097210 */ /* 0x080fe40007fde0ff */
[-C--:B---3--:R-:W-:Y:S02]  /*370d0*/  IADD3 R10, P1, R10, R13.reuse, RZ ;  /* 0x0000000d0a0a7210 */ /* 0x088fe40007f3e0ff */
[-C--:B------:R-:W-:Y:S01]  /*370e0*/  IADD3 R11, P2, R11, R13.reuse, RZ ;  /* 0x0000000d0b0b7210 */ /* 0x080fe20007f5e0ff */
[----:B------:R-:W-:Y:S01]  /*370f0*/  STL [R1+0xd04], R18 ;  /* 0x000d041201007387 */ /* 0x000fe20000100800 */
[----:B------:R-:W-:-:S03]  /*37100*/  IADD3 R16, P3, R16, R13, RZ ;  /* 0x0000000d10107210 */ /* 0x000fc60007f7e0ff */
[----:B------:R-:W-:Y:S01]  /*37110*/  STL [R1+0xe0c], R8 ;  /* 0x000e0c0801007387 */ /* 0x000fe20000100800 */
[----:B------:R-:W-:-:S03]  /*37120*/  IMAD.X R17, R17, 0x1, R3, P4 ;  /* 0x0000000111117824 */ /* 0x000fc600020e0603 */
        /* <DEDUP_REMOVED lines=9> */
[----:B------:R-:W-:-:S03]  /*371c0*/  IMAD.X R24, R24, 0x1, R3, P6 ;  /* 0x0000000118187824 */ /* 0x000fc600030e0603 */
[----:B------:R-:W-:Y:S01]  /*371d0*/  STL [R1+0xde4], R29 ;  /* 0x000de41d01007387 */ /* 0x000fe20000100800 */
[----:B------:R-:W-:-:S03]  /*371e0*/  IADD3 R20, P6, R20, R13, RZ ;  /* 0x0000000d14147210 */ /* 0x000fc60007fde0ff */
[----:B------:R-:W-:Y:S04]  /*371f0*/  STL [R1+0xe08], R25 ;  /* 0x000e081901007387 */ /* 0x000fe80000100800 */
[----:B------:R-:W-:Y:S04]  /*37200*/  STL [R1+0xddc], R21 ;  /* 0x000ddc1501007387 */ /* 0x000fe80000100800 */
[----:B------:R0:W-:Y:S04]  /*37210*/  STL [R1+0xdf8], R0 ;  /* 0x000df80001007387 */ /* 0x0001e80000100800 */
[----:B------:R-:W-:Y:S04]  /*37220*/  STL [R1+0xe00], R24 ;  /* 0x000e001801007387 */ /* 0x000fe80000100800 */
[----:B0-----:R-:W2:Y:S04]  /*37230*/  LDL.LU R0, [R1+0xdc4] ;  /* 0x000dc40001007983 */ /* 0x001ea80000300800 */
[----:B------:R-:W-:Y:S04]  /*37240*/  STL [R1+0xdd4], R20 ;  /* 0x000dd41401007387 */ /* 0x000fe80000100800 */
[----:B------:R-:W3:Y:S01]  /*37250*/  LDL.LU R5, [R1+0xdb4] ;  /* 0x000db40001057983 */ /* 0x000ee20000300800 */
[----:B------:R-:W-:Y:S01]  /*37260*/  IADD3 R28, P1, R28, R13, RZ ;  /* 0x0000000d1c1c7210 */ /* 0x000fe20007f3e0ff */
[----:B------:R-:W-:-:S02]  /*37270*/  IMAD.X R2, R2, 0x1, R3, P2 ;  /* 0x0000000102027824 */ /* 0x000fc400010e0603 */
[----:B---3--:R0:W-:Y:S04]  /*37280*/  STL [R1+0x16e0], R5 ;  /* 0x0016e00501007387 */ /* 0x0081e80000100800 */
[----:B------:R-:W-:Y:S04]  /*37290*/  STL [R1+0xdcc], R28 ;  /* 0x000dcc1c01007387 */ /* 0x000fe80000100800 */
[----:B0-----:R-:W3:Y:S04]  /*372a0*/  LDL.LU R5, [R1+0xde0] ;  /* 0x000de00001057983 */ /* 0x001ee80000300800 */
[----:B------:R-:W-:Y:S04]  /*372b0*/  STL [R1+0xdf0], R2 ;  /* 0x000df00201007387 */ /* 0x000fe80000100800 */
[----:B---3--:R0:W-:Y:S04]  /*372c0*/  STL [R1+0x16e4], R5 ;  /* 0x0016e40501007387 */ /* 0x0081e80000100800 */
[----:B0-----:R-:W3:Y:S01]  /*372d0*/  LDL.LU R5, [R1+0xdbc] ;  /* 0x000dbc0001057983 */ /* 0x001ee20000300800 */
[----:B------:R-:W-:-:S02]  /*372e0*/  ISETP.NE.U32.AND P0, PT, R19, R23, PT ;  /* 0x000000171300720c */ /* 0x000fc40003f05070 */
[----:B--2---:R-:W-:Y:S01]  /*372f0*/  IADD3 R0, P2, R0, R13, RZ ;  /* 0x0000000d00007210 */ /* 0x004fe20007f5e0ff */
[----:B---3--:R0:W-:Y:S04]  /*37300*/  STL [R1+0x16e8], R5 ;  /* 0x0016e80501007387 */ /* 0x0081e80000100800 */
        /* <DEDUP_REMOVED lines=25> */
[----:B------:R0:W-:Y:S04]  /*374a0*/  STL [R1+0xdc4], R0 ;  /* 0x000dc40001007387 */ /* 0x0001e80000100800 */
[----:B------:R-:W4:Y:S04]  /*374b0*/  LDL.LU R28, [R1+0xd78] ;  /* 0x000d7800011c7983 */ /* 0x000f280000300800 */
[----:B0-----:R-:W4:Y:S01]  /*374c0*/  LDL.LU R0, [R1+0xd4c] ;  /* 0x000d4c0001007983 */ /* 0x001f220000300800 */
[----:B--2---:R-:W-:-:S05]  /*374d0*/  IMAD.X R5, R5, 0x1, R3, P3 ;  /* 0x0000000105057824 */ /* 0x004fca00018e0603 */
[----:B------:R0:W-:Y:S04]  /*374e0*/  STL [R1+0xde8], R5 ;  /* 0x000de80501007387 */ /* 0x0001e80000100800 */
[----:B0-----:R-:W2:Y:S02]  /*374f0*/  LDL.LU R5, [R1+0x16e8] ;  /* 0x0016e80001057983 */ /* 0x001ea40000300800 */
[----:B--2---:R-:W-:-:S05]  /*37500*/  IADD3 R5, P3, R5, R13, RZ ;  /* 0x0000000d05057210 */ /* 0x004fca0007f7e0ff */
[----:B------:R0:W-:Y:S04]  /*37510*/  STL [R1+0xdbc], R5 ;  /* 0x000dbc0501007387 */ /* 0x0001e80000100800 */
[----:B0-----:R-:W2:Y:S02]  /*37520*/  LDL.LU R5, [R1+0x16e4] ;  /* 0x0016e40001057983 */ /* 0x001ea40000300800 */
[----:B--2---:R-:W-:-:S05]  /*37530*/  IMAD.X R5, R5, 0x1, R3, P4 ;  /* 0x0000000105057824 */ /* 0x004fca00020e0603 */
[----:B------:R0:W-:Y:S04]  /*37540*/  STL [R1+0xde0], R5 ;  /* 0x000de00501007387 */ /* 0x0001e80000100800 */
[----:B0-----:R-:W2:Y:S01]  /*37550*/  LDL.LU R5, [R1+0x16e0] ;  /* 0x0016e00001057983 */ /* 0x001ea20000300800 */
[--C-:B---3--:R-:W-:Y:S01]  /*37560*/  IMAD.X R4, R4, 0x1, R3.reuse, P5 ;  /* 0x0000000104047824 */ /* 0x108fe200028e0603 */
[-C--:B----4-:R-:W-:Y:S01]  /*37570*/  IADD3 R6, P5, R6, R13.reuse, RZ ;  /* 0x0000000d06067210 */ /* 0x090fe20007fbe0ff */
[--C-:B------:R-:W-:Y:S01]  /*37580*/  IMAD.X R7, R7, 0x1, R3.reuse, P6 ;  /* 0x0000000107077824 */ /* 0x100fe200030e0603 */
[-C--:B------:R-:W-:Y:S01]  /*37590*/  IADD3 R26, P6, R26, R13.reuse, RZ ;  /* 0x0000000d1a1a7210 */ /* 0x080fe20007fde0ff */
        /* <DEDUP_REMOVED lines=11> */
[----:B------:R-:W-:Y:S01]  /*37650*/  IADD3 R17, P1, R17, R13, RZ ;  /* 0x0000000d11117210 */ /* 0x000fe20007f3e0ff */
[----:B------:R-:W-:-:S02]  /*37660*/  IMAD.X R2, R2, 0x1, R3, P3 ;  /* 0x0000000102027824 */ /* 0x000fc400018e0603 */
[----:B------:R-:W-:Y:S01]  /*37670*/  IMAD.X R29, R29, 0x1, R3, P2 ;  /* 0x000000011d1d7824 */ /* 0x000fe200010e0603 */
[-C--:B------:R-:W-:Y:S02]  /*37680*/  IADD3 R25, P2, R25, R13.reuse, RZ ;  /* 0x0000000d19197210 */ /* 0x080fe40007f5e0ff */
[-C--:B------:R-:W-:Y:S02]  /*37690*/  IADD3 R21, P3, R21, R13.reuse, RZ ;  /* 0x0000000d15157210 */ /* 0x080fe40007f7e0ff */
[----:B--2---:R-:W-:-:S05]  /*376a0*/  IADD3 R5, P4, R5, R13, RZ ;  /* 0x0000000d05057210 */ /* 0x004fca0007f9e0ff */
[----:B------:R-:W-:Y:S04]  /*376b0*/  STL [R1+0xdb4], R5 ;  /* 0x000db40501007387 */ /* 0x000fe80000100800 */
[----:B------:R-:W-:Y:S04]  /*376c0*/  STL [R1+0xdd8], R4 ;  /* 0x000dd80401007387 */ /* 0x000fe80000100800 */
[----:B------:R-:W-:Y:S04]  /*376d0*/  STL [R1+0xdac], R6 ;  /* 0x000dac0601007387 */ /* 0x000fe80000100800 */
[----:B------:R-:W-:Y:S04]  /*376e0*/  STL [R1+0xdd0], R7 ;  /* 0x000dd00701007387 */ /* 0x000fe80000100800 */
[----:B------:R-:W-:Y:S04]  /*376f0*/  STL [R1+0xda4], R26 ;  /* 0x000da41a01007387 */ /* 0x000fe80000100800 */
[----:B------:R-:W-:Y:S04]  /*37700*/  STL [R1+0xdc8], R27 ;  /* 0x000dc81b01007387 */ /* 0x000fe80000100800 */
[----:B------:R-:W-:Y:S01]  /*37710*/  STL [R1+0xd9c], R12 ;  /* 0x000d9c0c01007387 */ /* 0x000fe20000100800 */
[----:B------:R-:W-:-:S03]  /*37720*/  IMAD.X R19, R19, 0x1, R3, P4 ;  /* 0x0000000113137824 */ /* 0x000fc600020e0603 */
[----:B------:R-:W-:Y:S01]  /*37730*/  STL [R1+0xdc0], R14 ;  /* 0x000dc00e01007387 */ /* 0x000fe20000100800 */
[----:B------:R-:W-:-:S03]  /*37740*/  IADD3 R18, P4, R18, R13, RZ ;  /* 0x0000000d12127210 */ /* 0x000fc60007f9e0ff */
        /* <DEDUP_REMOVED lines=11> */
[----:B------:R0:W-:Y:S01]  /*37800*/  STL [R1+0xd88], R2 ;  /* 0x000d880201007387 */ /* 0x0001e20000100800 */
[----:B------:R-:W-:-:S03]  /*37810*/  IMAD.X R24, R24, 0x1, R3, P4 ;  /* 0x0000000118187824 */ /* 0x000fc600020e0603 */
[----:B------:R-:W-:Y:S04]  /*37820*/  STL [R1+0xd90], R29 ;  /* 0x000d901d01007387 */ /* 0x000fe80000100800 */
[----:B0-----:R-:W2:Y:S04]  /*37830*/  LDL.LU R2, [R1+0xd70] ;  /* 0x000d700001027983 */ /* 0x001ea80000300800 */
[----:B------:R-:W-:Y:S04]  /*37840*/  STL [R1+0xd64], R25 ;  /* 0x000d641901007387 */ /* 0x000fe80000100800 */
[----:B------:R-:W-:Y:S04]  /*37850*/  STL [R1+0xd5c], R21 ;  /* 0x000d5c1501007387 */ /* 0x000fe80000100800 */
[----:B------:R-:W-:Y:S04]  /*37860*/  STL [R1+0xd80], R24 ;  /* 0x000d801801007387 */ /* 0x000fe80000100800 */
[----:B------:R-:W3:Y:S01]  /*37870*/  LDL.LU R5, [R1+0xd60] ;  /* 0x000d600001057983 */ /* 0x000ee20000300800 */
[----:B------:R-:W-:Y:S01]  /*37880*/  IADD3 R20, P4, R20, R13, RZ ;  /* 0x0000000d14147210 */ /* 0x000fe20007f9e0ff */
[----:B------:R-:W-:-:S04]  /*37890*/  IMAD.X R28, R28, 0x1, R3, P5 ;  /* 0x000000011c1c7824 */ /* 0x000fc800028e0603 */
[----:B------:R-:W-:Y:S04]  /*378a0*/  STL [R1+0xd54], R20 ;  /* 0x000d541401007387 */ /* 0x000fe80000100800 */
[----:B---3--:R0:W-:Y:S04]  /*378b0*/  STL [R1+0x16d4], R5 ;  /* 0x0016d40501007387 */ /* 0x0081e80000100800 */
[----:B------:R-:W-:Y:S04]  /*378c0*/  STL [R1+0xd78], R28 ;  /* 0x000d781c01007387 */ /* 0x000fe80000100800 */
[----:B0-----:R-:W3:Y:S01]  /*378d0*/  LDL.LU R5, [R1+0xd3c] ;  /* 0x000d3c0001057983 */ /* 0x001ee20000300800 */
[----:B------:R-:W-:-:S05]  /*378e0*/  IADD3 R0, P5, R0, R13, RZ ;  /* 0x0000000d00007210 */ /* 0x000fca0007fbe0ff */
[----:B------:R-:W-:Y:S04]  /*378f0*/  STL [R1+0xd4c], R0 ;  /* 0x000d4c0001007387 */ /* 0x000fe80000100800 */
[----:B---3--:R0:W-:Y:S04]  /*37900*/  STL [R1+0x16d8], R5 ;  /* 0x0016d80501007387 */ /* 0x0081e80000100800 */
[----:B0-----:R-:W3:Y:S01]  /*37910*/  LDL.LU R5, [R1+0xd68] ;  /* 0x000d680001057983 */ /* 0x001ee20000300800 */
[----:B--2---:R-:W-:-:S03]  /*37920*/  IMAD.X R2, R2, 0x1, R3, P6 ;  /* 0x0000000102027824 */ /* 0x004fc600030e0603 */
[----:B---3--:R0:W-:Y:S04]  /*37930*/  STL [R1+0x16dc], R5 ;  /* 0x0016dc0501007387 */ /* 0x0081e80000100800 */
[----:B0-----:R-:W2:Y:S04]  /*37940*/  LDL.LU R5, [R1+0xd44] ;  /* 0x000d440001057983 */ /* 0x001ea80000300800 */
[----:B------:R-:W3:Y:S04]  /*37950*/  LDL.LU R4, [R1+0xd34] ;  /* 0x000d340001047983 */ /* 0x000ee80000300800 */
[----:B------:R-:W4:Y:S04]  /*37960*/  LDL.LU R6, [R1+0xd58] ;  /* 0x000d580001067983 */ /* 0x000f280000300800 */
[----:B------:R-:W3:Y:S04]  /*37970*/  LDL.LU R7, [R1+0xd2c] ;  /* 0x000d2c0001077983 */ /* 0x000ee80000300800 */
        /* <DEDUP_REMOVED lines=18> */
[----:B------:R0:W-:Y:S04]  /*37aa0*/  STL [R1+0xd70], R2 ;  /* 0x000d700201007387 */ /* 0x0001e80000100800 */
[----:B------:R-:W3:Y:S04]  /*37ab0*/  LDL.LU R24, [R1+0xd14] ;  /* 0x000d140001187983 */ /* 0x000ee80000300800 */
[----:B------:R-:W3:Y:S04]  /*37ac0*/  LDL.LU R20, [R1+0x1548] ;  /* 0x0015480001147983 */ /* 0x000ee80000300800 */
[----:B------:R-:W3:Y:S04]  /*37ad0*/  LDL.LU R28, [R1+0xe24] ;  /* 0x000e2400011c7983 */ /* 0x000ee80000300800 */
[----:B------:R-:W3:Y:S04]  /*37ae0*/  LDL.LU R0, [R1+0x1544] ;  /* 0x0015440001007983 */ /* 0x000ee80000300800 */
[----:B0-----:R-:W3:Y:S01]  /*37af0*/  LDL.LU R2, [R1+0xe20] ;  /* 0x000e200001027983 */ /* 0x001ee20000300800 */
[----:B--2---:R-:W-:-:S05]  /*37b00*/  IADD3 R5, P6, R5, R13, RZ ;  /* 0x0000000d05057210 */ /* 0x004fca0007fde0ff */
[----:B------:R0:W-:Y:S04]  /*37b10*/  STL [R1+0xd44], R5 ;  /* 0x000d440501007387 */ /* 0x0001e80000100800 */
[----:B0-----:R-:W2:Y:S02]  /*37b20*/  LDL.LU R5, [R1+0x16dc] ;  /* 0x0016dc0001057983 */ /* 0x001ea40000300800 */
[----:B--2---:R-:W-:-:S05]  /*37b30*/  IMAD.X R5, R5, 0x1, R3, P1 ;  /* 0x0000000105057824 */ /* 0x004fca00008e0603 */
[----:B------:R0:W-:Y:S04]  /*37b40*/  STL [R1+0xd68], R5 ;  /* 0x000d680501007387 */ /* 0x0001e80000100800 */
[----:B0-----:R-:W2:Y:S02]  /*37b50*/  LDL.LU R5, [R1+0x16d8] ;  /* 0x0016d80001057983 */ /* 0x001ea40000300800 */
[----:B--2---:R-:W-:-:S05]  /*37b60*/  IADD3 R5, P1, R5, R13, RZ ;  /* 0x0000000d05057210 */ /* 0x004fca0007f3e0ff */
[----:B------:R0:W-:Y:S04]  /*37b70*/  STL [R1+0xd3c], R5 ;  /* 0x000d3c0501007387 */ /* 0x0001e80000100800 */
[----:B0-----:R-:W2:Y:S01]  /*37b80*/  LDL.LU R5, [R1+0x16d4] ;  /* 0x0016d40001057983 */ /* 0x001ea20000300800 */
[--C-:B----4-:R-:W-:Y:S01]  /*37b90*/  IMAD.X R6, R6, 0x1, R3.reuse, P3 ;  /* 0x0000000106067824 */ /* 0x110fe200018e0603 */
[-C--:B---3--:R-:W-:Y:S01]  /*37ba0*/  IADD3 R7, P3, R7, R13.reuse, RZ ;  /* 0x0000000d07077210 */ /* 0x088fe20007f7e0ff */
[--C-:B------:R-:W-:Y:S01]  /*37bb0*/  IMAD.X R26, R26, 0x1, R3.reuse, P4 ;  /* 0x000000011a1a7824 */ /* 0x100fe200020e0603 */
[-C--:B------:R-:W-:Y:S01]  /*37bc0*/  IADD3 R27, P4, R27, R13.reuse, RZ ;  /* 0x0000000d1b1b7210 */ /* 0x080fe20007f9e0ff */
[--C-:B------:R-:W-:Y:S01]  /*37bd0*/  IMAD.X R12, R12, 0x1, R3.reuse, P5 ;  /* 0x000000010c0c7824 */ /* 0x100fe200028e0603 */
[----:B------:R-:W-:Y:S01]  /*37be0*/  IADD3 R14, P5, R14, R13, RZ ;  /* 0x0000000d0e0e7210 */ /* 0x000fe20007fbe0ff */
[--C-:B------:R-:W-:Y:S01]  /*37bf0*/  IMAD.X R15, R15, 0x1, R3.reuse, P6 ;  /* 0x000000010f0f7824 */ /* 0x100fe200030e0603 */
[----:B------:R-:W-:Y:S01]  /*37c00*/  IADD3 R22, P6, R22, UR10, RZ ;  /* 0x0000000a16167c10 */ /* 0x000fe2000ffde0ff */
[--C-:B------:R-:W-:Y:S01]  /*37c10*/  IMAD.X R23, R23, 0x1, R3.reuse, P1 ;  /* 0x0000000117177824 */ /* 0x100fe200008e0603 */
[----:B------:R-:W-:Y:S01]  /*37c20*/  IADD3 R19, P1, R19, UR10, RZ ;  /* 0x0000000a13137c10 */ /* 0x000fe2000ff3e0ff */
[--C-:B------:R-:W-:Y:S01]  /*37c30*/  IMAD.X R9, R9, 0x1, R3.reuse, P3 ;  /* 0x0000000109097824 */ /* 0x100fe200018e0603 */
[----:B------:R-:W-:Y:S01]  /*37c40*/  IADD3 R10, P3, R10, UR10, RZ ;  /* 0x0000000a0a0a7c10 */ /* 0x000fe2000ff7e0ff */
[--C-:B------:R-:W-:Y:S01]  /*37c50*/  IMAD.X R11, R11, 0x1, R3.reuse, P4 ;  /* 0x000000010b0b7824 */ /* 0x100fe200020e0603 */
[----:B------:R-:W-:Y:S01]  /*37c60*/  IADD3 R16, P4, R16, UR10, RZ ;  /* 0x0000000a10107c10 */ /* 0x000fe2000ff9e0ff */
[----:B------:R-:W-:Y:S01]  /*37c70*/  IMAD.X R17, R17, 0x1, R3, P5 ;  /* 0x0000000111117824 */ /* 0x000fe200028e0603 */
[----:B------:R-:W-:-:S02]  /*37c80*/  IADD3 R29, P5, R29, UR10, RZ ;  /* 0x0000000a1d1d7c10 */ /* 0x000fc4000ffbe0ff */
[----:B------:R-:W-:Y:S02]  /*37c90*/  IADD3.X R25, R25, UR7, RZ, P6, !PT ;  /* 0x0000000719197c10 */ /* 0x000fe4000b7fe4ff */
[----:B------:R-:W-:Y:S02]  /*37ca0*/  IADD3 R21, P6, R21, UR10, RZ ;  /* 0x0000000a15157c10 */ /* 0x000fe4000ffde0ff */
[----:B------:R-:W-:Y:S02]  /*37cb0*/  IADD3.X R24, R24, UR7, RZ, P1, !PT ;  /* 0x0000000718187c10 */ /* 0x000fe40008ffe4ff */
[----:B------:R-:W-:Y:S01]  /*37cc0*/  IADD3 R20, P1, R20, UR10, RZ ;  /* 0x0000000a14147c10 */ /* 0x000fe2000ff3e0ff */
[----:B--2---:R-:W-:Y:S01]  /*37cd0*/  IMAD.X R5, R5, 0x1, R3, P2 ;  /* 0x0000000105057824 */ /* 0x004fe200010e0603 */
[----:B------:R-:W-:-:S04]  /*37ce0*/  IADD3 R4, P2, R4, R13, RZ ;  /* 0x0000000d04047210 */ /* 0x000fc80007f5e0ff */
        /* <DEDUP_REMOVED lines=10> */
[----:B------:R-:W-:-:S03]  /*37d90*/  IADD3 R8, P2, R8, UR10, RZ ;  /* 0x0000000a08087c10 */ /* 0x000fc6000ff5e0ff */
        /* <DEDUP_REMOVED lines=16> */
[----:B0-----:R-:W2:Y:S01]  /*37ea0*/  LDL.LU R3, [R1+0x1534] ;  /* 0x0015340001037983 */ /* 0x001ea20000300800 */
[----:B------:R-:W-:-:S02]  /*37eb0*/  IADD3.X R28, R28, UR7, RZ, P2, !PT ;  /* 0x000000071c1c7c10 */ /* 0x000fc400097fe4ff */
[----:B------:R-:W-:-:S03]  /*37ec0*/  IADD3 R0, P2, R0, UR10, RZ ;  /* 0x0000000a00007c10 */ /* 0x000fc6000ff5e0ff */
[----:B------:R-:W-:Y:S04]  /*37ed0*/  STL [R1+0xe24], R28 ;  /* 0x000e241c01007387 */ /* 0x000fe80000100800 */
[----:B--2---:R0:W-:Y:S04]  /*37ee0*/  STL [R1+0x16cc], R3 ;  /* 0x0016cc0301007387 */ /* 0x0041e80000100800 */
[----:B------:R-:W-:Y:S04]  /*37ef0*/  STL [R1+0x1544], R0 ;  /* 0x0015440001007387 */ /* 0x000fe80000100800 */
[----:B0-----:R-:W2:Y:S01]  /*37f00*/  LDL.LU R3, [R1+0xe1c] ;  /* 0x000e1c0001037983 */ /* 0x001ea20000300800 */
[----:B------:R-:W-:-:S05]  /*37f10*/  IADD3.X R2, R2, UR7, RZ, P3, !PT ;  /* 0x0000000702027c10 */ /* 0x000fca0009ffe4ff */
[----:B------:R-:W-:Y:S04]  /*37f20*/  STL [R1+0xe20], R2 ;  /* 0x000e200201007387 */ /* 0x000fe80000100800 */
        /* <DEDUP_REMOVED lines=30> */
[----:B--2---:R-:W-:-:S05]  /*38110*/  IADD3 R3, P3, R3, UR10, RZ ;  /* 0x0000000a03037c10 */ /* 0x004fca000ff7e0ff */
[----:B------:R0:W-:Y:S04]  /*38120*/  STL [R1+0x153c], R3 ;  /* 0x00153c0301007387 */ /* 0x0001e80000100800 */
[----:B0-----:R-:W2:Y:S02]  /*38130*/  LDL.LU R3, [R1+0x16d0] ;  /* 0x0016d00001037983 */ /* 0x001ea40000300800 */
[----:B--2---:R-:W-:-:S05]  /*38140*/  IADD3.X R3, R3, UR7, RZ, P4, !PT ;  /* 0x0000000703037c10 */ /* 0x004fca000a7fe4ff */
[----:B------:R0:W-:Y:S04]  /*38150*/  STL [R1+0xe1c], R3 ;  /* 0x000e1c0301007387 */ /* 0x0001e80000100800 */
[----:B0-----:R-:W2:Y:S01]  /*38160*/  LDL.LU R3, [R1+0x16cc] ;  /* 0x0016cc0001037983 */ /* 0x001ea20000300800 */
[----:B---3--:R-:W-:Y:S02]  /*38170*/  IADD3.X R5, R5, UR7, RZ, P5, !PT ;  /* 0x0000000705057c10 */ /* 0x008fe4000affe4ff */
[----:B----4-:R-:W-:Y:S02]  /*38180*/  IADD3 R4, P5, R4, UR10, RZ ;  /* 0x0000000a04047c10 */ /* 0x010fe4000ffbe0ff */
[----:B------:R-:W-:Y:S02]  /*38190*/  IADD3.X R6, R6, UR7, RZ, P6, !PT ;  /* 0x0000000706067c10 */ /* 0x000fe4000b7fe4ff */
[----:B------:R-:W-:-:S02]  /*381a0*/  IADD3 R7, P6, R7, UR10, RZ ;  /* 0x0000000a07077c10 */ /* 0x000fc4000ffde0ff */
[----:B------:R-:W-:Y:S02]  /*381b0*/  IADD3.X R26, R26, UR7, RZ, P1, !PT ;  /* 0x000000071a1a7c10 */ /* 0x000fe40008ffe4ff */
[----:B------:R-:W-:Y:S02]  /*381c0*/  IADD3 R27, P1, R27, UR10, RZ ;  /* 0x0000000a1b1b7c10 */ /* 0x000fe4000ff3e0ff */
[----:B------:R-:W-:Y:S02]  /*381d0*/  IADD3.X R12, R12, UR7, RZ, P2, !PT ;  /* 0x000000070c0c7c10 */ /* 0x000fe400097fe4ff */
[----:B------:R-:W-:Y:S02]  /*381e0*/  IADD3 R13, P2, R13, UR10, RZ ;  /* 0x0000000a0d0d7c10 */ /* 0x000fe4000ff5e0ff */
        /* <DEDUP_REMOVED lines=13> */
[----:B--2---:R-:W-:-:S05]  /*382c0*/  IADD3 R3, P4, R3, UR10, RZ ;  /* 0x0000000a03037c10 */ /* 0x004fca000ff9e0ff */
[----:B------:R0:W-:Y:S04]  /*382d0*/  STL [R1+0x1534], R3 ;  /* 0x0015340301007387 */ /* 0x0001e80000100800 */
[----:B------:R-:W-:Y:S04]  /*382e0*/  STL [R1+0xe18], R5 ;  /* 0x000e180501007387 */ /* 0x000fe80000100800 */
[----:B------:R-:W-:Y:S04]  /*382f0*/  STL [R1+0x152c], R4 ;  /* 0x00152c0401007387 */ /* 0x000fe80000100800 */
[----:B------:R-:W-:Y:S04]  /*38300*/  STL [R1+0xe14], R6 ;  /* 0x000e140601007387 */ /* 0x000fe80000100800 */
[----:B------:R-:W-:Y:S04]  /*38310*/  STL [R1+0x1524], R7 ;  /* 0x0015240701007387 */ /* 0x000fe80000100800 */
[----:B------:R-:W-:Y:S04]  /*38320*/  STL [R1+0xe10], R26 ;  /* 0x000e101a01007387 */ /* 0x000fe80000100800 */
[----:B------:R-:W-:Y:S01]  /*38330*/  STL [R1+0x151c], R27 ;  /* 0x00151c1b01007387 */ /* 0x000fe20000100800 */
[----:B------:R-:W-:-:S03]  /*38340*/  IADD3.X R22, R22, UR7, RZ, P4, !PT ;  /* 0x0000000716167c10 */ /* 0x000fc6000a7fe4ff */
        /* <DEDUP_REMOVED lines=22> */
[----:B0-----:R-:W2:Y:S01]  /*384b0*/  LDL.LU R3, [R1+0x14e0] ;  /* 0x0014e00001037983 */ /* 0x001ea20000300800 */
[----:B------:R-:W-:-:S02]  /*384c0*/  IADD3 R28, P5, R28, UR10, RZ ;  /* 0x0000000a1c1c7c10 */ /* 0x000fc4000ffbe0ff */
[----:B------:R-:W-:-:S03]  /*384d0*/  IADD3.X R0, R0, UR7, RZ, P6, !PT ;  /* 0x0000000700007c10 */ /* 0x000fc6000b7fe4ff */
[----:B------:R-:W-:Y:S04]  /*384e0*/  STL [R1+0x14cc], R28 ;  /* 0x0014cc1c01007387 */ /* 0x000fe80000100800 */
[----:B--2---:R0:W-:Y:S04]  /*384f0*/  STL [R1+0x16c4], R3 ;  /* 0x0016c40301007387 */ /* 0x0041e80000100800 */
[----:B------:R-:W-:Y:S04]  /*38500*/  STL [R1+0x14f0], R0 ;  /* 0x0014f00001007387 */ /* 0x000fe80000100800 */
[----:B0-----:R-:W2:Y:S01]  /*38510*/  LDL.LU R3, [R1+0x14bc] ;  /* 0x0014bc0001037983 */ /* 0x001ea20000300800 */
[----:B------:R-:W-:-:S05]  /*38520*/  IADD3 R2, P6, R2, UR10, RZ ;  /* 0x0000000a02027c10 */ /* 0x000fca000ffde0ff */
[----:B------:R-:W-:Y:S04]  /*38530*/  STL [R1+0x14c4], R2 ;  /* 0x0014c40201007387 */ /* 0x000fe80000100800 */
[----:B--2---:R0:W-:Y:S04]  /*38540*/  STL [R1+0x16c8], R3 ;  /* 0x0016c80301007387 */ /* 0x0041e80000100800 */
        /* <DEDUP_REMOVED lines=28> */
[----:B------:R-:W3:Y:S01]  /*38710*/  LDL.LU R2, [R1+0x1470] ;  /* 0x0014700001027983 */ /* 0x000ee20000300800 */
[----:B--2---:R-:W-:-:S05]  /*38720*/  IADD3.X R3, R3, UR7, RZ, P1, !PT ;  /* 0x0000000703037c10 */ /* 0x004fca0008ffe4ff */
[----:B------:R0:W-:Y:S04]  /*38730*/  STL [R1+0x14e8], R3 ;  /* 0x0014e80301007387 */ /* 0x0001e80000100800 */
[----:B0-----:R-:W2:Y:S02]  /*38740*/  LDL.LU R3, [R1+0x16c8] ;  /* 0x0016c80001037983 */ /* 0x001ea40000300800 */
[----:B--2---:R-:W-:-:S05]  /*38750*/  IADD3 R3, P1, R3, UR10, RZ ;  /* 0x0000000a03037c10 */ /* 0x004fca000ff3e0ff */
[----:B------:R0:W-:Y:S04]  /*38760*/  STL [R1+0x14bc], R3 ;  /* 0x0014bc0301007387 */ /* 0x0001e80000100800 */
[----:B0-----:R-:W2:Y:S01]  /*38770*/  LDL.LU R3, [R1+0x16c4] ;  /* 0x0016c40001037983 */ /* 0x001ea20000300800 */
[----:B----4-:R-:W-:Y:S02]  /*38780*/  IADD3.X R4, R4, UR7, RZ, P3, !PT ;  /* 0x0000000704047c10 */ /* 0x010fe40009ffe4ff */
[----:B---3--:R-:W-:Y:S02]  /*38790*/  IADD3 R6, P3, R6, UR10, RZ ;  /* 0x0000000a06067c10 */ /* 0x008fe4000ff7e0ff */
        /* <DEDUP_REMOVED lines=18> */
[----:B--2---:R-:W-:Y:S02]  /*388c0*/  IADD3.X R3, R3, UR7, RZ, P2, !PT ;  /* 0x0000000703037c10 */ /* 0x004fe400097fe4ff */
[----:B------:R-:W-:-:S03]  /*388d0*/  IADD3 R5, P2, R5, UR10, RZ ;  /* 0x0000000a05057c10 */ /* 0x000fc6000ff5e0ff */
[----:B------:R0:W-:Y:S04]  /*388e0*/  STL [R1+0x14e0], R3 ;  /* 0x0014e00301007387 */ /* 0x0001e80000100800 */
        /* <DEDUP_REMOVED lines=483> */
[----:B------:R-:W-:-:S02]  /*3a720*/  IADD3.X R0, R0, UR7, RZ, P3, !PT ;  /* 0x0000000700007c10 */ /* 0x000fc40009ffe4ff */
[----:B------:R-:W-:Y:S02]  /*3a730*/  IADD3 R28, P2, R28, UR10, RZ ;  /* 0x0000000a1c1c7c10 */ /* 0x000fe4000ff5e0ff */
[----:B--2---:R-:W-:-:S05]  /*3a740*/  IADD3 R3, P1, R3, UR10, RZ ;  /* 0x0000000a03037c10 */ /* 0x004fca000ff3e0ff */
        /* <DEDUP_REMOVED lines=32> */
[----:B0-----:R-:W2:Y:S04]  /*3a950*/  LDL.LU R0, [R1+0x1200] ;  /* 0x0012000001007983 */ /* 0x001ea80000300800 */
[----:B------:R-:W3:Y:S01]  /*3a960*/  LDL.LU R3, [R1+0x11f8] ;  /* 0x0011f80001037983 */ /* 0x000ee20000300800 */
[----:B------:R-:W-:-:S03]  /*3a970*/  IADD3 R2, P3, R2, UR10, RZ ;  /* 0x0000000a02027c10 */ /* 0x000fc6000ff7e0ff */
[----:B---3--:R0:W-:Y:S04]  /*3a980*/  STL [R1+0x1698], R3 ;  /* 0x0016980301007387 */ /* 0x0081e80000100800 */
[----:B------:R1:W-:Y:S04]  /*3a990*/  STL [R1+0x11dc], R2 ;  /* 0x0011dc0201007387 */ /* 0x0003e80000100800 */
        /* <DEDUP_REMOVED lines=24> */
[----:B--2---:R-:W-:-:S03]  /*3ab20*/  IADD3.X R0, R0, UR7, RZ, P4, !PT ;  /* 0x0000000700007c10 */ /* 0x004fc6000a7fe4ff */
[----:B------:R-:W2:Y:S04]  /*3ab30*/  LDL.LU R24, [R1+0x1198] ;  /* 0x0011980001187983 */ /* 0x000ea80000300800 */
[----:B------:R-:W2:Y:S04]  /*3ab40*/  LDL.LU R20, [R1+0x116c] ;  /* 0x00116c0001147983 */ /* 0x000ea80000300800 */
[----:B------:R-:W2:Y:S04]  /*3ab50*/  LDL.LU R28, [R1+0x1190] ;  /* 0x00119000011c7983 */ /* 0x000ea80000300800 */
[----:B-1----:R-:W2:Y:S04]  /*3ab60*/  LDL.LU R2, [R1+0x1164] ;  /* 0x0011640001027983 */ /* 0x002ea80000300800 */
[----:B------:R0:W-:Y:S04]  /*3ab70*/  STL [R1+0x1200], R0 ;  /* 0x0012000001007387 */ /* 0x0001e80000100800 */
[----:B0-----:R-:W2:Y:S01]  /*3ab80*/  LDL.LU R0, [R1+0x1188] ;  /* 0x0011880001007983 */ /* 0x001ea20000300800 */
[----:B---3--:R-:W-:-:S05]  /*3ab90*/  IADD3 R3, P4, R3, UR10, RZ ;  /* 0x0000000a03037c10 */ /* 0x008fca000ff9e0ff */
[----:B------:R0:W-:Y:S04]  /*3aba0*/  STL [R1+0x11d4], R3 ;  /* 0x0011d40301007387 */ /* 0x0001e80000100800 */
[----:B0-----:R-:W3:Y:S01]  /*3abb0*/  LDL.LU R3, [R1+0x1698] ;  /* 0x0016980001037983 */ /* 0x001ee20000300800 */
[----:B----4-:R-:W-:Y:S02]  /*3abc0*/  IADD3.X R4, R4, UR7, RZ, P6, !PT ;  /* 0x0000000704047c10 */ /* 0x010fe4000b7fe4ff */
        /* <DEDUP_REMOVED lines=20> */
[----:B------:R-:W-:-:S02]  /*3ad10*/  IADD3 R2, P6, R2, UR10, RZ ;  /* 0x0000000a02027c10 */ /* 0x000fc4000ffde0ff */
[----:B---3--:R-:W-:Y:S02]  /*3ad20*/  IADD3.X R3, R3, UR7, RZ, P5, !PT ;  /* 0x0000000703037c10 */ /* 0x008fe4000affe4ff */
        /* <DEDUP_REMOVED lines=24> */
[----:B------:R-:W-:Y:S04]  /*3aeb0*/  STL [R1+0x11a8], R17 ;  /* 0x0011a81101007387 */ /* 0x000fe80000100800 */
[----:B------:R-:W-:Y:S01]  /*3aec0*/  STL [R1+0x117c], R29 ;  /* 0x00117c1d01007387 */ /* 0x000fe20000100800 */
[----:B------:R-:W-:-:S03]  /*3aed0*/  IADD3 R20, P5, R20, UR10, RZ ;  /* 0x0000000a14147c10 */ /* 0x000fc6000ffbe0ff */
[----:B------:R-:W-:Y:S04]  /*3aee0*/  STL [R1+0x11a0], R25 ;  /* 0x0011a01901007387 */ /* 0x000fe80000100800 */
[----:B------:R-:W-:Y:S04]  /*3aef0*/  STL [R1+0x1174], R21 ;  /* 0x0011741501007387 */ /* 0x000fe80000100800 */
[----:B------:R-:W-:Y:S04]  /*3af00*/  STL [R1+0x1198], R24 ;  /* 0x0011981801007387 */ /* 0x000fe80000100800 */
[----:B------:R0:W-:Y:S04]  /*3af10*/  STL [R1+0x1164], R2 ;  /* 0x0011640201007387 */ /* 0x0001e80000100800 */
[----:B------:R-:W-:Y:S04]  /*3af20*/  STL [R1+0x116c], R20 ;  /* 0x00116c1401007387 */ /* 0x000fe80000100800 */
[----:B0-----:R-:W2:Y:S04]  /*3af30*/  LDL.LU R2, [R1+0x115c] ;  /* 0x00115c0001027983 */ /* 0x001ea80000300800 */
[----:B------:R-:W-:Y:S04]  /*3af40*/  STL [R1+0x1190], R28 ;  /* 0x0011901c01007387 */ /* 0x000fe80000100800 */
[----:B------:R-:W3:Y:S01]  /*3af50*/  LDL.LU R3, [R1+0x1154] ;  /* 0x0011540001037983 */ /* 0x000ee20000300800 */
[----:B------:R-:W-:-:S03]  /*3af60*/  IADD3.X R0, R0, UR7, RZ, P1, !PT ;  /* 0x0000000700007c10 */ /* 0x000fc60008ffe4ff */
[----:B---3--:R0:W-:Y:S04]  /*3af70*/  STL [R1+0x1694], R3 ;  /* 0x0016940301007387 */ /* 0x0081e80000100800 */
[----:B0-----:R-:W3:Y:S04]  /*3af80*/  LDL.LU R3, [R1+0x1180] ;  /* 0x0011800001037983 */ /* 0x001ee80000300800 */
        /* <DEDUP_REMOVED lines=24> */
[----:B--2---:R-:W-:-:S03]  /*3b110*/  IADD3 R2, P1, R2, UR10, RZ ;  /* 0x0000000a02027c10 */ /* 0x004fc6000ff3e0ff */
[----:B------:R-:W2:Y:S04]  /*3b120*/  LDL.LU R24, [R1+0x10f4] ;  /* 0x0010f40001187983 */ /* 0x000ea80000300800 */
[----:B------:R-:W2:Y:S04]  /*3b130*/  LDL.LU R20, [R1+0x1118] ;  /* 0x0011180001147983 */ /* 0x000ea80000300800 */
[----:B0-----:R-:W2:Y:S04]  /*3b140*/  LDL.LU R0, [R1+0x10ec] ;  /* 0x0010ec0001007983 */ /* 0x001ea80000300800 */
[----:B------:R-:W2:Y:S04]  /*3b150*/  LDL.LU R28, [R1+0x1110] ;  /* 0x00111000011c7983 */ /* 0x000ea80000300800 */
[----:B------:R0:W-:Y:S04]  /*3b160*/  STL [R1+0x115c], R2 ;  /* 0x00115c0201007387 */ /* 0x0001e80000100800 */
[----:B0-----:R-:W2:Y:S01]  /*3b170*/  LDL.LU R2, [R1+0x10e4] ;  /* 0x0010e40001027983 */ /* 0x001ea20000300800 */
[----:B---3--:R-:W-:-:S05]  /*3b180*/  IADD3.X R3, R3, UR7, RZ, P2, !PT ;  /* 0x0000000703037c10 */ /* 0x008fca00097fe4ff */
        /* <DEDUP_REMOVED lines=24> */
[----:B---3--:R-:W-:-:S05]  /*3b310*/  IADD3 R3, P2, R3, UR10, RZ ;  /* 0x0000000a03037c10 */ /* 0x008fca000ff5e0ff */
        /* <DEDUP_REMOVED lines=33> */
[----:B------:R-:W-:-:S02]  /*3b530*/  IADD3.X R28, R28, UR7, RZ, P4, !PT ;  /* 0x000000071c1c7c10 */ /* 0x000fc4000a7fe4ff */
[----:B------:R-:W-:Y:S01]  /*3b540*/  IADD3 R2, P4, R2, UR10, RZ ;  /* 0x0000000a02027c10 */ /* 0x000fe2000ff9e0ff */
[----:B---3--:R0:W-:Y:S04]  /*3b550*/  STL [R1+0x1690], R3 ;  /* 0x0016900301007387 */ /* 0x0081e80000100800 */
[----:B------:R-:W-:Y:S04]  /*3b560*/  STL [R1+0x1110], R28 ;  /* 0x0011101c01007387 */ /* 0x000fe80000100800 */
        /* <DEDUP_REMOVED lines=27> */
[----:B0-----:R-:W2:Y:S04]  /*3b720*/  LDL.LU R2, [R1+0x1074] ;  /* 0x0010740001027983 */ /* 0x001ea80000300800 */
[----:B------:R-:W2:Y:S04]  /*3b730*/  LDL.LU R20, [R1+0x1098] ;  /* 0x0010980001147983 */ /* 0x000ea80000300800 */
[----:B------:R-:W2:Y:S04]  /*3b740*/  LDL.LU R28, [R1+0x106c] ;  /* 0x00106c00011c7983 */ /* 0x000ea80000300800 */
        /* <DEDUP_REMOVED lines=47> */
[----:B--2---:R-:W-:-:S03]  /*3ba40*/  IADD3.X R24, R24, UR7, RZ, P6, !PT ;  /* 0x0000000718187c10 */ /* 0x004fc6000b7fe4ff */
[----:B------:R-:W-:Y:S01]  /*3ba50*/  STL [R1+0x10b8], R11 ;  /* 0x0010b80b01007387 */ /* 0x000fe20000100800 */
[----:B------:R-:W-:-:S03]  /*3ba60*/  IADD3 R2, P6, R2, UR10, RZ ;  /* 0x0000000a02027c10 */ /* 0x000fc6000ffde0ff */
[----:B------:R-:W-:Y:S04]  /*3ba70*/  STL [R1+0x108c], R16 ;  /* 0x00108c1001007387 */ /* 0x000fe80000100800 */
        /* <DEDUP_REMOVED lines=9> */
[----:B------:R-:W-:-:S03]  /*3bb10*/  IADD3 R28, P1, R28, UR10, RZ ;  /* 0x0000000a1c1c7c10 */ /* 0x000fc6000ff3e0ff */
[----:B------:R-:W-:Y:S01]  /*3bb20*/  STL [R1+0x1098], R20 ;  /* 0x0010981401007387 */ /* 0x000fe20000100800 */
[----:B------:R-:W-:-:S03]  /*3bb30*/  IADD3.X R0, R0, UR7, RZ, P2, !PT ;  /* 0x0000000700007c10 */ /* 0x000fc600097fe4ff */
        /* <DEDUP_REMOVED lines=28> */
[----:B0-----:R-:W2:Y:S04]  /*3bd00*/  LDL.LU R0, [R1+0xffc] ;  /* 0x000ffc0001007983 */ /* 0x001ea80000300800 */
[----:B------:R-:W2:Y:S04]  /*3bd10*/  LDL.LU R24, [R1+0x1020] ;  /* 0x0010200001187983 */ /* 0x000ea80000300800 */
[----:B------:R-:W2:Y:S04]  /*3bd20*/  LDL.LU R20, [R1+0xff4] ;  /* 0x000ff40001147983 */ /* 0x000ea80000300800 */
        /* <DEDUP_REMOVED lines=58> */
[----:B------:R-:W-:Y:S04]  /*3c0d0*/  STL [R1+0x1020], R24 ;  /* 0x0010201801007387 */ /* 0x000fe80000100800 */
[----:B------:R-:W3:Y:S01]  /*3c0e0*/  LDL.LU R3, [R1+0x1008] ;  /* 0x0010080001037983 */ /* 0x000ee20000300800 */
[----:B------:R-:W-:-:S02]  /*3c0f0*/  IADD3 R20, P4, R20, UR10, RZ ;  /* 0x0000000a14147c10 */ /* 0x000fc4000ff9e0ff */
[----:B------:R-:W-:-:S03]  /*3c100*/  IADD3.X R28, R28, UR7, RZ, P5, !PT ;  /* 0x000000071c1c7c10 */ /* 0x000fc6000affe4ff */
[----:B------:R-:W-:Y:S01]  /*3c110*/  STL [R1+0xff4], R20 ;  /* 0x000ff41401007387 */ /* 0x000fe20000100800 */
[----:B------:R-:W-:-:S03]  /*3c120*/  IADD3 R2, P5, R2, UR10, RZ ;  /* 0x0000000a02027c10 */ /* 0x000fc6000ffbe0ff */
        /* <DEDUP_REMOVED lines=27> */
[----:B0-----:R-:W2:Y:S04]  /*3c2e0*/  LDL.LU R2, [R1+0xf84] ;  /* 0x000f840001027983 */ /* 0x001ea80000300800 */
[----:B------:R-:W2:Y:S04]  /*3c2f0*/  LDL.LU R21, [R1+0xfa8] ;  /* 0x000fa80001157983 */ /* 0x000ea80000300800 */
[----:B------:R-:W2:Y:S04]  /*3c300*/  LDL.LU R24, [R1+0xf7c] ;  /* 0x000f7c0001187983 */ /* 0x000ea80000300800 */
[----:B------:R-:W2:Y:S04]  /*3c310*/  LDL.LU R20, [R1+0xfa0] ;  /* 0x000fa00001147983 */ /* 0x000ea80000300800 */
[----:B------:R0:W-:Y:S04]  /*3c320*/  STL [R1+0x1010], R0 ;  /* 0x0010100001007387 */ /* 0x0001e80000100800 */
[----:B------:R-:W2:Y:S04]  /*3c330*/  LDL.LU R28, [R1+0xf74] ;  /* 0x000f7400011c7983 */ /* 0x000ea80000300800 */
        /* <DEDUP_REMOVED lines=21> */
[----:B------:R-:W-:Y:S02]  /*3c490*/  IADD3.X R25, R25, UR7, RZ, P6, !PT ;  /* 0x0000000719197c10 */ /* 0x000fe4000b7fe4ff */
[----:B--2---:R-:W-:Y:S02]  /*3c4a0*/  IADD3 R2, P6, R2, UR10, RZ ;  /* 0x0000000a02027c10 */ /* 0x004fe4000ffde0ff */
        /* <DEDUP_REMOVED lines=27> */
[----:B------:R0:W-:Y:S01]  /*3c660*/  STL [R1+0xf84], R2 ;  /* 0x000f840201007387 */ /* 0x0001e20000100800 */
[----:B------:R-:W-:-:S03]  /*3c670*/  IADD3 R24, P1, R24, UR10, RZ ;  /* 0x0000000a18187c10 */ /* 0x000fc6000ff3e0ff */
[----:B------:R-:W-:Y:S04]  /*3c680*/  STL [R1+0xf8c], R29 ;  /* 0x000f8c1d01007387 */ /* 0x000fe80000100800 */
[----:B0-----:R-:W2:Y:S04]  /*3c690*/  LDL.LU R2, [R1+0xf6c] ;  /* 0x000f6c0001027983 */ /* 0x001ea80000300800 */
[----:B------:R-:W-:Y:S04]  /*3c6a0*/  STL [R1+0xfb0], R25 ;  /* 0x000fb01901007387 */ /* 0x000fe80000100800 */
[----:B------:R-:W-:Y:S04]  /*3c6b0*/  STL [R1+0xfa8], R21 ;  /* 0x000fa81501007387 */ /* 0x000fe80000100800 */
        /* <DEDUP_REMOVED lines=37> */
[----:B------:R-:W2:Y:S04]  /*3c910*/  LDL.LU R20, [R1+0xefc] ;  /* 0x000efc0001147983 */ /* 0x000ea80000300800 */
[----:B------:R-:W2:Y:S04]  /*3c920*/  LDL.LU R28, [R1+0xf20] ;  /* 0x000f2000011c7983 */ /* 0x000ea80000300800 */
        /* <DEDUP_REMOVED lines=24> */
[----:B------:R-:W-:Y:S02]  /*3cab0*/  IADD3.X R24, R24, UR7, RZ, P5, !PT ;  /* 0x0000000718187c10 */ /* 0x000fe4000affe4ff */
        /* <DEDUP_REMOVED lines=68> */
[----:B------:R-:W2:Y:S04]  /*3cf00*/  LDL.LU R20, [R1+0xea8] ;  /* 0x000ea80001147983 */ /* 0x000ea80000300800 */
        /* <DEDUP_REMOVED lines=21> */
[----:B--2---:R-:W-:Y:S02]  /*3d060*/  IADD3 R2, P6, R2, UR10, RZ ;  /* 0x0000000a02027c10 */ /* 0x004fe4000ffde0ff */
        /* <DEDUP_REMOVED lines=27> */
[----:B------:R-:W-:Y:S01]  /*3d220*/  STL [R1+0xe9c], R16 ;  /* 0x000e9c1001007387 */ /* 0x000fe20000100800 */
[----:B------:R-:W-:-:S02]  /*3d230*/  IADD3.X R21, R21, UR7, RZ, P2, !PT ;  /* 0x0000000715157c10 */ /* 0x000fc400097fe4ff */
[----:B------:R-:W-:Y:S01]  /*3d240*/  IADD3 R24, P2, R24, UR10, RZ ;  /* 0x0000000a18187c10 */ /* 0x000fe2000ff5e0ff */
[----:B0-----:R-:W2:Y:S04]  /*3d250*/  LDL.LU R2, [R1+0xe74] ;  /* 0x000e740001027983 */ /* 0x001ea80000300800 */
[----:B------:R-:W-:Y:S04]  /*3d260*/  STL [R1+0xec0], R17 ;  /* 0x000ec01101007387 */ /* 0x000fe80000100800 */
[----:B------:R-:W-:Y:S04]  /*3d270*/  STL [R1+0xeb8], R29 ;  /* 0x000eb81d01007387 */ /* 0x000fe80000100800 */
        /* <DEDUP_REMOVED lines=9> */
[----:B------:R1:W-:Y:S04]  /*3d310*/  STL [R1+0xe7c], R28 ;  /* 0x000e7c1c01007387 */ /* 0x0003e80000100800 */
        /* <DEDUP_REMOVED lines=24> */
[----:B------:R-:W2:Y:S04]  /*3d4a0*/  LDL.LU R25, [R1+0x159c] ;  /* 0x00159c0001197983 */ /* 0x000ea80000300800 */
[----:B------:R-:W2:Y:S04]  /*3d4b0*/  LDL.LU R21, [R1+0xe40] ;  /* 0x000e400001157983 */ /* 0x000ea80000300800 */
[----:B------:R0:W-:Y:S04]  /*3d4c0*/  STL [R1+0xe74], R2 ;  /* 0x000e740201007387 */ /* 0x0001e80000100800 */
[----:B------:R-:W2:Y:S04]  /*3d4d0*/  LDL.LU R24, [R1+0x15a4] ;  /* 0x0015a40001187983 */ /* 0x000ea80000300800 */
[----:B------:R-:W2:Y:S04]  /*3d4e0*/  LDL.LU R20, [R1+0xe3c] ;  /* 0x000e3c0001147983 */ /* 0x000ea80000300800 */
[----:B-1----:R-:W2:Y:S04]  /*3d4f0*/  LDL.LU R28, [R1+0x15ac] ;  /* 0x0015ac00011c7983 */ /* 0x002ea80000300800 */
[----:B0-----:R-:W2:Y:S04]  /*3d500*/  LDL.LU R0, [R1+0xe38] ;  /* 0x000e380001007983 */ /* 0x001ea80000300800 */
[----:B------:R-:W2:Y:S01]  /*3d510*/  LDL.LU R2, [R1+0x15b4] ;  /* 0x0015b40001027983 */ /* 0x000ea20000300800 */
        /* <DEDUP_REMOVED lines=75> */
[----:B-1----:R-:W4:Y:S04]  /*3d9d0*/  LDL.LU R0, [R1+0x15ec] ;  /* 0x0015ec0001007983 */ /* 0x002f280000300800 */
[----:B0-----:R-:W4:Y:S04]  /*3d9e0*/  LDL.LU R2, [R1+0x1588] ;  /* 0x0015880001027983 */ /* 0x001f280000300800 */
        /* <DEDUP_REMOVED lines=10> */
[----:B------:R-:W2:Y:S04]  /*3da90*/  LDL.LU R23, [R1+0x15f4] ;  /* 0x0015f40001177983 */ /* 0x000ea80000300800 */
[----:B------:R0:W-:Y:S04]  /*3daa0*/  STL [R1+0xe34], R17 ;  /* 0x000e341101007387 */ /* 0x0001e80000100800 */
[----:B------:R-:W2:Y:S04]  /*3dab0*/  LDL.LU R8, [R1+0x15b8] ;  /* 0x0015b80001087983 */ /* 0x000ea80000300800 */
[----:B------:R-:W2:Y:S04]  /*3dac0*/  LDL.LU R9, [R1+0x15f0] ;  /* 0x0015f00001097983 */ /* 0x000ea80000300800 */
        /* <DEDUP_REMOVED lines=17> */
[----:B---3--:R-:W-:Y:S02]  /*3dbe0*/  IADD3.X R3, R3, UR7, RZ, P3, !PT ;  /* 0x0000000703037c10 */ /* 0x008fe40009ffe4ff */
[----:B------:R-:W-:-:S03]  /*3dbf0*/  IADD3 R4, P3, R4, UR10, RZ ;  /* 0x0000000a04047c10 */ /* 0x000fc6000ff7e0ff */
[----:B------:R0:W-:Y:S04]  /*3dc00*/  STL [R1+0xe30], R3 ;  /* 0x000e300301007387 */ /* 0x0001e80000100800 */
[----:B0-----:R0:W5:Y:S04]  /*3dc10*/  LDL.LU R3, [R1+0x1674] ;  /* 0x0016740001037983 */ /* 0x0011680000300800 */
[----:B------:R1:W-:Y:S04]  /*3dc20*/  STL [R1+0x15c4], R4 ;  /* 0x0015c40401007387 */ /* 0x0003e80000100800 */
[----:B-1----:R0:W5:Y:S04]  /*3dc30*/  LDL.LU R4, [R1+0x1670] ;  /* 0x0016700001047983 */ /* 0x0021680000300800 */
[----:B------:R1:W-:Y:S04]  /*3dc40*/  STL [R1+0xe2c], R5 ;  /* 0x000e2c0501007387 */ /* 0x0003e80000100800 */
[----:B-1----:R0:W5:Y:S04]  /*3dc50*/  LDL.LU R5, [R1+0x166c] ;  /* 0x00166c0001057983 */ /* 0x0021680000300800 */
[----:B------:R1:W-:Y:S04]  /*3dc60*/  STL [R1+0x15cc], R18 ;  /* 0x0015cc1201007387 */ /* 0x0003e80000100800 */
[----:B-1----:R0:W5:Y:S04]  /*3dc70*/  LDL.LU R18, [R1+0x1668] ;  /* 0x0016680001127983 */ /* 0x0021680000300800 */
[----:B------:R1:W-:Y:S04]  /*3dc80*/  STL [R1+0x1568], R19 ;  /* 0x0015681301007387 */ /* 0x0003e80000100800 */
[----:B-1----:R0:W5:Y:S04]  /*3dc90*/  LDL.LU R19, [R1+0x1664] ;  /* 0x0016640001137983 */ /* 0x0021680000300800 */
[----:B------:R1:W-:Y:S01]  /*3dca0*/  STL [R1+0x15d4], R29 ;  /* 0x0015d41d01007387 */ /* 0x0003e20000100800 */
[----:B------:R-:W-:-:S03]  /*3dcb0*/  IADD3.X R2, R2, UR7, RZ, P3, !PT ;  /* 0x0000000702027c10 */ /* 0x000fc60009ffe4ff */
[----:B-1----:R0:W5:Y:S04]  /*3dcc0*/  LDL.LU R29, [R1+0x1660] ;  /* 0x00166000011d7983 */ /* 0x0021680000300800 */
        /* <DEDUP_REMOVED lines=11> */
[----:B-1----:R-:W3:Y:S04]  /*3dd80*/  LDL.LU R0, [R1+0x1648] ;  /* 0x0016480001007983 */ /* 0x002ee80000300800 */
[----:B------:R1:W-:Y:S04]  /*3dd90*/  STL [R1+0x1588], R2 ;  /* 0x0015880201007387 */ /* 0x0003e80000100800 */
[----:B-1----:R-:W4:Y:S01]  /*3dda0*/  LDL.LU R2, [R1+0x1644] ;  /* 0x0016440001027983 */ /* 0x002f220000300800 */
[----:B------:R-:W-:-:S02]  /*3ddb0*/  IADD3 R6, P3, R6, UR10, RZ ;  /* 0x0000000a06067c10 */ /* 0x000fc4000ff7e0ff */
[----:B------:R-:W-:Y:S02]  /*3ddc0*/  IADD3.X R7, R7, UR7, RZ, P4, !PT ;  /* 0x0000000707077c10 */ /* 0x000fe4000a7fe4ff */
[----:B------:R-:W-:Y:S02]  /*3ddd0*/  IADD3 R26, P4, R26, UR10, RZ ;  /* 0x0000000a1a1a7c10 */ /* 0x000fe4000ff9e0ff */
[----:B------:R-:W-:Y:S02]  /*3dde0*/  IADD3.X R27, R27, UR7, RZ, P5, !PT ;  /* 0x000000071b1b7c10 */ /* 0x000fe4000affe4ff */
[----:B------:R-:W-:Y:S01]  /*3ddf0*/  IADD3 R12, P5, R12, UR10, RZ ;  /* 0x0000000a0c0c7c10 */ /* 0x000fe2000ffbe0ff */
[----:B------:R-:W-:Y:S04]  /*3de00*/  STL [R1+0x1608], R6 ;  /* 0x0016080601007387 */ /* 0x000fe80000100800 */
[----:B------:R-:W-:Y:S01]  /*3de10*/  STL [R1+0x1590], R7 ;  /* 0x0015900701007387 */ /* 0x000fe20000100800 */
[----:B------:R-:W-:-:S03]  /*3de20*/  IADD3.X R13, R13, UR7, RZ, P6, !PT ;  /* 0x000000070d0d7c10 */ /* 0x000fc6000b7fe4ff */
[----:B------:R-:W-:Y:S04]  /*3de30*/  STL [R1+0x1604], R26 ;  /* 0x0016041a01007387 */ /* 0x000fe80000100800 */
[----:B------:R-:W-:Y:S04]  /*3de40*/  STL [R1+0x1598], R27 ;  /* 0x0015981b01007387 */ /* 0x000fe80000100800 */
[----:B------:R-:W-:Y:S01]  /*3de50*/  STL [R1+0x1600], R12 ;  /* 0x0016000c01007387 */ /* 0x000fe20000100800 */
[----:B----4-:R-:W-:-:S05]  /*3de60*/  IADD3.X R2, R2, UR7, RZ, P1, !PT ;  /* 0x0000000702027c10 */ /* 0x010fca0008ffe4ff */
[----:B------:R1:W-:Y:S04]  /*3de70*/  STL [R1+0x15a8], R2 ;  /* 0x0015a80201007387 */ /* 0x0003e80000100800 */
[----:B------:R-:W-:Y:S04]  /*3de80*/  STL [R1+0x15a0], R13 ;  /* 0x0015a00d01007387 */ /* 0x000fe80000100800 */
[----:B-1----:R-:W4:Y:S01]  /*3de90*/  LDL.LU R2, [R1+0x1640] ;  /* 0x0016400001027983 */ /* 0x002f220000300800 */
[----:B--2---:R-:W-:Y:S02]  /*3dea0*/  IADD3 R14, P6, R14, UR10, RZ ;  /* 0x0000000a0e0e7c10 */ /* 0x004fe4000ffde0ff */
[----:B------:R-:W-:-:S02]  /*3deb0*/  IADD3 R15, P1, R15, UR10, RZ ;  /* 0x0000000a0f0f7c10 */ /* 0x000fc4000ff3e0ff */
[----:B------:R-:W-:Y:S02]  /*3dec0*/  IADD3.X R22, R22, UR7, RZ, P2, !PT ;  /* 0x0000000716167c10 */ /* 0x000fe400097fe4ff */
[----:B------:R-:W-:Y:S02]  /*3ded0*/  IADD3 R23, P2, R23, UR10, RZ ;  /* 0x0000000a17177c10 */ /* 0x000fe4000ff5e0ff */
[----:B------:R-:W-:Y:S01]  /*3dee0*/  IADD3.X R8, R8, UR7, RZ, P3, !PT ;  /* 0x0000000708087c10 */ /* 0x000fe20009ffe4ff */
[----:B------:R-:W-:Y:S01]  /*3def0*/  STL [R1+0x15fc], R14 ;  /* 0x0015fc0e01007387 */ /* 0x000fe20000100800 */
[----:B------:R-:W-:-:S03]  /*3df00*/  IADD3 R9, P3, R9, UR10, RZ ;  /* 0x0000000a09097c10 */ /* 0x000fc6000ff7e0ff */
[----:B------:R-:W-:Y:S01]  /*3df10*/  STL [R1+0x15f8], R15 ;  /* 0x0015f80f01007387 */ /* 0x000fe20000100800 */
[----:B------:R-:W-:-:S03]  /*3df20*/  IADD3.X R10, R10, UR7, RZ, P4, !PT ;  /* 0x000000070a0a7c10 */ /* 0x000fc6000a7fe4ff */
[----:B------:R-:W-:Y:S01]  /*3df30*/  STL [R1+0x15b0], R22 ;  /* 0x0015b01601007387 */ /* 0x000fe20000100800 */
[----:B------:R-:W-:-:S03]  /*3df40*/  IADD3.X R11, R11, UR7, RZ, P5, !PT ;  /* 0x000000070b0b7c10 */ /* 0x000fc6000affe4ff */
[----:B------:R-:W-:Y:S04]  /*3df50*/  STL [R1+0x15f4], R23 ;  /* 0x0015f41701007387 */ /* 0x000fe80000100800 */
[----:B------:R-:W-:Y:S01]  /*3df60*/  STL [R1+0x15b8], R8 ;  /* 0x0015b80801007387 */ /* 0x000fe20000100800 */
[----:B------:R-:W-:-:S03]  /*3df70*/  IADD3.X R16, R16, UR7, RZ, P6, !PT ;  /* 0x0000000710107c10 */ /* 0x000fc6000b7fe4ff */
[----:B------:R-:W-:Y:S01]  /*3df80*/  STL [R1+0x15f0], R9 ;  /* 0x0015f00901007387 */ /* 0x000fe20000100800 */
[----:B------:R-:W-:-:S03]  /*3df90*/  IADD3.X R17, R17, UR7, RZ, P1, !PT ;  /* 0x0000000711117c10 */ /* 0x000fc60008ffe4ff */
[----:B------:R-:W-:Y:S04]  /*3dfa0*/  STL [R1+0x15c0], R10 ;  /* 0x0015c00a01007387 */ /* 0x000fe80000100800 */
[----:B------:R-:W-:Y:S01]  /*3dfb0*/  STL [R1+0x15c8], R11 ;  /* 0x0015c80b01007387 */ /* 0x000fe20000100800 */
[----:B---3--:R-:W-:Y:S02]  /*3dfc0*/  IADD3.X R0, R0, UR7, RZ, P3, !PT ;  /* 0x0000000700007c10 */ /* 0x008fe40009ffe4ff */
[----:B----4-:R-:W-:-:S05]  /*3dfd0*/  IADD3.X R2, R2, UR7, RZ, P2, !PT ;  /* 0x0000000702027c10 */ /* 0x010fca00097fe4ff */
[----:B------:R1:W-:Y:S04]  /*3dfe0*/  STL [R1+0x15e0], R2 ;  /* 0x0015e00201007387 */ /* 0x0003e80000100800 */
[----:B------:R-:W-:Y:S04]  /*3dff0*/  STL [R1+0x15d0], R16 ;  /* 0x0015d01001007387 */ /* 0x000fe80000100800 */
[----:B-1----:R0:W5:Y:S04]  /*3e000*/  LDL.LU R2, [R1+0x163c] ;  /* 0x00163c0001027983 */ /* 0x0021680000300800 */
[----:B------:R-:W-:Y:S04]  /*3e010*/  STL [R1+0x15d8], R17 ;  /* 0x0015d81101007387 */ /* 0x000fe80000100800 */
[----:B------:R1:W-:Y:S02]  /*3e020*/  STL [R1+0x15e8], R0 ;  /* 0x0015e80001007387 */ /* 0x0003e40000100800 */
[----:B-1----:R-:W1:Y:S02]  /*3e030*/  S2R R0, SR_TID.X ;  /* 0x0000000000007919 */ /* 0x002e640000002100 */
[----:B-1----:R-:W-:-:S05]  /*3e040*/  LOP3.LUT R0, R0, 0x3f, RZ, 0xc0, !PT ;  /* 0x0000003f00007812 */ /* 0x002fca00078ec0ff */
[----:B------:R-:W-:Y:S01]  /*3e050*/  IMAD.SHL.U32 R0, R0, 0x2, RZ ;  /* 0x0000000200007824 */ /* 0x000fe200078e00ff */
[----:B0-----:R-:W-:Y:S06]  /*3e060*/  @P0 BRA `(.L_x_1) ;  /* 0xfffffde400d80947 */ /* 0x001fec000383ffff */
[----:B-----5:R-:W2:Y:S04]  /*3e070*/  LDL.LU R28, [R1+0xa10] ;  /* 0x000a1000011c7983 */ /* 0x020ea80000300800 */
[----:B--2---:R0:W-:Y:S04]  /*3e080*/  STL [R1+0x1a24], R28 ;  /* 0x001a241c01007387 */ /* 0x0041e80000100800 */
[----:B0-----:R-:W2:Y:S04]  /*3e090*/  LDL.LU R28, [R1+0xba4] ;  /* 0x000ba400011c7983 */ /* 0x001ea80000300800 */
        /* <DEDUP_REMOVED lines=29> */
[----:B------:R-:W2:Y:S01]  /*3e270*/  LDL.LU R0, [R1+0xadc] ;  /* 0x000adc0001007983 */ /* 0x000ea20000300800 */
[----:B0-----:R-:W-:-:S03]  /*3e280*/  IMAD.MOV.U32 R28, RZ, RZ, R5 ;  /* 0x000000ffff1c7224 */ /* 0x001fc600078e0005 */
        /* <DEDUP_REMOVED lines=31> */
[----:B------:R-:W3:Y:S04]  /*3e480*/  LDL.LU R4, [R1+0xad4] ;  /* 0x000ad40001047983 */ /* 0x000ee80000300800 */
[----:B------:R-:W3:Y:S04]  /*3e490*/  LDL.LU R5, [R1+0xad0] ;  /* 0x000ad00001057983 */ /* 0x000ee80000300800 */
[----:B------:R-:W4:Y:S04]  /*3e4a0*/  LDL.LU R6, [R1+0xbbc] ;  /* 0x000bbc0001067983 */ /* 0x000f280000300800 */
        /* <DEDUP_REMOVED lines=16> */
[----:B0-----:R-:W3:Y:S04]  /*3e5b0*/  LDL.LU R19, [R1+0xa14] ;  /* 0x000a140001137983 */ /* 0x001ee80000300800 */
[----:B------:R0:W-:Y:S01]  /*3e5c0*/  STL [R1+0x1654], R18 ;  /* 0x0016541201007387 */ /* 0x0001e20000100800 */
[----:B------:R-:W-:-:S03]  /*3e5d0*/  F2FP.BF16.F32.PACK_AB R28, R0, R28 ;  /* 0x0000001c001c723e */ /* 0x000fc600000010ff */
[----:B0-----:R-:W4:Y:S04]  /*3e5e0*/  LDL.LU R18, [R1+0xa18] ;  /* 0x000a180001127983 */ /* 0x001f280000300800 */
[----:B------:R0:W-:Y:S04]  /*3e5f0*/  STL [R1+0x1650], R29 ;  /* 0x0016501d01007387 */ /* 0x0001e80000100800 */
[----:B0-----:R-:W4:Y:S04]  /*3e600*/  LDL.LU R29, [R1+0xa1c] ;  /* 0x000a1c00011d7983 */ /* 0x001f280000300800 */
[----:B------:R0:W-:Y:S04]  /*3e610*/  STL [R1+0x164c], R21 ;  /* 0x00164c1501007387 */ /* 0x0001e80000100800 */
[----:B0-----:R-:W2:Y:S04]  /*3e620*/  LDL.LU R21, [R1+0x780] ;  /* 0x0007800001157983 */ /* 0x001ea80000300800 */
[----:B------:R0:W-:Y:S04]  /*3e630*/  STL [R1+0x1648], R25 ;  /* 0x0016481901007387 */ /* 0x0001e80000100800 */
[----:B0-----:R-:W2:Y:S04]  /*3e640*/  LDL.LU R25, [R1+0x784] ;  /* 0x0007840001197983 */ /* 0x001ea80000300800 */
[----:B------:R0:W-:Y:S04]  /*3e650*/  STL [R1+0x1644], R20 ;  /* 0x0016441401007387 */ /* 0x0001e80000100800 */
[----:B0-----:R-:W3:Y:S04]  /*3e660*/  LDL.LU R20, [R1+0x788] ;  /* 0x0007880001147983 */ /* 0x001ee80000300800 */
[----:B------:R0:W-:Y:S04]  /*3e670*/  STL [R1+0x1640], R24 ;  /* 0x0016401801007387 */ /* 0x0001e80000100800 */
[----:B0-----:R-:W3:Y:S04]  /*3e680*/  LDL.LU R24, [R1+0x78c] ;  /* 0x00078c0001187983 */ /* 0x001ee80000300800 */
[----:B------:R0:W-:Y:S04]  /*3e690*/  STL [R1+0x163c], R2 ;  /* 0x00163c0201007387 */ /* 0x0001e80000100800 */
[----:B0-----:R-:W4:Y:S04]  /*3e6a0*/  LDL.LU R2, [R1+0xba0] ;  /* 0x000ba00001027983 */ /* 0x001f280000300800 */
[----:B------:R-:W2:Y:S04]  /*3e6b0*/  LDL.LU R0, [R1+0x1a9c] ;  /* 0x001a9c0001007983 */ /* 0x000ea80000300800 */
[----:B------:R0:W-:Y:S04]  /*3e6c0*/  STL [R1+0x85c], R28 ;  /* 0x00085c1c01007387 */ /* 0x0001e80000100800 */
[----:B0-----:R-:W2:Y:S02]  /*3e6d0*/  LDL.LU R28, [R1+0x1a98] ;  /* 0x001a9800011c7983 */ /* 0x001ea40000300800 */
[----:B--2---:R-:W-:-:S02]  /*3e6e0*/  F2FP.BF16.F32.PACK_AB R28, R0, R28 ;  /* 0x0000001c001c723e */ /* 0x004fc400000010ff */
        /* <DEDUP_REMOVED lines=54> */
[----:B0-----:R-:W4:Y:S01]  /*3ea50*/  LDL.LU R28, [R1+0x1a28] ;  /* 0x001a2800011c7983 */ /* 0x001f220000300800 */
[----:B---3--:R-:W-:Y:S02]  /*3ea60*/  F2FP.BF16.F32.PACK_AB R24, R24, R20 ;  /* 0x000000141818723e */ /* 0x008fe400000010ff */
[----:B------:R-:W-:-:S02]  /*3ea70*/  F2FP.BF16.F32.PACK_AB R20, R25, R21 ;  /* 0x000000151914723e */ /* 0x000fc400000010ff */
[----:B----4-:R-:W-:Y:S02]  /*3ea80*/  F2FP.BF16.F32.PACK_AB R2, R28, R2 ;  /* 0x000000021c02723e */ /* 0x010fe400000010ff */
[----:B------:R-:W3:Y:S04]  /*3ea90*/  LDL.LU R28, [R1+0x1a24] ;  /* 0x001a2400011c7983 */ /* 0x000ee80000300800 */
[----:B------:R0:W-:Y:S01]  /*3eaa0*/  STL [R1+0x740], R2 ;  /* 0x0007400201007387 */ /* 0x0001e20000100800 */
[----:B--2---:R-:W-:-:S03]  /*3eab0*/  F2FP.BF16.F32.PACK_AB R0, R0, R3 ;  /* 0x000000030000723e */ /* 0x004fc600000010ff */
[----:B------:R-:W-:Y:S01]  /*3eac0*/  STL [R1+0x73c], R24 ;  /* 0x00073c1801007387 */ /* 0x000fe20000100800 */
[----:B0-----:R-:W-:-:S03]  /*3ead0*/  F2FP.BF16.F32.PACK_AB R2, R29, R18 ;  /* 0x000000121d02723e */ /* 0x001fc600000010ff */
[----:B------:R-:W-:Y:S04]  /*3eae0*/  STL [R1+0x738], R20 ;  /* 0x0007381401007387 */ /* 0x000fe80000100800 */
[----:B------:R0:W-:Y:S01]  /*3eaf0*/  STL [R1+0x734], R2 ;  /* 0x0007340201007387 */ /* 0x0001e20000100800 */
[----:B------:R-:W-:Y:S02]  /*3eb00*/  F2FP.BF16.F32.PACK_AB R3, R6, R7 ;  /* 0x000000070603723e */ /* 0x000fe400000010ff */
[----:B0-----:R-:W-:Y:S02]  /*3eb10*/  F2FP.BF16.F32.PACK_AB R2, R4, R5 ;  /* 0x000000050402723e */ /* 0x001fe400000010ff */
[----:B---3--:R-:W-:-:S05]  /*3eb20*/  F2FP.BF16.F32.PACK_AB R18, R19, R28 ;  /* 0x0000001c1312723e */ /* 0x008fca00000010ff */
[----:B------:R-:W-:Y:S04]  /*3eb30*/  STL [R1+0x730], R18 ;  /* 0x0007301201007387 */ /* 0x000fe80000100800 */
[----:B------:R0:W-:Y:S04]  /*3eb40*/  STL [R1+0x72c], R0 ;  /* 0x00072c0001007387 */ /* 0x0001e80000100800 */
[----:B------:R1:W-:Y:S01]  /*3eb50*/  STL [R1+0x728], R2 ;  /* 0x0007280201007387 */ /* 0x0003e20000100800 */
[----:B0-----:R-:W-:-:S03]  /*3eb60*/  F2FP.BF16.F32.PACK_AB R0, R26, R27 ;  /* 0x0000001b1a00723e */ /* 0x001fc600000010ff */
[----:B------:R0:W-:Y:S01]  /*3eb70*/  STL [R1+0x724], R3 ;  /* 0x0007240301007387 */ /* 0x0001e20000100800 */
[----:B-1----:R-:W-:-:S03]  /*3eb80*/  F2FP.BF16.F32.PACK_AB R2, R12, R13 ;  /* 0x0000000d0c02723e */ /* 0x002fc600000010ff */
[----:B------:R1:W-:Y:S04]  /*3eb90*/  STL [R1+0x720], R0 ;  /* 0x0007200001007387 */ /* 0x0003e80000100800 */
[----:B------:R2:W-:Y:S01]  /*3eba0*/  STL [R1+0x71c], R2 ;  /* 0x00071c0201007387 */ /* 0x0005e20000100800 */
[----:B0-----:R-:W-:Y:S02]  /*3ebb0*/  F2FP.BF16.F32.PACK_AB R3, R14, R15 ;  /* 0x0000000f0e03723e */ /* 0x001fe400000010ff */
[----:B-1----:R-:W-:-:S03]  /*3ebc0*/  F2FP.BF16.F32.PACK_AB R0, R22, R23 ;  /* 0x000000171600723e */ /* 0x002fc600000010ff */
[----:B------:R-:W-:Y:S01]  /*3ebd0*/  STL [R1+0x718], R3 ;  /* 0x0007180301007387 */ /* 0x000fe20000100800 */
[----:B--2---:R-:W-:-:S03]  /*3ebe0*/  F2FP.BF16.F32.PACK_AB R2, R8, R9 ;  /* 0x000000090802723e */ /* 0x004fc600000010ff */
[----:B------:R-:W-:Y:S04]  /*3ebf0*/  STL [R1+0x714], R0 ;  /* 0x0007140001007387 */ /* 0x000fe80000100800 */
[----:B------:R0:W-:Y:S04]  /*3ec00*/  STL [R1+0x710], R2 ;  /* 0x0007100201007387 */ /* 0x0001e80000100800 */
[----:B0-----:R-:W2:Y:S01]  /*3ec10*/  LDL.LU R2, [R1+0xbe0] ;  /* 0x000be00001027983 */ /* 0x001ea20000300800 */
[----:B------:R-:W-:Y:S02]  /*3ec20*/  F2FP.BF16.F32.PACK_AB R3, R10, R11 ;  /* 0x0000000b0a03723e */ /* 0x000fe400000010ff */
[----:B------:R-:W-:-:S03]  /*3ec30*/  F2FP.BF16.F32.PACK_AB R0, R16, R17 ;  /* 0x000000111000723e */ /* 0x000fc600000010ff */
        /* <DEDUP_REMOVED lines=36> */
[----:B------:R-:W3:Y:S04]  /*3ee80*/  LDL.LU R24, [R1+0x7cc] ;  /* 0x0007cc0001187983 */ /* 0x000ee80000300800 */
[----:B---3--:R0:W-:Y:S04]  /*3ee90*/  STL [R1+0x1998], R24 ;  /* 0x0019981801007387 */ /* 0x0081e80000100800 */
[----:B0-----:R-:W3:Y:S04]  /*3eea0*/  LDL.LU R24, [R1+0xbe4] ;  /* 0x000be40001187983 */ /* 0x001ee80000300800 */
        /* <DEDUP_REMOVED lines=33> */
[----:B0-----:R-:W2:Y:S04]  /*3f0c0*/  LDL.LU R24, [R1+0xbcc] ;  /* 0x000bcc0001187983 */ /* 0x001ea80000300800 */
[----:B------:R-:W3:Y:S04]  /*3f0d0*/  LDL.LU R20, [R1+0x7c8] ;  /* 0x0007c80001147983 */ /* 0x000ee80000300800 */
[----:B------:R-:W4:Y:S04]  /*3f0e0*/  LDL.LU R25, [R1+0x7c4] ;  /* 0x0007c40001197983 */ /* 0x000f280000300800 */
[----:B------:R-:W4:Y:S04]  /*3f0f0*/  LDL.LU R21, [R1+0x7c0] ;  /* 0x0007c00001157983 */ /* 0x000f280000300800 */
[----:B------:R-:W3:Y:S04]  /*3f100*/  LDL.LU R29, [R1+0xa5c] ;  /* 0x000a5c00011d7983 */ /* 0x000ee80000300800 */
[----:B------:R-:W3:Y:S04]  /*3f110*/  LDL.LU R18, [R1+0xa58] ;  /* 0x000a580001127983 */ /* 0x000ee80000300800 */
[----:B------:R-:W4:Y:S04]  /*3f120*/  LDL.LU R19, [R1+0xa54] ;  /* 0x000a540001137983 */ /* 0x000f280000300800 */
[----:B------:R-:W4:Y:S04]  /*3f130*/  LDL.LU R28, [R1+0xa50] ;  /* 0x000a5000011c7983 */ /* 0x000f280000300800 */
[----:B------:R-:W3:Y:S04]  /*3f140*/  LDL.LU R0, [R1+0xb1c] ;  /* 0x000b1c0001007983 */ /* 0x000ee80000300800 */
        /* <DEDUP_REMOVED lines=19> */
[----:B--2---:R-:W-:-:S03]  /*3f280*/  F2FP.BF16.F32.PACK_AB R2, R24, R2 ;  /* 0x000000021802723e */ /* 0x004fc600000010ff */
        /* <DEDUP_REMOVED lines=69> */
[----:B------:R0:W-:Y:S01]  /*3f6e0*/  STL [R1+0x6c0], R2 ;  /* 0x0006c00201007387 */ /* 0x0001e20000100800 */
[----:B---3--:R-:W-:Y:S02]  /*3f6f0*/  F2FP.BF16.F32.PACK_AB R0, R0, R3 ;  /* 0x000000030000723e */ /* 0x008fe400000010ff */
[----:B0-----:R-:W-:Y:S02]  /*3f700*/  F2FP.BF16.F32.PACK_AB R2, R29, R18 ;  /* 0x000000121d02723e */ /* 0x001fe400000010ff */
[----:B----4-:R-:W-:Y:S02]  /*3f710*/  F2FP.BF16.F32.PACK_AB R18, R19, R28 ;  /* 0x0000001c1312723e */ /* 0x010fe400000010ff */
[----:B------:R-:W-:-:S02]  /*3f720*/  F2FP.BF16.F32.PACK_AB R3, R6, R7 ;  /* 0x000000070603723e */ /* 0x000fc400000010ff */
[----:B--2---:R-:W-:Y:S02]  /*3f730*/  F2FP.BF16.F32.PACK_AB R24, R24, R20 ;  /* 0x000000141818723e */ /* 0x004fe400000010ff */
[----:B------:R-:W-:-:S03]  /*3f740*/  F2FP.BF16.F32.PACK_AB R20, R25, R21 ;  /* 0x000000151914723e */ /* 0x000fc600000010ff */
[----:B------:R-:W-:Y:S04]  /*3f750*/  STL [R1+0x6bc], R24 ;  /* 0x0006bc1801007387 */ /* 0x000fe80000100800 */
[----:B------:R-:W-:Y:S04]  /*3f760*/  STL [R1+0x6b8], R20 ;  /* 0x0006b81401007387 */ /* 0x000fe80000100800 */
[----:B------:R0:W-:Y:S04]  /*3f770*/  STL [R1+0x6b4], R2 ;  /* 0x0006b40201007387 */ /* 0x0001e80000100800 */
[----:B------:R-:W-:Y:S01]  /*3f780*/  STL [R1+0x6b0], R18 ;  /* 0x0006b01201007387 */ /* 0x000fe20000100800 */
[----:B0-----:R-:W-:-:S03]  /*3f790*/  F2FP.BF16.F32.PACK_AB R2, R4, R5 ;  /* 0x000000050402723e */ /* 0x001fc600000010ff */
        /* <DEDUP_REMOVED lines=980> */
[----:B----4-:R-:W-:Y:S02]  /*434e0*/  F2FP.BF16.F32.PACK_AB R0, R0, R3 ;  /* 0x000000030000723e */ /* 0x010fe400000010ff */
[----:B------:R-:W-:Y:S02]  /*434f0*/  F2FP.BF16.F32.PACK_AB R3, R4, R5 ;  /* 0x000000050403723e */ /* 0x000fe400000010ff */
[----:B--2---:R-:W-:-:S02]  /*43500*/  F2FP.BF16.F32.PACK_AB R2, R24, R20 ;  /* 0x000000141802723e */ /* 0x004fc400000010ff */
[----:B------:R-:W-:-:S03]  /*43510*/  F2FP.BF16.F32.PACK_AB R20, R25, R21 ;  /* 0x000000151914723e */ /* 0x000fc600000010ff */
[----:B------:R0:W-:Y:S04]  /*43520*/  STL [R1+0xbc], R2 ;  /* 0x0000bc0201007387 */ /* 0x0001e80000100800 */
[----:B------:R-:W-:Y:S04]  /*43530*/  STL [R1+0xb8], R20 ;  /* 0x0000b81401007387 */ /* 0x000fe80000100800 */
[----:B------:R-:W-:Y:S01]  /*43540*/  STL [R1+0xb4], R18 ;  /* 0x0000b41201007387 */ /* 0x000fe20000100800 */
[----:B0-----:R-:W-:-:S05]  /*43550*/  F2FP.BF16.F32.PACK_AB R2, R19, R28 ;  /* 0x0000001c1302723e */ /* 0x001fca00000010ff */
[----:B------:R0:W-:Y:S04]  /*43560*/  STL [R1+0xb0], R2 ;  /* 0x0000b00201007387 */ /* 0x0001e80000100800 */
[----:B------:R1:W-:Y:S04]  /*43570*/  STL [R1+0xcc], R0 ;  /* 0x0000cc0001007387 */ /* 0x0003e80000100800 */
[----:B------:R2:W-:Y:S01]  /*43580*/  STL [R1+0xc8], R3 ;  /* 0x0000c80301007387 */ /* 0x0005e20000100800 */
[----:B0-----:R-:W-:Y:S02]  /*43590*/  F2FP.BF16.F32.PACK_AB R2, R6, R7 ;  /* 0x000000070602723e */ /* 0x001fe400000010ff */
[----:B-1----:R-:W-:-:S02]  /*435a0*/  F2FP.BF16.F32.PACK_AB R0, R26, R27 ;  /* 0x0000001b1a00723e */ /* 0x002fc400000010ff */
[----:B--2---:R-:W-:Y:S01]  /*435b0*/  F2FP.BF16.F32.PACK_AB R3, R12, R13 ;  /* 0x0000000d0c03723e */ /* 0x004fe200000010ff */
[----:B------:R0:W-:Y:S04]  /*435c0*/  STL [R1+0xc4], R2 ;  /* 0x0000c40201007387 */ /* 0x0001e80000100800 */
[----:B------:R1:W-:Y:S04]  /*435d0*/  STL [R1+0xc0], R0 ;  /* 0x0000c00001007387 */ /* 0x0003e80000100800 */
[----:B------:R2:W-:Y:S01]  /*435e0*/  STL [R1+0xdc], R3 ;  /* 0x0000dc0301007387 */ /* 0x0005e20000100800 */
[----:B0-----:R-:W-:-:S02]  /*435f0*/  F2FP.BF16.F32.PACK_AB R2, R14, R15 ;  /* 0x0000000f0e02723e */ /* 0x001fc400000010ff */
[----:B-1----:R-:W-:Y:S02]  /*43600*/  F2FP.BF16.F32.PACK_AB R0, R22, R23 ;  /* 0x000000171600723e */ /* 0x002fe400000010ff */
[----:B--2---:R-:W-:Y:S01]  /*43610*/  F2FP.BF16.F32.PACK_AB R3, R8, R9 ;  /* 0x000000090803723e */ /* 0x004fe200000010ff */
[----:B------:R0:W-:Y:S04]  /*43620*/  STL [R1+0xd8], R2 ;  /* 0x0000d80201007387 */ /* 0x0001e80000100800 */
[----:B------:R1:W-:Y:S04]  /*43630*/  STL [R1+0xd4], R0 ;  /* 0x0000d40001007387 */ /* 0x0003e80000100800 */
[----:B------:R-:W-:Y:S04]  /*43640*/  STL [R1+0xd0], R3 ;  /* 0x0000d00301007387 */ /* 0x000fe80000100800 */
[----:B------:R-:W2:Y:S01]  /*43650*/  LDL.LU R7, [R1+0x1f8] ;  /* 0x0001f80001077983 */ /* 0x000ea20000300800 */
[----:B0-----:R-:W-:-:S02]  /*43660*/  F2FP.BF16.F32.PACK_AB R2, R10, R11 ;  /* 0x0000000b0a02723e */ /* 0x001fc400000010ff */
[----:B-1----:R-:W-:-:S03]  /*43670*/  F2FP.BF16.F32.PACK_AB R0, R16, R17 ;  /* 0x000000111000723e */ /* 0x002fc600000010ff */
        /* <DEDUP_REMOVED lines=46> */
[----:B---3--:R0:W-:Y:S04]  /*43960*/  STL [R1+0x1684], R5 ;  /* 0x0016840501007387 */ /* 0x0081e80000100800 */
[----:B0-----:R-:W3:Y:S04]  /*43970*/  LDL.LU R5, [R1+0x1f4] ;  /* 0x0001f40001057983 */ /* 0x001ee80000300800 */
[----:B------:R-:W4:Y:S04]  /*43980*/  LDL.LU R4, [R1+0x370] ;  /* 0x0003700001047983 */ /* 0x000f280000300800 */
[----:B----4-:R0:W-:Y:S04]  /*43990*/  STL [R1+0x1680], R4 ;  /* 0x0016800401007387 */ /* 0x0101e80000100800 */
[----:B0-----:R-:W4:Y:S04]  /*439a0*/  LDL.LU R4, [R1+0x37c] ;  /* 0x00037c0001047983 */ /* 0x001f280000300800 */
[----:B------:R-:W2:Y:S04]  /*439b0*/  LDL.LU R19, [R1+0x20c] ;  /* 0x00020c0001137983 */ /* 0x000ea80000300800 */
        /* <DEDUP_REMOVED lines=16> */
[----:B0-----:R-:W3:Y:S01]  /*43ac0*/  LDL.LU R15, [R1+0x4e4] ;  /* 0x0004e400010f7983 */ /* 0x001ee20000300800 */
[----:B------:R-:W-:-:S03]  /*43ad0*/  F2FP.BF16.F32.PACK_AB R7, R6, R7 ;  /* 0x000000070607723e */ /* 0x000fc600000010ff */
[----:B---3--:R0:W-:Y:S04]  /*43ae0*/  STL [R1+0x1678], R15 ;  /* 0x0016780f01007387 */ /* 0x0081e80000100800 */
[----:B0-----:R-:W3:Y:S04]  /*43af0*/  LDL.LU R15, [R1+0x4ec] ;  /* 0x0004ec00010f7983 */ /* 0x001ee80000300800 */
        /* <DEDUP_REMOVED lines=23> */
[----:B------:R-:W4:Y:S04]  /*43c70*/  LDL.LU R6, [R1+0x16d8] ;  /* 0x0016d80001067983 */ /* 0x000f280000300800 */
[----:B------:R0:W-:Y:S04]  /*43c80*/  STL [R1+0xe4], R7 ;  /* 0x0000e40701007387 */ /* 0x0001e80000100800 */
[----:B0-----:R-:W4:Y:S02]  /*43c90*/  LDL.LU R7, [R1+0x16d4] ;  /* 0x0016d40001077983 */ /* 0x001f240000300800 */
[----:B----4-:R-:W-:-:S02]  /*43ca0*/  F2FP.BF16.F32.PACK_AB R7, R6, R7 ;  /* 0x000000070607723e */ /* 0x010fc400000010ff */
        /* <DEDUP_REMOVED lines=36> */
[----:B------:R-:W4:Y:S02]  /*43ef0*/  LDL.LU R6, [R1+0x1688] ;  /* 0x0016880001067983 */ /* 0x000f240000300800 */
[----:B----4-:R-:W-:Y:S02]  /*43f00*/  F2FP.BF16.F32.PACK_AB R6, R5, R6 ;  /* 0x000000060506723e */ /* 0x010fe400000010ff */
[----:B------:R-:W4:Y:S02]  /*43f10*/  LDL.LU R5, [R1+0x1684] ;  /* 0x0016840001057983 */ /* 0x000f240000300800 */
[----:B----4-:R-:W-:Y:S02]  /*43f20*/  F2FP.BF16.F32.PACK_AB R5, R4, R5 ;  /* 0x000000050405723e */ /* 0x010fe400000010ff */
[----:B------:R-:W2:Y:S02]  /*43f30*/  LDL.LU R4, [R1+0x1680] ;  /* 0x0016800001047983 */ /* 0x000ea40000300800 */
[----:B--2---:R-:W-:-:S02]  /*43f40*/  F2FP.BF16.F32.PACK_AB R4, R19, R4 ;  /* 0x000000041304723e */ /* 0x004fc400000010ff */
[----:B------:R-:W3:Y:S02]  /*43f50*/  LDL.LU R19, [R1+0x167c] ;  /* 0x00167c0001137983 */ /* 0x000ee40000300800 */
[----:B---3--:R-:W-:Y:S02]  /*43f60*/  F2FP.BF16.F32.PACK_AB R19, R15, R19 ;  /* 0x000000130f13723e */ /* 0x008fe400000010ff */
        /* <DEDUP_REMOVED lines=13> */
[----:B------:R0:W-:Y:S04]  /*44040*/  STL [R1], R19 ;  /* 0x0000001301007387 */ /* 0x0001e80000100800 */
[----:B0-----:R-:W2:Y:S01]  /*44050*/  LDL.LU R19, [R1+0x165c] ;  /* 0x00165c0001137983 */ /* 0x001ea20000300800 */
[----:B------:R-:W-:Y:S02]  /*44060*/  F2FP.BF16.F32.PACK_AB R14, R18, R14 ;  /* 0x0000000e120e723e */ /* 0x000fe400000010ff */
[----:B------:R-:W-:-:S02]  /*44070*/  F2FP.BF16.F32.PACK_AB R13, R29, R13 ;  /* 0x0000000d1d0d723e */ /* 0x000fc400000010ff */
[----:B------:R-:W-:Y:S02]  /*44080*/  F2FP.BF16.F32.PACK_AB R12, R21, R12 ;  /* 0x0000000c150c723e */ /* 0x000fe400000010ff */
[----:B------:R-:W-:Y:S02]  /*44090*/  F2FP.BF16.F32.PACK_AB R11, R25, R11 ;  /* 0x0000000b190b723e */ /* 0x000fe400000010ff */
[----:B------:R-:W-:Y:S02]  /*440a0*/  F2FP.BF16.F32.PACK_AB R10, R20, R10 ;  /* 0x0000000a140a723e */ /* 0x000fe400000010ff */
[----:B------:R-:W-:Y:S02]  /*440b0*/  F2FP.BF16.F32.PACK_AB R9, R24, R9 ;  /* 0x000000091809723e */ /* 0x000fe400000010ff */
[----:B------:R-:W-:Y:S02]  /*440c0*/  F2FP.BF16.F32.PACK_AB R8, R2, R8 ;  /* 0x000000080208723e */ /* 0x000fe400000010ff */
[----:B--2---:R-:W-:-:S02]  /*440d0*/  F2FP.BF16.F32.PACK_AB R15, R19, R15 ;  /* 0x0000000f130f723e */ /* 0x004fc400000010ff */
[----:B------:R-:W2:Y:S04]  /*440e0*/  LDL.LU R19, [R1+0x1658] ;  /* 0x0016580001137983 */ /* 0x000ea80000300800 */
[----:B------:R-:W3:Y:S04]  /*440f0*/  LDL.LU R18, [R1+0x1654] ;  /* 0x0016540001127983 */ /* 0x000ee80000300800 */
[----:B------:R-:W4:Y:S04]  /*44100*/  LDL.LU R29, [R1+0x1650] ;  /* 0x00165000011d7983 */ /* 0x000f280000300800 */
[----:B------:R-:W4:Y:S04]  /*44110*/  LDL.LU R21, [R1+0x164c] ;  /* 0x00164c0001157983 */ /* 0x000f280000300800 */
[----:B------:R-:W4:Y:S04]  /*44120*/  LDL.LU R25, [R1+0x1648] ;  /* 0x0016480001197983 */ /* 0x000f280000300800 */
[----:B------:R-:W4:Y:S04]  /*44130*/  LDL.LU R20, [R1+0x1644] ;  /* 0x0016440001147983 */ /* 0x000f280000300800 */
[----:B------:R-:W4:Y:S04]  /*44140*/  LDL.LU R24, [R1+0x1640] ;  /* 0x0016400001187983 */ /* 0x000f280000300800 */
[----:B------:R0:W5:Y:S01]  /*44150*/  LDL.LU R2, [R1+0x163c] ;  /* 0x00163c0001027983 */ /* 0x0001620000300800 */
[----:B------:R-:W-:-:S02]  /*44160*/  F2FP.BF16.F32.PACK_AB R17, R3, R17 ;  /* 0x000000110311723e */ /* 0x000fc400000010ff */
[----:B------:R-:W-:Y:S02]  /*44170*/  F2FP.BF16.F32.PACK_AB R16, R26, R16 ;  /* 0x000000101a10723e */ /* 0x000fe400000010ff */
[----:B------:R-:W-:Y:S02]  /*44180*/  F2FP.BF16.F32.PACK_AB R23, R27, R23 ;  /* 0x000000171b17723e */ /* 0x000fe400000010ff */
[----:B--2---:R-:W-:Y:S02]  /*44190*/  F2FP.BF16.F32.PACK_AB R19, R28, R19 ;  /* 0x000000131c13723e */ /* 0x004fe400000010ff */
[----:B---3--:R-:W-:Y:S02]  /*441a0*/  F2FP.BF16.F32.PACK_AB R18, R0, R18 ;  /* 0x000000120012723e */ /* 0x008fe400000010ff */
[----:B----4-:R-:W-:Y:S02]  /*441b0*/  F2FP.BF16.F32.PACK_AB R22, R22, R29 ;  /* 0x0000001d1616723e */ /* 0x010fe400000010ff */
[----:B------:R-:W-:-:S02]  /*441c0*/  F2FP.BF16.F32.PACK_AB R21, R25, R21 ;  /* 0x000000151915723e */ /* 0x000fc400000010ff */
[----:B0-----:R-:W-:-:S07]  /*441d0*/  F2FP.BF16.F32.PACK_AB R20, R24, R20 ;  /* 0x000000141814723e */ /* 0x001fce00000010ff */
.L_x_0:
[----:B------:R-:W3:Y:S01]  /*441e0*/  LDL R25, [R1+0x162c] ;  /* 0x00162c0001197983 */ /* 0x000ee20000100800 */
[----:B--2---:R-:W-:Y:S01]  /*441f0*/  MOV R0, 0x400 ;  /* 0x0000040000007802 */ /* 0x004fe20000000f00 */
[----:B------:R-:W-:Y:S01]  /*44200*/  ULDC.64 UR4, c[0x0][0x228] ;  /* 0x00008a0000047ab9 */ /* 0x000fe20000000a00 */
[----:B------:R-:W-:Y:S01]  /*44210*/  ULDC UR6, c[0x0][0x22c] ;  /* 0x00008b0000067ab9 */ /* 0x000fe20000000800 */
[----:B------:R-:W0:Y:S01]  /*44220*/  S2R R3, SR_CgaCtaId ;  /* 0x0000000000037919 */ /* 0x000e220000008800 */
[----:B------:R-:W-:Y:S01]  /*44230*/  ULDC UR10, c[0x0][0x22c] ;  /* 0x00008b00000a7ab9 */ /* 0x000fe20000000800 */
[----:B------:R-:W-:Y:S01]  /*44240*/  ULDC UR12, c[0x0][0x248] ;  /* 0x00009200000c7ab9 */ /* 0x000fe20000000800 */
[----:B------:R-:W-:Y:S01]  /*44250*/  ULDC UR11, c[0x0][0x248] ;  /* 0x00009200000b7ab9 */ /* 0x000fe20000000800 */
[----:B------:R-:W1:Y:S01]  /*44260*/  S2R R26, SR_TID.X ;  /* 0x00000000001a7919 */ /* 0x000e620000002100 */
[----:B------:R-:W-:Y:S01]  /*44270*/  ULDC UR15, c[0x0][0x248] ;  /* 0x00009200000f7ab9 */ /* 0x000fe20000000800 */
[----:B------:R-:W-:Y:S01]  /*44280*/  ULDC UR16, c[0x0][0x248] ;  /* 0x0000920000107ab9 */ /* 0x000fe20000000800 */
[----:B------:R-:W-:Y:S01]  /*44290*/  ULDC UR17, c[0x0][0x248] ;  /* 0x0000920000117ab9 */ /* 0x000fe20000000800 */
[----:B------:R-:W-:Y:S01]  /*442a0*/  STL [R1+0x2314], R28 ;  /* 0x0023141c01007387 */ /* 0x000fe20000100800 */
[----:B------:R-:W-:Y:S01]  /*442b0*/  ULDC UR18, c[0x0][0x248] ;  /* 0x0000920000127ab9 */ /* 0x000fe20000000800 */
[----:B------:R-:W-:Y:S01]  /*442c0*/  ULDC UR19, c[0x0][0x248] ;  /* 0x0000920000137ab9 */ /* 0x000fe20000000800 */
[----:B------:R-:W-:Y:S01]  /*442d0*/  ULDC UR20, c[0x0][0x248] ;  /* 0x0000920000147ab9 */ /* 0x000fe20000000800 */
[----:B------:R-:W-:Y:S01]  /*442e0*/  STL [R1+0x2330], R27 ;  /* 0x0023301b01007387 */ /* 0x000fe20000100800 */
[----:B------:R-:W-:Y:S01]  /*442f0*/  ULDC UR21, c[0x0][0x248] ;  /* 0x0000920000157ab9 */ /* 0x000fe20000000800 */
        /* <DEDUP_REMOVED lines=18> */
[----:B0-----:R-:W-:Y:S01]  /*44420*/  LEA R3, R3, R0, 0x18 ;  /* 0x0000000003037211 */ /* 0x001fe200078ec0ff */
[----:B------:R-:W-:Y:S01]  /*44430*/  ULDC UR49, c[0x0][0x248] ;  /* 0x0000920000317ab9 */ /* 0x000fe20000000800 */
[----:B------:R-:W-:Y:S01]  /*44440*/  ULDC UR48, c[0x0][0x248] ;  /* 0x0000920000307ab9 */ /* 0x000fe20000000800 */
[----:B------:R-:W-:Y:S01]  /*44450*/  ULDC UR47, c[0x0][0x248] ;  /* 0x00009200002f7ab9 */ /* 0x000fe20000000800 */
[C---:B-1----:R-:W-:Y:S01]  /*44460*/  LOP3.LUT R0, R26.reuse, 0x3f, RZ, 0xc0, !PT ;  /* 0x0000003f1a007812 */ /* 0x042fe200078ec0ff */
[----:B------:R-:W-:Y:S01]  /*44470*/  ULDC UR46, c[0x0][0x248] ;  /* 0x00009200002e7ab9 */ /* 0x000fe20000000800 */
[C---:B------:R-:W-:Y:S01]  /*44480*/  LOP3.LUT R24, R26.reuse, 0x20, RZ, 0xc0, !PT ;  /* 0x000000201a187812 */ /* 0x040fe200078ec0ff */
[----:B------:R-:W-:Y:S01]  /*44490*/  ULDC UR45, c[0x0][0x248] ;  /* 0x00009200002d7ab9 */ /* 0x000fe20000000800 */
[----:B------:R-:W-:Y:S01]  /*444a0*/  LOP3.LUT R26, R26, 0x1f, RZ, 0xc0, !PT ;  /* 0x0000001f1a1a7812 */ /* 0x000fe200078ec0ff */
[--C-:B------:R-:W-:Y:S01]  /*444b0*/  IMAD R0, R0, 0x10, R3.reuse ;  /* 0x0000001000007824 */ /* 0x100fe200078e0203 */
[----:B------:R-:W-:Y:S01]  /*444c0*/  ULDC UR44, c[0x0][0x248] ;  /* 0x00009200002c7ab9 */ /* 0x000fe20000000800 */
[----:B------:R-:W-:Y:S01]  /*444d0*/  IMAD R3, R24, 0x20, R3 ;  /* 0x0000002018037824 */ /* 0x000fe200078e0203 */
[----:B------:R-:W-:Y:S01]  /*444e0*/  ULDC UR43, c[0x0][0x248] ;  /* 0x00009200002b7ab9 */ /* 0x000fe20000000800 */
[----:B-----5:R-:W-:Y:S01]  /*444f0*/  VIADD R24, R2, 0x1 ;  /* 0x0000000102187836 */ /* 0x020fe20000000000 */
[----:B------:R-:W-:Y:S01]  /*44500*/  ULDC UR42, c[0x0][0x248] ;  /* 0x00009200002a7ab9 */ /* 0x000fe20000000800 */
[----:B------:R-:W-:Y:S01]  /*44510*/  IMAD R3, R26, 0x10, R3 ;  /* 0x000000101a037824 */ /* 0x000fe200078e0203 */
[----:B------:R-:W-:Y:S06]  /*44520*/  BAR.SYNC.DEFER_BLOCKING 0x0 ;  /* 0x0000000000007b1d */ /* 0x000fec0000010000 */
        /* <DEDUP_REMOVED lines=16> */
[----:B------:R-:W-:Y:S04]  /*44630*/  STSM.16.M88.4 [R3], R20 ;  /* 0x0000001403007844 */ /* 0x000fe80000000200 */
[----:B------:R-:W-:Y:S01]  /*44640*/  STSM.16.M88.4 [R3+0x200], R16 ;  /* 0x0002001003007844 */ /* 0x000fe20000000200 */
[----:B------:R-:W-:Y:S06]  /*44650*/  BAR.SYNC.DEFER_BLOCKING 0x0 ;  /* 0x0000000000007b1d */ /* 0x000fec0000010000 */
[----:B------:R-:W-:Y:S01]  /*44660*/  LDS.128 R16, [R0+0x400] ;  /* 0x0004000000107984 */ /* 0x000fe20000000c00 */
[----:B---3--:R-:W-:Y:S01]  /*44670*/  ISETP.GE.AND P0, PT, R25, UR4, PT ;  /* 0x0000000419007c0c */ /* 0x008fe2000bf06270 */
[----:B------:R-:W-:Y:S01]  /*44680*/  VIADD R25, R2, 0x2 ;  /* 0x0000000202197836 */ /* 0x000fe20000000000 */
[----:B------:R-:W-:-:S02]  /*44690*/  ULDC UR4, c[0x0][0x22c] ;  /* 0x00008b0000047ab9 */ /* 0x000fc40000000800 */
[----:B------:R-:W-:Y:S01]  /*446a0*/  ISETP.LT.AND P5, PT, R24, UR6, !P0 ;  /* 0x0000000618007c0c */ /* 0x000fe2000c7a1270 */
[C---:B------:R-:W-:Y:S01]  /*446b0*/  VIADD R24, R2.reuse, 0x3 ;  /* 0x0000000302187836 */ /* 0x040fe20000000000 */
[----:B------:R-:W-:Y:S01]  /*446c0*/  ISETP.LT.AND P2, PT, R25, UR4, !P0 ;  /* 0x0000000419007c0c */ /* 0x000fe2000c741270 */
[----:B------:R-:W-:Y:S01]  /*446d0*/  VIADD R25, R2, 0x4 ;  /* 0x0000000402197836 */ /* 0x000fe20000000000 */
[----:B------:R-:W-:Y:S01]  /*446e0*/  ULDC UR4, c[0x0][0x22c] ;  /* 0x00008b0000047ab9 */ /* 0x000fe20000000800 */
[----:B------:R-:W-:Y:S01]  /*446f0*/  ULDC UR6, c[0x0][0x22c] ;  /* 0x00008b0000067ab9 */ /* 0x000fe20000000800 */
[----:B------:R-:W-:Y:S01]  /*44700*/  ISETP.LT.AND P1, PT, R24, UR4, !P0 ;  /* 0x0000000418007c0c */ /* 0x000fe2000c721270 */
[----:B------:R-:W-:Y:S01]  /*44710*/  ULDC UR4, c[0x0][0x244] ;  /* 0x0000910000047ab9 */ /* 0x000fe20000000800 */
[----:B------:R-:W-:Y:S01]  /*44720*/  ISETP.LT.AND P4, PT, R25, UR6, !P0 ;  /* 0x0000000619007c0c */ /* 0x000fe2000c781270 */
[----:B------:R-:W-:Y:S01]  /*44730*/  ULDC.64 UR6, c[0x0][0x220] ;  /* 0x0000880000067ab9 */ /* 0x000fe20000000a00 */
[----:B------:R-:W0:Y:S01]  /*44740*/  LDS.128 R24, [R0] ;  /* 0x0000000000187984 */ /* 0x000e220000000c00 */
[----:B------:R-:W-:Y:S06]  /*44750*/  BAR.SYNC.DEFER_BLOCKING 0x0 ;  /* 0x0000000000007b1d */ /* 0x000fec0000010000 */
[----:B------:R-:W-:Y:S04]  /*44760*/  STSM.16.M88.4 [R3], R8 ;  /* 0x0000000803007844 */ /* 0x000fe80000000200 */
[----:B------:R-:W-:Y:S01]  /*44770*/  STSM.16.M88.4 [R3+0x200], R12 ;  /* 0x0002000c03007844 */ /* 0x000fe20000000200 */
[----:B------:R-:W-:Y:S01]  /*44780*/  BAR.SYNC.DEFER_BLOCKING 0x0 ;  /* 0x0000000000007b1d */ /* 0x000fe20000010000 */
[----:B0-----:R-:W-:-:S05]  /*44790*/  IMAD.MOV.U32 R28, RZ, RZ, R27 ;  /* 0x000000ffff1c7224 */ /* 0x001fca00078e001b */
[----:B------:R0:W-:Y:S04]  /*447a0*/  STL.64 [R1+0xf0], R24 ;  /* 0x0000f01801007387 */ /* 0x0001e80000100a00 */
[----:B------:R1:W-:Y:S04]  /*447b0*/  STL [R1+0xf8], R26 ;  /* 0x0000f81a01007387 */ /* 0x0003e80000100800 */
[----:B0-----:R-:W2:Y:S04]  /*447c0*/  LDL.LU R24, [R1+0xd0] ;  /* 0x0000d00001187983 */ /* 0x001ea80000300800 */
[----:B------:R-:W0:Y:S04]  /*447d0*/  LDS.128 R8, [R0] ;  /* 0x0000000000087984 */ /* 0x000e280000000c00 */
[----:B------:R-:W3:Y:S04]  /*447e0*/  LDS.128 R12, [R0+0x400] ;  /* 0x00040000000c7984 */ /* 0x000ee80000000c00 */
[----:B------:R-:W2:Y:S04]  /*447f0*/  LDL.LU R25, [R1+0xd4] ;  /* 0x0000d40001197983 */ /* 0x000ea80000300800 */
[----:B-1----:R-:W2:Y:S04]  /*44800*/  LDL.LU R26, [R1+0xd8] ;  /* 0x0000d800011a7983 */ /* 0x002ea80000300800 */
[----:B------:R-:W2:Y:S04]  /*44810*/  LDL.LU R27, [R1+0xdc] ;  /* 0x0000dc00011b7983 */ /* 0x000ea80000300800 */
[----:B------:R-:W4:Y:S04]  /*44820*/  LDL.LU R20, [R1+0xe0] ;  /* 0x0000e00001147983 */ /* 0x000f280000300800 */
[----:B------:R-:W4:Y:S04]  /*44830*/  LDL.LU R21, [R1+0xe4] ;  /* 0x0000e40001157983 */ /* 0x000f280000300800 */
[----:B------:R-:W4:Y:S04]  /*44840*/  LDL.LU R22, [R1+0xe8] ;  /* 0x0000e80001167983 */ /* 0x000f280000300800 */
[----:B------:R-:W4:Y:S04]  /*44850*/  LDL.LU R23, [R1+0xec] ;  /* 0x0000ec0001177983 */ /* 0x000f280000300800 */
[----:B------:R-:W-:Y:S04]  /*44860*/  STL [R1+0x2318], R28 ;  /* 0x0023181c01007387 */ /* 0x000fe80000100800 */
[----:B------:R-:W-:Y:S04]  /*44870*/  STL.64 [R1+0x2328], R18 ;  /* 0x0023281201007387 */ /* 0x000fe80000100a00 */
[----:B------:R1:W-:Y:S01]  /*44880*/  STL.64 [R1+0x2320], R16 ;  /* 0x0023201001007387 */ /* 0x0003e20000100a00 */
[----:B------:R-:W-:Y:S06]  /*44890*/  BAR.SYNC.DEFER_BLOCKING 0x0 ;  /* 0x0000000000007b1d */ /* 0x000fec0000010000 */
[----:B-1----:R-:W2:Y:S04]  /*448a0*/  LDL.LU R16, [R1+0x10] ;  /* 0x0000100001107983 */ /* 0x002ea80000300800 */
[----:B------:R-:W2:Y:S04]  /*448b0*/  LDL.LU R17, [R1+0x14] ;  /* 0x0000140001117983 */ /* 0x000ea80000300800 */
[----:B------:R-:W2:Y:S04]  /*448c0*/  LDL.LU R18, [R1+0x18] ;  /* 0x0000180001127983 */ /* 0x000ea80000300800 */
[----:B------:R-:W2:Y:S04]  /*448d0*/  LDL.LU R19, [R1+0x1c] ;  /* 0x00001c0001137983 */ /* 0x000ea80000300800 */
[----:B0-----:R-:W-:Y:S04]  /*448e0*/  STL.64 [R1+0x2340], R10 ;  /* 0x0023400a01007387 */ /* 0x001fe80000100a00 */
[----:B------:R0:W-:Y:S04]  /*448f0*/  STL.64 [R1+0x2338], R8 ;  /* 0x0023380801007387 */ /* 0x0001e80000100a00 */
[----:B0-----:R-:W4:Y:S04]  /*44900*/  LDL.LU R8, [R1+0x20] ;  /* 0x0000200001087983 */ /* 0x001f280000300800 */
[----:B------:R-:W4:Y:S04]  /*44910*/  LDL.LU R9, [R1+0x24] ;  /* 0x0000240001097983 */ /* 0x000f280000300800 */
[----:B------:R-:W4:Y:S04]  /*44920*/  LDL.LU R10, [R1+0x28] ;  /* 0x00002800010a7983 */ /* 0x000f280000300800 */
[----:B------:R-:W4:Y:S04]  /*44930*/  LDL.LU R11, [R1+0x2c] ;  /* 0x00002c00010b7983 */ /* 0x000f280000300800 */
[----:B---3--:R-:W-:Y:S04]  /*44940*/  STL.64 [R1+0x2350], R14 ;  /* 0x0023500e01007387 */ /* 0x008fe80000100a00 */
[----:B------:R0:W-:Y:S04]  /*44950*/  STL.64 [R1+0x2348], R12 ;  /* 0x0023480c01007387 */ /* 0x0001e80000100a00 */
[----:B0-----:R-:W3:Y:S04]  /*44960*/  LDL.LU R12, [R1] ;  /* 0x00000000010c7983 */ /* 0x001ee80000300800 */
[----:B------:R-:W3:Y:S04]  /*44970*/  LDL.LU R13, [R1+0x4] ;  /* 0x00000400010d7983 */ /* 0x000ee80000300800 */
[----:B------:R-:W3:Y:S04]  /*44980*/  LDL.LU R14, [R1+0x8] ;  /* 0x00000800010e7983 */ /* 0x000ee80000300800 */
[----:B------:R-:W3:Y:S04]  /*44990*/  LDL.LU R15, [R1+0xc] ;  /* 0x00000c00010f7983 */ /* 0x000ee80000300800 */
[----:B---3--:R-:W-:Y:S04]  /*449a0*/  STSM.16.M88.4 [R3], R12 ;  /* 0x0000000c03007844 */ /* 0x008fe80000000200 */
[----:B------:R-:W-:Y:S01]  /*449b0*/  STSM.16.M88.4 [R3+0x200], R4 ;  /* 0x0002000403007844 */ /* 0x000fe20000000200 */
[----:B------:R-:W-:Y:S06]  /*449c0*/  BAR.SYNC.DEFER_BLOCKING 0x0 ;  /* 0x0000000000007b1d */ /* 0x000fec0000010000 */
[----:B------:R-:W0:Y:S04]  /*449d0*/  LDS.128 R4, [R0] ;  /* 0x0000000000047984 */ /* 0x000e280000000c00 */
[----:B0-----:R-:W-:Y:S04]  /*449e0*/  STL.64 [R1+0x2360], R6 ;  /* 0x0023600601007387 */ /* 0x001fe80000100a00 */
[----:B------:R-:W-:Y:S04]  /*449f0*/  STL.64 [R1+0x2358], R4 ;  /* 0x0023580401007387 */ /* 0x000fe80000100a00 */
[----:B------:R-:W0:Y:S01]  /*44a00*/  LDS.128 R4, [R0+0x400] ;  /* 0x0004000000047984 */ /* 0x000e220000000c00 */
[----:B------:R-:W-:Y:S06]  /*44a10*/  BAR.SYNC.DEFER_BLOCKING 0x0 ;  /* 0x0000000000007b1d */ /* 0x000fec0000010000 */
[----:B----4-:R-:W-:Y:S04]  /*44a20*/  STSM.16.M88.4 [R3], R8 ;  /* 0x0000000803007844 */ /* 0x010fe80000000200 */
[----:B--2---:R-:W-:Y:S04]  /*44a30*/  STSM.16.M88.4 [R3+0x200], R16 ;  /* 0x0002001003007844 */ /* 0x004fe80000000200 */
[----:B0-----:R-:W-:Y:S04]  /*44a40*/  STL.64 [R1+0x1e0], R4 ;  /* 0x0001e00401007387 */ /* 0x001fe80000100a00 */
[----:B------:R-:W-:Y:S01]  /*44a50*/  STL.64 [R1+0x1e8], R6 ;  /* 0x0001e80601007387 */ /* 0x000fe20000100a00 */
[----:B------:R-:W-:Y:S06]  /*44a60*/  BAR.SYNC.DEFER_BLOCKING 0x0 ;  /* 0x0000000000007b1d */ /* 0x000fec0000010000 */
[----:B------:R-:W0:Y:S04]  /*44a70*/  LDS.128 R4, [R0] ;  /* 0x0000000000047984 */ /* 0x000e280000000c00 */
[----:B0-----:R-:W-:Y:S01]  /*44a80*/  STL [R1+0x1f0], R4 ;  /* 0x0001f00401007387 */ /* 0x001fe20000100800 */
[----:B------:R-:W-:-:S03]  /*44a90*/  IMAD.MOV.U32 R29, RZ, RZ, R5 ;  /* 0x000000ffff1d7224 */ /* 0x000fc600078e0005 */
[----:B------:R-:W-:Y:S04]  /*44aa0*/  STL.64 [R1+0x1f8], R6 ;  /* 0x0001f80601007387 */ /* 0x000fe80000100a00 */
[----:B------:R-:W0:Y:S01]  /*44ab0*/  LDS.128 R4, [R0+0x400] ;  /* 0x0004000000047984 */ /* 0x000e220000000c00 */
[----:B------:R-:W-:Y:S06]  /*44ac0*/  BAR.SYNC.DEFER_BLOCKING 0x0 ;  /* 0x0000000000007b1d */ /* 0x000fec0000010000 */
[----:B------:R-:W-:Y:S04]  /*44ad0*/  STSM.16.M88.4 [R3], R20 ;  /* 0x0000001403007844 */ /* 0x000fe80000000200 */
[----:B------:R-:W-:Y:S01]  /*44ae0*/  STSM.16.M88.4 [R3+0x200], R24 ;  /* 0x0002001803007844 */ /* 0x000fe20000000200 */
[----:B------:R-:W-:Y:S06]  /*44af0*/  BAR.SYNC.DEFER_BLOCKING 0x0 ;  /* 0x0000000000007b1d */ /* 0x000fec0000010000 */
[----:B0-----:R-:W-:Y:S04]  /*44b00*/  STL.64 [R1+0x200], R4 ;  /* 0x0002000401007387 */ /* 0x001fe80000100a00 */
[----:B------:R-:W-:Y:S04]  /*44b10*/  STL.64 [R1+0x208], R6 ;  /* 0x0002080601007387 */ /* 0x000fe80000100a00 */
[----:B------:R-:W2:Y:S04]  /*44b20*/  LDL.LU R8, [R1+0x50] ;  /* 0x0000500001087983 */ /* 0x000ea80000300800 */
[----:B------:R-:W0:Y:S04]  /*44b30*/  LDS.128 R12, [R0] ;  /* 0x00000000000c7984 */ /* 0x000e280000000c00 */
[----:B------:R-:W1:Y:S04]  /*44b40*/  LDS.128 R4, [R0+0x400] ;  /* 0x0004000000047984 */ /* 0x000e680000000c00 */
[----:B0-----:R-:W-:Y:S04]  /*44b50*/  STL.64 [R1+0xd0], R12 ;  /* 0x0000d00c01007387 */ /* 0x001fe80000100a00 */
[----:B------:R-:W-:Y:S04]  /*44b60*/  STL.64 [R1+0xd8], R14 ;  /* 0x0000d80e01007387 */ /* 0x000fe80000100a00 */
[----:B-1----:R-:W-:Y:S04]  /*44b70*/  STL.64 [R1+0xe0], R4 ;  /* 0x0000e00401007387 */ /* 0x002fe80000100a00 */
[----:B------:R-:W-:Y:S04]  /*44b80*/  STL.64 [R1+0xe8], R6 ;  /* 0x0000e80601007387 */ /* 0x000fe80000100a00 */
[----:B------:R-:W2:Y:S04]  /*44b90*/  LDL.LU R9, [R1+0x54] ;  /* 0x0000540001097983 */ /* 0x000ea80000300800 */
[----:B------:R-:W3:Y:S04]  /*44ba0*/  LDL.LU R10, [R1+0x58] ;  /* 0x00005800010a7983 */ /* 0x000ee80000300800 */
[----:B------:R-:W3:Y:S01]  /*44bb0*/  LDL.LU R11, [R1+0x5c] ;  /* 0x00005c00010b7983 */ /* 0x000ee20000300800 */
[----:B------:R-:W-:Y:S06]  /*44bc0*/  BAR.SYNC.DEFER_BLOCKING 0x0 ;  /* 0x0000000000007b1d */ /* 0x000fec0000010000 */
        /* <DEDUP_REMOVED lines=50> */
[----:B--2---:R0:W-:Y:S04]  /*44ef0*/  STSM.16.M88.4 [R3], R8 ;  /* 0x0000000803007844 */ /* 0x0041e80000000200 */
[----:B0-----:R-:W2:Y:S04]  /*44f00*/  LDL.LU.64 R10, [R1+0x24d0] ;  /* 0x0024d000010a7983 */ /* 0x001ea80000300a00 */
[----:B------:R-:W2:Y:S04]  /*44f10*/  LDL.LU.64 R8, [R1+0x24c8] ;  /* 0x0024c80001087983 */ /* 0x000ea80000300a00 */
[----:B--2---:R-:W-:Y:S01]  /*44f20*/  STSM.16.M88.4 [R3+0x200], R8 ;  /* 0x0002000803007844 */ /* 0x004fe20000000200 */
[----:B------:R-:W-:Y:S06]  /*44f30*/  BAR.SYNC.DEFER_BLOCKING 0x0 ;  /* 0x0000000000007b1d */ /* 0x000fec0000010000 */
[----:B------:R-:W0:Y:S04]  /*44f40*/  LDS.128 R8, [R0] ;  /* 0x0000000000087984 */ /* 0x000e280000000c00 */
[----:B0-----:R-:W-:Y:S04]  /*44f50*/  STL.64 [R1+0xb0], R8 ;  /* 0x0000b00801007387 */ /* 0x001fe80000100a00 */
[----:B------:R-:W-:Y:S04]  /*44f60*/  STL.64 [R1+0xb8], R10 ;  /* 0x0000b80a01007387 */ /* 0x000fe80000100a00 */
[----:B------:R-:W0:Y:S04]  /*44f70*/  LDS.128 R8, [R0+0x400] ;  /* 0x0004000000087984 */ /* 0x000e280000000c00 */
[----:B0-----:R-:W-:Y:S04]  /*44f80*/  STL.64 [R1+0xc0], R8 ;  /* 0x0000c00801007387 */ /* 0x001fe80000100a00 */
[----:B------:R0:W-:Y:S04]  /*44f90*/  STL.64 [R1+0xc8], R10 ;  /* 0x0000c80a01007387 */ /* 0x0001e80000100a00 */
[----:B0-----:R-:W2:Y:S04]  /*44fa0*/  LDL.LU.64 R10, [R1+0x24c0] ;  /* 0x0024c000010a7983 */ /* 0x001ea80000300a00 */
[----:B------:R-:W2:Y:S01]  /*44fb0*/  LDL.LU.64 R8, [R1+0x24b8] ;  /* 0x0024b80001087983 */ /* 0x000ea20000300a00 */
[----:B------:R-:W-:Y:S06]  /*44fc0*/  BAR.SYNC.DEFER_BLOCKING 0x0 ;  /* 0x0000000000007b1d */ /* 0x000fec0000010000 */
        /* <DEDUP_REMOVED lines=17> */
[----:B---3--:R-:W-:Y:S01]  /*450e0*/  STSM.16.M88.4 [R3+0x200], R4 ;  /* 0x0002000403007844 */ /* 0x008fe20000000200 */
[----:B------:R-:W-:Y:S06]  /*450f0*/  BAR.SYNC.DEFER_BLOCKING 0x0 ;  /* 0x0000000000007b1d */ /* 0x000fec0000010000 */
[----:B------:R-:W0:Y:S04]  /*45100*/  LDS.128 R4, [R0] ;  /* 0x0000000000047984 */ /* 0x000e280000000c00 */
[----:B0-----:R-:W-:Y:S04]  /*45110*/  STL.64 [R1+0x2c0], R4 ;  /* 0x0002c00401007387 */ /* 0x001fe80000100a00 */
[----:B------:R-:W-:Y:S04]  /*45120*/  STL.64 [R1+0x2c8], R6 ;  /* 0x0002c80601007387 */ /* 0x000fe80000100a00 */
[----:B------:R-:W0:Y:S01]  /*45130*/  LDS.128 R4, [R0+0x400] ;  /* 0x0004000000047984 */ /* 0x000e220000000c00 */
[----:B------:R-:W-:Y:S06]  /*45140*/  BAR.SYNC.DEFER_BLOCKING 0x0 ;  /* 0x0000000000007b1d */ /* 0x000fec0000010000 */
[----:B----4-:R-:W-:Y:S04]  /*45150*/  STSM.16.M88.4 [R3], R12 ;  /* 0x0000000c03007844 */ /* 0x010fe80000000200 */
[----:B0-----:R-:W-:Y:S04]  /*45160*/  STL.64 [R1+0x300], R4 ;  /* 0x0003000401007387 */ /* 0x001fe80000100a00 */
[----:B------:R-:W-:Y:S04]  /*45170*/  STL.64 [R1+0x308], R6 ;  /* 0x0003080601007387 */ /* 0x000fe80000100a00 */
[----:B--2---:R-:W-:Y:S01]  /*45180*/  STSM.16.M88.4 [R3+0x200], R8 ;  /* 0x0002000803007844 */ /* 0x004fe20000000200 */
[----:B------:R-:W-:Y:S06]  /*45190*/  BAR.SYNC.DEFER_BLOCKING 0x0 ;  /* 0x0000000000007b1d */ /* 0x000fec0000010000 */
[----:B------:R-:W0:Y:S04]  /*451a0*/  LDS.128 R8, [R0] ;  /* 0x0000000000087984 */ /* 0x000e280000000c00 */
[----:B------:R-:W1:Y:S01]  /*451b0*/  LDS.128 R4, [R0+0x400] ;  /* 0x0004000000047984 */ /* 0x000e620000000c00 */
[----:B------:R-:W-:Y:S06]  /*451c0*/  BAR.SYNC.DEFER_BLOCKING 0x0 ;  /* 0x0000000000007b1d */ /* 0x000fec0000010000 */
[----:B------:R-:W-:Y:S04]  /*451d0*/  STSM.16.M88.4 [R3], R16 ;  /* 0x0000001003007844 */ /* 0x000fe80000000200 */
[----:B------:R-:W-:Y:S04]  /*451e0*/  STSM.16.M88.4 [R3+0x200], R20 ;  /* 0x0002001403007844 */ /* 0x000fe80000000200 */
[----:B0-----:R-:W-:Y:S04]  /*451f0*/  STL.64 [R1+0x2e0], R8 ;  /* 0x0002e00801007387 */ /* 0x001fe80000100a00 */
[----:B------:R-:W-:Y:S01]  /*45200*/  STL.64 [R1+0x2e8], R10 ;  /* 0x0002e80a01007387 */ /* 0x000fe20000100a00 */
[----:B------:R-:W-:Y:S06]  /*45210*/  BAR.SYNC.DEFER_BLOCKING 0x0 ;  /* 0x0000000000007b1d */ /* 0x000fec0000010000 */
[----:B-1----:R-:W-:Y:S04]  /*45220*/  STL.64 [R1+0x780], R4 ;  /* 0x0007800401007387 */ /* 0x002fe80000100a00 */
[----:B------:R-:W-:Y:S04]  /*45230*/  STL.64 [R1+0x788], R6 ;  /* 0x0007880601007387 */ /* 0x000fe80000100a00 */
[----:B------:R-:W0:Y:S04]  /*45240*/  LDS.128 R8, [R0] ;  /* 0x0000000000087984 */ /* 0x000e280000000c00 */
[----:B------:R-:W1:Y:S01]  /*45250*/  LDS.128 R4, [R0+0x400] ;  /* 0x0004000000047984 */ /* 0x000e620000000c00 */
[----:B------:R-:W-:Y:S06]  /*45260*/  BAR.SYNC.DEFER_BLOCKING 0x0 ;  /* 0x0000000000007b1d */ /* 0x000fec0000010000 */
[----:B0-----:R-:W-:Y:S04]  /*45270*/  STL.64 [R1+0x940], R8 ;  /* 0x0009400801007387 */ /* 0x001fe80000100a00 */
[----:B------:R-:W-:Y:S04]  /*45280*/  STL.64 [R1+0x948], R10 ;  /* 0x0009480a01007387 */ /* 0x000fe80000100a00 */
[----:B-1----:R-:W-:Y:S04]  /*45290*/  STL.64 [R1+0x930], R4 ;  /* 0x0009300401007387 */ /* 0x002fe80000100a00 */
[----:B------:R-:W-:Y:S04]  /*452a0*/  STL.64 [R1+0x938], R6 ;  /* 0x0009380601007387 */ /* 0x000fe80000100a00 */
[----:B------:R-:W2:Y:S04]  /*452b0*/  LDL.LU R16, [R1+0x190] ;  /* 0x0001900001107983 */ /* 0x000ea80000300800 */
        /* <DEDUP_REMOVED lines=33> */
[----:B------:R0:W-:Y:S04]  /*454d0*/  STSM.16.M88.4 [R3], R24 ;  /* 0x0000001803007844 */ /* 0x0001e80000000200 */
        /* <DEDUP_REMOVED lines=53> */
[----:B------:R-:W0:Y:S01]  /*45830*/  LDS.128 R16, [R0+0x400] ;  /* 0x0004000000107984 */ /* 0x000e220000000c00 */
[----:B------:R-:W-:Y:S06]  /*45840*/  BAR.SYNC.DEFER_BLOCKING 0x0 ;  /* 0x0000000000007b1d */ /* 0x000fec0000010000 */
[----:B0-----:R-:W-:Y:S04]  /*45850*/  STL.64 [R1+0x8c0], R16 ;  /* 0x0008c01001007387 */ /* 0x001fe80000100a00 */
[----:B------:R0:W-:Y:S04]  /*45860*/  STL.64 [R1+0x8c8], R18 ;  /* 0x0008c81201007387 */ /* 0x0001e80000100a00 */
[----:B0-----:R-:W2:Y:S04]  /*45870*/  LDL.LU.64 R18, [R1+0x2440] ;  /* 0x0024400001127983 */ /* 0x001ea80000300a00 */
[----:B------:R-:W2:Y:S04]  /*45880*/  LDL.LU.64 R16, [R1+0x2438] ;  /* 0x0024380001107983 */ /* 0x000ea80000300a00 */
[----:B---3--:R-:W-:Y:S04]  /*45890*/  STSM.16.M88.4 [R3], R4 ;  /* 0x0000000403007844 */ /* 0x008fe80000000200 */
[----:B----4-:R-:W-:Y:S01]  /*458a0*/  STSM.16.M88.4 [R3+0x200], R12 ;  /* 0x0002000c03007844 */ /* 0x010fe20000000200 */
[----:B------:R-:W-:Y:S06]  /*458b0*/  BAR.SYNC.DEFER_BLOCKING 0x0 ;  /* 0x0000000000007b1d */ /* 0x000fec0000010000 */
[----:B------:R-:W0:Y:S04]  /*458c0*/  LDS.128 R12, [R0] ;  /* 0x00000000000c7984 */ /* 0x000e280000000c00 */
[----:B------:R-:W1:Y:S01]  /*458d0*/  LDS.128 R4, [R0+0x400] ;  /* 0x0004000000047984 */ /* 0x000e620000000c00 */
[----:B------:R-:W-:Y:S06]  /*458e0*/  BAR.SYNC.DEFER_BLOCKING 0x0 ;  /* 0x0000000000007b1d */ /* 0x000fec0000010000 */
[----:B------:R-:W-:Y:S04]  /*458f0*/  STSM.16.M88.4 [R3], R8 ;  /* 0x0000000803007844 */ /* 0x000fe80000000200 */
[----:B0-----:R-:W-:Y:S04]  /*45900*/  STL.64 [R1+0x8b0], R12 ;  /* 0x0008b00c01007387 */ /* 0x001fe80000100a00 */
[----:B------:R-:W-:Y:S04]  /*45910*/  STL.64 [R1+0x8b8], R14 ;  /* 0x0008b80e01007387 */ /* 0x000fe80000100a00 */
[----:B-1----:R-:W-:Y:S04]  /*45920*/  STL.64 [R1+0x8a0], R4 ;  /* 0x0008a00401007387 */ /* 0x002fe80000100a00 */
[----:B------:R-:W-:Y:S04]  /*45930*/  STL.64 [R1+0x8a8], R6 ;  /* 0x0008a80601007387 */ /* 0x000fe80000100a00 */
[----:B--2---:R-:W-:Y:S01]  /*45940*/  STSM.16.M88.4 [R3+0x200], R16 ;  /* 0x0002001003007844 */ /* 0x004fe20000000200 */
[----:B------:R-:W-:Y:S06]  /*45950*/  BAR.SYNC.DEFER_BLOCKING 0x0 ;  /* 0x0000000000007b1d */ /* 0x000fec0000010000 */
[----:B------:R-:W0:Y:S04]  /*45960*/  LDS.128 R8, [R0] ;  /* 0x0000000000087984 */ /* 0x000e280000000c00 */
[----:B------:R-:W1:Y:S01]  /*45970*/  LDS.128 R4, [R0+0x400] ;  /* 0x0004000000047984 */ /* 0x000e620000000c00 */
[----:B------:R-:W-:Y:S06]  /*45980*/  BAR.SYNC.DEFER_BLOCKING 0x0 ;  /* 0x0000000000007b1d */ /* 0x000fec0000010000 */
[----:B------:R-:W-:Y:S04]  /*45990*/  STSM.16.M88.4 [R3], R20 ;  /* 0x0000001403007844 */ /* 0x000fe80000000200 */
[----:B------:R-:W-:Y:S01]  /*459a0*/  STSM.16.M88.4 [R3+0x200], R24 ;  /* 0x0002001803007844 */ /* 0x000fe20000000200 */
[----:B------:R-:W-:Y:S06]  /*459b0*/  BAR.SYNC.DEFER_BLOCKING 0x0 ;  /* 0x0000000000007b1d */ /* 0x000fec0000010000 */
[----:B0-----:R0:W-:Y:S04]  /*459c0*/  STL.64 [R1+0x880], R8 ;  /* 0x0008800801007387 */ /* 0x0011e80000100a00 */
[----:B------:R-:W-:Y:S04]  /*459d0*/  STL.64 [R1+0x888], R10 ;  /* 0x0008880a01007387 */ /* 0x000fe80000100a00 */
[----:B-1----:R-:W-:Y:S04]  /*459e0*/  STL.64 [R1+0x870], R4 ;  /* 0x0008700401007387 */ /* 0x002fe80000100a00 */
[----:B------:R-:W-:Y:S04]  /*459f0*/  STL.64 [R1+0x878], R6 ;  /* 0x0008780601007387 */ /* 0x000fe80000100a00 */
[----:B------:R-:W1:Y:S04]  /*45a00*/  LDS.128 R12, [R0] ;  /* 0x00000000000c7984 */ /* 0x000e680000000c00 */
[----:B------:R-:W2:Y:S04]  /*45a10*/  LDS.128 R4, [R0+0x400] ;  /* 0x0004000000047984 */ /* 0x000ea80000000c00 */
[----:B0-----:R-:W3:Y:S04]  /*45a20*/  LDL.LU R8, [R1+0x5e0] ;  /* 0x0005e00001087983 */ /* 0x001ee80000300800 */
[----:B-1----:R-:W-:Y:S04]  /*45a30*/  STL.64 [R1+0x860], R12 ;  /* 0x0008600c01007387 */ /* 0x002fe80000100a00 */
[----:B------:R-:W-:Y:S04]  /*45a40*/  STL.64 [R1+0x868], R14 ;  /* 0x0008680e01007387 */ /* 0x000fe80000100a00 */
[----:B--2---:R-:W-:Y:S04]  /*45a50*/  STL.64 [R1+0x830], R4 ;  /* 0x0008300401007387 */ /* 0x004fe80000100a00 */
[----:B------:R-:W-:Y:S04]  /*45a60*/  STL.64 [R1+0x838], R6 ;  /* 0x0008380601007387 */ /* 0x000fe80000100a00 */
[----:B------:R-:W3:Y:S04]  /*45a70*/  LDL.LU R9, [R1+0x5e4] ;  /* 0x0005e40001097983 */ /* 0x000ee80000300800 */
[----:B------:R-:W2:Y:S04]  /*45a80*/  LDL.LU R10, [R1+0x5e8] ;  /* 0x0005e800010a7983 */ /* 0x000ea80000300800 */
[----:B------:R-:W2:Y:S01]  /*45a90*/  LDL.LU R11, [R1+0x5ec] ;  /* 0x0005ec00010b7983 */ /* 0x000ea20000300800 */
[----:B------:R-:W-:Y:S06]  /*45aa0*/  BAR.SYNC.DEFER_BLOCKING 0x0 ;  /* 0x0000000000007b1d */ /* 0x000fec0000010000 */
        /* <DEDUP_REMOVED lines=119> */
[----:B------:R-:W3:Y:S04]  /*46220*/  LDL R19, [R1+0x67c] ;  /* 0x00067c0001137983 */ /* 0x000ee80000100800 */
        /* <DEDUP_REMOVED lines=101> */
[----:B------:R2:W-:Y:S04]  /*46880*/  STSM.16.M88.4 [R3+0x200], R24 ;  /* 0x0002001803007844 */ /* 0x0005e80000000200 */
[----:B0-----:R-:W-:Y:S04]  /*46890*/  STL.64 [R1+0xab0], R8 ;  /* 0x000ab00801007387 */ /* 0x001fe80000100a00 */
[----:B------:R-:W-:Y:S01]  /*468a0*/  STL.64 [R1+0xab8], R10 ;  /* 0x000ab80a01007387 */ /* 0x000fe20000100a00 */
[----:B------:R-:W-:Y:S06]  /*468b0*/  BAR.SYNC.DEFER_BLOCKING 0x0 ;  /* 0x0000000000007b1d */ /* 0x000fec0000010000 */
[----:B-1----:R-:W-:Y:S04]  /*468c0*/  STL.64 [R1+0xaf0], R4 ;  /* 0x000af00401007387 */ /* 0x002fe80000100a00 */
[----:B------:R-:W-:Y:S04]  /*468d0*/  STL.64 [R1+0xaf8], R6 ;  /* 0x000af80601007387 */ /* 0x000fe80000100a00 */
[----:B--2---:R-:W2:Y:S04]  /*468e0*/  LDL.LU R24, [R1+0x700] ;  /* 0x0007000001187983 */ /* 0x004ea80000300800 */
        /* <DEDUP_REMOVED lines=30> */
[----:B------:R-:W-:Y:S04]  /*46ad0*/  STSM.16.M88.4 [R3], R24 ;  /* 0x0000001803007844 */ /* 0x000fe80000000200 */
[----:B----4-:R-:W-:Y:S04]  /*46ae0*/  STL.64 [R1+0x2380], R6 ;  /* 0x0023800601007387 */ /* 0x010fe80000100a00 */
[----:B--2---:R0:W-:Y:S04]  /*46af0*/  STL.64 [R1+0x2378], R4 ;  /* 0x0023780401007387 */ /* 0x0041e80000100a00 */
[----:B0-----:R-:W2:Y:S04]  /*46b00*/  LDL.LU R4, [R1+0x6f0] ;  /* 0x0006f00001047983 */ /* 0x001ea80000300800 */
[----:B------:R-:W2:Y:S04]  /*46b10*/  LDL.LU R5, [R1+0x6f4] ;  /* 0x0006f40001057983 */ /* 0x000ea80000300800 */
[----:B------:R-:W2:Y:S04]  /*46b20*/  LDL.LU R6, [R1+0x6f8] ;  /* 0x0006f80001067983 */ /* 0x000ea80000300800 */
[----:B------:R-:W2:Y:S04]  /*46b30*/  LDL.LU R7, [R1+0x6fc] ;  /* 0x0006fc0001077983 */ /* 0x000ea80000300800 */
        /* <DEDUP_REMOVED lines=9> */
[----:B------:R-:W3:Y:S04]  /*46bd0*/  LDL.LU.64 R26, [R1+0x2390] ;  /* 0x00239000011a7983 */ /* 0x000ee80000300a00 */
[----:B------:R-:W3:Y:S04]  /*46be0*/  LDL.LU.64 R24, [R1+0x2388] ;  /* 0x0023880001187983 */ /* 0x000ee80000300a00 */
[----:B--2---:R-:W-:Y:S01]  /*46bf0*/  STSM.16.M88.4 [R3+0x200], R4 ;  /* 0x0002000403007844 */ /* 0x004fe20000000200 */
[----:B------:R-:W-:Y:S06]  /*46c00*/  BAR.SYNC.DEFER_BLOCKING 0x0 ;  /* 0x0000000000007b1d */ /* 0x000fec0000010000 */
[----:B------:R-:W0:Y:S04]  /*46c10*/  LDS.128 R4, [R0] ;  /* 0x0000000000047984 */ /* 0x000e280000000c00 */
[----:B0-----:R-:W-:Y:S04]  /*46c20*/  STL.64 [R1+0xbb0], R4 ;  /* 0x000bb00401007387 */ /* 0x001fe80000100a00 */
[----:B------:R-:W-:Y:S04]  /*46c30*/  STL.64 [R1+0xbb8], R6 ;  /* 0x000bb80601007387 */ /* 0x000fe80000100a00 */
[----:B------:R-:W0:Y:S01]  /*46c40*/  LDS.128 R4, [R0+0x400] ;  /* 0x0004000000047984 */ /* 0x000e220000000c00 */
[----:B------:R-:W-:Y:S06]  /*46c50*/  BAR.SYNC.DEFER_BLOCKING 0x0 ;  /* 0x0000000000007b1d */ /* 0x000fec0000010000 */
[----:B---3--:R1:W-:Y:S04]  /*46c60*/  STSM.16.M88.4 [R3], R24 ;  /* 0x0000001803007844 */ /* 0x0083e80000000200 */
[----:B------:R2:W-:Y:S04]  /*46c70*/  STSM.16.M88.4 [R3+0x200], R16 ;  /* 0x0002001003007844 */ /* 0x0005e80000000200 */
[----:B0-----:R-:W-:Y:S04]  /*46c80*/  STL.64 [R1+0xbc0], R4 ;  /* 0x000bc00401007387 */ /* 0x001fe80000100a00 */
[----:B------:R-:W-:Y:S01]  /*46c90*/  STL.64 [R1+0xbc8], R6 ;  /* 0x000bc80601007387 */ /* 0x000fe20000100a00 */
[----:B------:R-:W-:Y:S06]  /*46ca0*/  BAR.SYNC.DEFER_BLOCKING 0x0 ;  /* 0x0000000000007b1d */ /* 0x000fec0000010000 */
[----:B-1----:R-:W3:Y:S04]  /*46cb0*/  LDL.LU R24, [R1+0x840] ;  /* 0x0008400001187983 */ /* 0x002ee80000300800 */
[----:B------:R-:W3:Y:S04]  /*46cc0*/  LDL.LU R25, [R1+0x844] ;  /* 0x0008440001197983 */ /* 0x000ee80000300800 */
[----:B------:R-:W3:Y:S04]  /*46cd0*/  LDL.LU R26, [R1+0x848] ;  /* 0x00084800011a7983 */ /* 0x000ee80000300800 */
[----:B------:R-:W3:Y:S04]  /*46ce0*/  LDL.LU R27, [R1+0x84c] ;  /* 0x00084c00011b7983 */ /* 0x000ee80000300800 */
[----:B------:R-:W0:Y:S04]  /*46cf0*/  LDS.128 R4, [R0] ;  /* 0x0000000000047984 */ /* 0x000e280000000c00 */
[----:B--2---:R-:W2:Y:S04]  /*46d00*/  LDL.LU R16, [R1+0x850] ;  /* 0x0008500001107983 */ /* 0x004ea80000300800 */
[----:B------:R-:W2:Y:S04]  /*46d10*/  LDL.LU R17, [R1+0x854] ;  /* 0x0008540001117983 */ /* 0x000ea80000300800 */
[----:B------:R-:W2:Y:S04]  /*46d20*/  LDL.LU R18, [R1+0x858] ;  /* 0x0008580001127983 */ /* 0x000ea80000300800 */
[----:B------:R-:W2:Y:S04]  /*46d30*/  LDL.LU R19, [R1+0x85c] ;  /* 0x00085c0001137983 */ /* 0x000ea80000300800 */
[----:B0-----:R-:W-:Y:S04]  /*46d40*/  STL.64 [R1+0xbf0], R4 ;  /* 0x000bf00401007387 */ /* 0x001fe80000100a00 */
[----:B------:R-:W-:Y:S04]  /*46d50*/  STL.64 [R1+0xbf8], R6 ;  /* 0x000bf80601007387 */ /* 0x000fe80000100a00 */
[----:B------:R-:W0:Y:S04]  /*46d60*/  LDS.128 R4, [R0+0x400] ;  /* 0x0004000000047984 */ /* 0x000e280000000c00 */
[----:B0-----:R-:W-:Y:S04]  /*46d70*/  STL.64 [R1+0xc00], R4 ;  /* 0x000c000401007387 */ /* 0x001fe80000100a00 */
[----:B------:R0:W-:Y:S04]  /*46d80*/  STL.64 [R1+0xc08], R6 ;  /* 0x000c080601007387 */ /* 0x0001e80000100a00 */
[----:B0-----:R-:W4:Y:S04]  /*46d90*/  LDL.LU.64 R6, [R1+0x2380] ;  /* 0x0023800001067983 */ /* 0x001f280000300a00 */
[----:B------:R-:W4:Y:S01]  /*46da0*/  LDL.LU.64 R4, [R1+0x2378] ;  /* 0x0023780001047983 */ /* 0x000f220000300a00 */
[----:B------:R-:W-:Y:S06]  /*46db0*/  BAR.SYNC.DEFER_BLOCKING 0x0 ;  /* 0x0000000000007b1d */ /* 0x000fec0000010000 */
[----:B----4-:R0:W-:Y:S04]  /*46dc0*/  STSM.16.M88.4 [R3], R4 ;  /* 0x0000000403007844 */ /* 0x0101e80000000200 */
[----:B0-----:R-:W4:Y:S04]  /*46dd0*/  LDL.LU.64 R6, [R1+0x2370] ;  /* 0x0023700001067983 */ /* 0x001f280000300a00 */
[----:B------:R-:W4:Y:S04]  /*46de0*/  LDL.LU.64 R4, [R1+0x2368] ;  /* 0x0023680001047983 */ /* 0x000f280000300a00 */
[----:B----4-:R-:W-:Y:S01]  /*46df0*/  STSM.16.M88.4 [R3+0x200], R4 ;  /* 0x0002000403007844 */ /* 0x010fe20000000200 */
[----:B------:R-:W-:Y:S06]  /*46e00*/  BAR.SYNC.DEFER_BLOCKING 0x0 ;  /* 0x0000000000007b1d */ /* 0x000fec0000010000 */
[----:B------:R-:W0:Y:S04]  /*46e10*/  LDS.128 R4, [R0] ;  /* 0x0000000000047984 */ /* 0x000e280000000c00 */
[----:B0-----:R-:W-:Y:S04]  /*46e20*/  STL.64 [R1+0xc30], R4 ;  /* 0x000c300401007387 */ /* 0x001fe80000100a00 */
[----:B------:R-:W-:Y:S04]  /*46e30*/  STL.64 [R1+0xc38], R6 ;  /* 0x000c380601007387 */ /* 0x000fe80000100a00 */
[----:B------:R-:W0:Y:S01]  /*46e40*/  LDS.128 R4, [R0+0x400] ;  /* 0x0004000000047984 */ /* 0x000e220000000c00 */
[----:B------:R-:W-:Y:S06]  /*46e50*/  BAR.SYNC.DEFER_BLOCKING 0x0 ;  /* 0x0000000000007b1d */ /* 0x000fec0000010000 */
[----:B------:R-:W-:Y:S04]  /*46e60*/  STSM.16.M88.4 [R3], R12 ;  /* 0x0000000c03007844 */ /* 0x000fe80000000200 */
[----:B------:R-:W-:Y:S01]  /*46e70*/  STSM.16.M88.4 [R3+0x200], R8 ;  /* 0x0002000803007844 */ /* 0x000fe20000000200 */
[----:B------:R-:W-:Y:S06]  /*46e80*/  BAR.SYNC.DEFER_BLOCKING 0x0 ;  /* 0x0000000000007b1d */ /* 0x000fec0000010000 */
[----:B------:R-:W1:Y:S04]  /*46e90*/  LDS.128 R8, [R0] ;  /* 0x0000000000087984 */ /* 0x000e680000000c00 */
[----:B0-----:R-:W-:Y:S04]  /*46ea0*/  STL.64 [R1+0xc60], R4 ;  /* 0x000c600401007387 */ /* 0x001fe80000100a00 */
[----:B------:R0:W-:Y:S04]  /*46eb0*/  STL.64 [R1+0xc68], R6 ;  /* 0x000c680601007387 */ /* 0x0001e80000100a00 */
[----:B0-----:R-:W4:Y:S04]  /*46ec0*/  LDL.LU.64 R6, [R1+0x2360] ;  /* 0x0023600001067983 */ /* 0x001f280000300a00 */
[----:B------:R-:W4:Y:S04]  /*46ed0*/  LDL.LU.64 R4, [R1+0x2358] ;  /* 0x0023580001047983 */ /* 0x000f280000300a00 */
[----:B------:R-:W4:Y:S04]  /*46ee0*/  LDL.LU R28, [R1+0xf0] ;  /* 0x0000f000011c7983 */ /* 0x000f280000300800 */
[----:B------:R-:W4:Y:S04]  /*46ef0*/  LDL.LU.64 R14, [R1+0x2350] ;  /* 0x00235000010e7983 */ /* 0x000f280000300a00 */
[----:B------:R-:W4:Y:S04]  /*46f00*/  LDL.LU.64 R12, [R1+0x2348] ;  /* 0x00234800010c7983 */ /* 0x000f280000300a00 */
[----:B-1----:R-:W-:Y:S04]  /*46f10*/  STL.64 [R1+0xc70], R8 ;  /* 0x000c700801007387 */ /* 0x002fe80000100a00 */
[----:B------:R-:W-:Y:S04]  /*46f20*/  STL.64 [R1+0xc78], R10 ;  /* 0x000c780a01007387 */ /* 0x000fe80000100a00 */
[----:B------:R-:W0:Y:S01]  /*46f30*/  LDS.128 R8, [R0+0x400] ;  /* 0x0004000000087984 */ /* 0x000e220000000c00 */
[----:B------:R-:W-:Y:S06]  /*46f40*/  BAR.SYNC.DEFER_BLOCKING 0x0 ;  /* 0x0000000000007b1d */ /* 0x000fec0000010000 */
[----:B---3--:R-:W-:Y:S04]  /*46f50*/  STSM.16.M88.4 [R3], R24 ;  /* 0x0000001803007844 */ /* 0x008fe80000000200 */
[----:B0-----:R-:W-:Y:S04]  /*46f60*/  STL.64 [R1+0xca0], R8 ;  /* 0x000ca00801007387 */ /* 0x001fe80000100a00 */
[----:B------:R0:W-:Y:S04]  /*46f70*/  STL.64 [R1+0xca8], R10 ;  /* 0x000ca80a01007387 */ /* 0x0001e80000100a00 */
[----:B0-----:R-:W3:Y:S04]  /*46f80*/  LDL.LU.64 R10, [R1+0x2340] ;  /* 0x00234000010a7983 */ /* 0x001ee80000300a00 */
[----:B------:R-:W3:Y:S04]  /*46f90*/  LDL.LU.64 R8, [R1+0x2338] ;  /* 0x0023380001087983 */ /* 0x000ee80000300a00 */
[----:B------:R-:W-:Y:S04]  /*46fa0*/  STL [R1+0x1680], R0 ;  /* 0x0016800001007387 */ /* 0x000fe80000100800 */
[----:B------:R-:W3:Y:S01]  /*46fb0*/  LDL.LU R27, [R1+0x2330] ;  /* 0x00233000011b7983 */ /* 0x000ee20000300800 */
[----:B------:R-:W-:Y:S01]  /*46fc0*/  IMAD R21, R23, UR4, RZ ;  /* 0x0000000417157c24 */ /* 0x000fe2000f8e02ff */
[----:B------:R-:W-:-:S02]  /*46fd0*/  ULDC UR4, c[0x0][0x248] ;  /* 0x0000920000047ab9 */ /* 0x000fc40000000800 */
[----:B--2---:R0:W-:Y:S01]  /*46fe0*/  STSM.16.M88.4 [R3+0x200], R16 ;  /* 0x0002001003007844 */ /* 0x0041e20000000200 */
[C---:B------:R-:W-:Y:S01]  /*46ff0*/  IMAD R23, R2.reuse, UR4, RZ ;  /* 0x0000000402177c24 */ /* 0x040fe2000f8e02ff */
[----:B------:R-:W-:Y:S01]  /*47000*/  BAR.SYNC.DEFER_BLOCKING 0x0 ;  /* 0x0000000000007b1d */ /* 0x000fe20000010000 */
[C---:B------:R-:W-:Y:S02]  /*47010*/  LEA R20, P6, R21.reuse, UR6, 0x1 ;  /* 0x0000000615147c11 */ /* 0x040fe4000f8c08ff */
[C---:B------:R-:W-:Y:S02]  /*47020*/  ISETP.LT.AND P3, PT, R2.reuse, UR10, !P0 ;  /* 0x0000000a02007c0c */ /* 0x040fe4000c761270 */
[----:B------:R-:W-:Y:S01]  /*47030*/  LEA.HI.X.SX32 R21, R21, UR7, 0x1, P6 ;  /* 0x0000000715157c11 */ /* 0x000fe2000b0f0eff */
[----:B------:R-:W-:Y:S01]  /*47040*/  ULDC UR4, c[0x0][0x248] ;  /* 0x0000920000047ab9 */ /* 0x000fe20000000800 */
[CC--:B------:R-:W-:Y:S01]  /*47050*/  LEA R22, P6, R23.reuse, R20.reuse, 0x1 ;  /* 0x0000001417167211 */ /* 0x0c0fe200078c08ff */
[C---:B------:R-:W-:Y:S01]  /*47060*/  VIADD R25, R23.reuse, UR4 ;  /* 0x0000000417197c36 */ /* 0x040fe20008000000 */
[----:B------:R-:W-:Y:S01]  /*47070*/  ULDC UR4, c[0x0][0x248] ;  /* 0x0000920000047ab9 */ /* 0x000fe20000000800 */
[----:B------:R-:W-:Y:S01]  /*47080*/  VIADD R26, R2, 0x5 ;  /* 0x00000005021a7836 */ /* 0x000fe20000000000 */
[-C--:B------:R-:W-:Y:S01]  /*47090*/  LEA.HI.X.SX32 R23, R23, R21.reuse, 0x1, P6 ;  /* 0x0000001517177211 */ /* 0x080fe200030f0eff */
[----:B0-----:R-:W2:Y:S01]  /*470a0*/  LDL.LU.64 R18, [R1+0x2328] ;  /* 0x0023280001127983 */ /* 0x001ea20000300a00 */
[C---:B------:R-:W-:Y:S01]  /*470b0*/  LEA R24, P6, R25.reuse, R20, 0x1 ;  /* 0x0000001419187211 */ /* 0x040fe200078c08ff */
[C---:B------:R-:W-:Y:S01]  /*470c0*/  VIADD R3, R25.reuse, UR4 ;  /* 0x0000000419037c36 */ /* 0x040fe20008000000 */
[----:B------:R-:W-:Y:S01]  /*470d0*/  ULDC UR6, c[0x0][0x22c] ;  /* 0x00008b0000067ab9 */ /* 0x000fe20000000800 */
[----:B------:R-:W2:Y:S01]  /*470e0*/  LDL.LU.64 R16, [R1+0x2320] ;  /* 0x0023200001107983 */ /* 0x000ea20000300a00 */
[----:B------:R-:W-:Y:S01]  /*470f0*/  LEA.HI.X.SX32 R25, R25, R21, 0x1, P6 ;  /* 0x0000001519197211 */ /* 0x000fe200030f0eff */
[----:B------:R-:W-:Y:S01]  /*47100*/  ULDC UR4, c[0x0][0x248] ;  /* 0x0000920000047ab9 */ /* 0x000fe20000000800 */
[----:B------:R-:W-:Y:S01]  /*47110*/  ULDC UR7, c[0x0][0x248] ;  /* 0x0000920000077ab9 */ /* 0x000fe20000000800 */
[----:B------:R-:W2:Y:S01]  /*47120*/  LDL.LU R0, [R1+0xf8] ;  /* 0x0000f80001007983 */ /* 0x000ea20000300800 */
[----:B------:R-:W-:-:S03]  /*47130*/  ULDC UR10, c[0x0][0x248] ;  /* 0x00009200000a7ab9 */ /* 0x000fc60000000800 */
[----:B----4-:R0:W-:Y:S01]  /*47140*/  @P3 STG.E.U16 desc[UR8][R22.64], R28 ;  /* 0x0000001c16003986 */ /* 0x0101e2000c101508 */
[----:B---3--:R-:W-:-:S03]  /*47150*/  PRMT R27, R28, 0x7632, R27 ;  /* 0x000076321c1b7816 */ /* 0x008fc6000000001b */
[----:B0-----:R-:W3:Y:S04]  /*47160*/  LDL.LU R28, [R1+0x2318] ;  /* 0x00231800011c7983 */ /* 0x001ee80000300800 */
[----:B------:R0:W-:Y:S04]  /*47170*/  @P5 STG.E.U16 desc[UR8][R24.64], R27 ;  /* 0x0000001b18005986 */ /* 0x0001e8000c101508 */
[----:B0-----:R-:W4:Y:S01]  /*47180*/  LDL.LU R27, [R1+0xf4] ;  /* 0x0000f400011b7983 */ /* 0x001f220000300800 */
[----:B------:R-:W-:Y:S01]  /*47190*/  VIADD R24, R2, 0x6 ;  /* 0x0000000602187836 */ /* 0x000fe20000000000 */
[----:B------:R-:W-:-:S02]  /*471a0*/  LEA R22, P6, R3, R20, 0x1 ;  /* 0x0000001403167211 */ /* 0x000fc400078c08ff */
[----:B------:R-:W-:Y:S01]  /*471b0*/  ISETP.LT.AND P3, PT, R26, UR6, !P0 ;  /* 0x000000061a007c0c */ /* 0x000fe2000c761270 */
[----:B------:R-:W-:Y:S01]  /*471c0*/  ULDC UR6, c[0x0][0x22c] ;  /* 0x00008b0000067ab9 */ /* 0x000fe20000000800 */
[C---:B------:R-:W-:Y:S02]  /*471d0*/  LEA.HI.X.SX32 R23, R3.reuse, R21, 0x1, P6 ;  /* 0x0000001503177211 */ /* 0x040fe400030f0eff */
[----:B------:R-:W-:Y:S01]  /*471e0*/  ISETP.LT.AND P5, PT, R24, UR6, !P0 ;  /* 0x0000000618007c0c */ /* 0x000fe2000c7a1270 */
[----:B------:R-:W-:Y:S01]  /*471f0*/  VIADD R24, R3, UR4 ;  /* 0x0000000403187c36 */ /* 0x000fe20008000000 */
[----:B------:R-:W-:Y:S01]  /*47200*/  ULDC UR4, c[0x0][0x248] ;  /* 0x0000920000047ab9 */ /* 0x000fe20000000800 */
[----:B------:R-:W-:Y:S01]  /*47210*/  VIADD R26, R2, 0x7 ;  /* 0x00000007021a7836 */ /* 0x000fe20000000000 */
[----:B------:R-:W-:Y:S01]  /*47220*/  ULDC UR6, c[0x0][0x22c] ;  /* 0x00008b0000067ab9 */ /* 0x000fe20000000800 */
[----:B------:R-:W-:Y:S01]  /*47230*/  VIADD R3, R24, UR4 ;  /* 0x0000000418037c36 */ /* 0x000fe20008000000 */
[----:B------:R-:W-:Y:S01]  /*47240*/  ULDC UR4, c[0x0][0x22c] ;  /* 0x00008b0000047ab9 */ /* 0x000fe20000000800 */
[----:B----4-:R0:W-:Y:S01]  /*47250*/  @P2 STG.E.U16 desc[UR8][R22.64], R27 ;  /* 0x0000001b16002986 */ /* 0x0101e2000c101508 */
[----:B------:R-:W-:-:S02]  /*47260*/  PRMT R25, R27, 0x7632, R25 ;  /* 0x000076321b197816 */ /* 0x000fc40000000019 */
[----:B0-----:R-:W-:-:S04]  /*47270*/  LEA R22, P2, R24, R20, 0x1 ;  /* 0x0000001418167211 */ /* 0x001fc800078408ff */
[-C--:B------:R-:W-:Y:S02]  /*47280*/  LEA.HI.X.SX32 R23, R24, R21.reuse, 0x1, P2 ;  /* 0x0000001518177211 */ /* 0x080fe400010f0eff */
[----:B------:R-:W-:Y:S01]  /*47290*/  ISETP.LT.AND P2, PT, R26, UR6, !P0 ;  /* 0x000000061a007c0c */ /* 0x000fe2000c741270 */
[----:B------:R-:W-:Y:S01]  /*472a0*/  VIADD R26, R2, 0x8 ;  /* 0x00000008021a7836 */ /* 0x000fe20000000000 */
[C---:B------:R-:W-:Y:S01]  /*472b0*/  LEA R24, P6, R3.reuse, R20, 0x1 ;  /* 0x0000001403187211 */ /* 0x040fe200078c08ff */
[----:B------:R0:W-:Y:S01]  /*472c0*/  @P1 STG.E.U16 desc[UR8][R22.64], R25 ;  /* 0x0000001916001986 */ /* 0x0001e2000c101508 */
[----:B------:R-:W-:Y:S02]  /*472d0*/  ULDC UR6, c[0x0][0x22c] ;  /* 0x00008b0000067ab9 */ /* 0x000fe40000000800 */
[----:B------:R-:W-:Y:S01]  /*472e0*/  ISETP.LT.AND P1, PT, R26, UR4, !P0 ;  /* 0x000000041a007c0c */ /* 0x000fe2000c721270 */
[----:B------:R-:W-:Y:S01]  /*472f0*/  ULDC UR4, c[0x0][0x248] ;  /* 0x0000920000047ab9 */ /* 0x000fe20000000800 */
[C---:B0-----:R-:W-:Y:S01]  /*47300*/  LEA.HI.X.SX32 R25, R3.reuse, R21, 0x1, P6 ;  /* 0x0000001503197211 */ /* 0x041fe200030f0eff */
[----:B------:R-:W-:Y:S01]  /*47310*/  VIADD R3, R3, UR4 ;  /* 0x0000000403037c36 */ /* 0x000fe20008000000 */
[----:B------:R-:W-:Y:S01]  /*47320*/  ULDC UR4, c[0x0][0x22c] ;  /* 0x00008b0000047ab9 */ /* 0x000fe20000000800 */
[----:B------:R-:W-:-:S02]  /*47330*/  VIADD R23, R2, 0x9 ;  /* 0x0000000902177836 */ /* 0x000fc40000000000 */
[----:B--2---:R0:W-:Y:S01]  /*47340*/  @P4 STG.E.U16 desc[UR8][R24.64], R0 ;  /* 0x0000000018004986 */ /* 0x0041e2000c101508 */
[----:B------:R-:W-:Y:S02]  /*47350*/  LEA R22, P6, R3, R20, 0x1 ;  /* 0x0000001403167211 */ /* 0x000fe400078c08ff */
[----:B------:R-:W-:Y:S01]  /*47360*/  ISETP.LT.AND P4, PT, R23, UR4, !P0 ;  /* 0x0000000417007c0c */ /* 0x000fe2000c781270 */
[----:B------:R-:W-:Y:S01]  /*47370*/  ULDC UR4, c[0x0][0x248] ;  /* 0x0000920000047ab9 */ /* 0x000fe20000000800 */
[C---:B------:R-:W-:Y:S01]  /*47380*/  LEA.HI.X.SX32 R23, R3.reuse, R21, 0x1, P6 ;  /* 0x0000001503177211 */ /* 0x040fe200030f0eff */
[----:B------:R-:W-:Y:S01]  /*47390*/  VIADD R3, R3, UR4 ;  /* 0x0000000403037c36 */ /* 0x000fe20008000000 */
[----:B------:R-:W-:Y:S01]  /*473a0*/  ULDC UR4, c[0x0][0x248] ;  /* 0x0000920000047ab9 */ /* 0x000fe20000000800 */
[----:B0-----:R-:W-:Y:S01]  /*473b0*/  PRMT R24, R0, 0x7632, R24 ;  /* 0x0000763200187816 */ /* 0x001fe20000000018 */
[----:B------:R-:W-:-:S04]  /*473c0*/  VIADD R25, R2, 0xa ;  /* 0x0000000a02197836 */ /* 0x000fc80000000000 */
[----:B------:R0:W-:Y:S01]  /*473d0*/  @P3 STG.E.U16 desc[UR8][R22.64], R24 ;  /* 0x0000001816003986 */ /* 0x0001e2000c101508 */
[----:B------:R-:W-:Y:S01]  /*473e0*/  ISETP.LT.AND P6, PT, R25, UR6, !P0 ;  /* 0x0000000619007c0c */ /* 0x000fe2000c7c1270 */
[----:B------:R-:W-:Y:S01]  /*473f0*/  VIADD R25, R3, UR4 ;  /* 0x0000000403197c36 */ /* 0x000fe20008000000 */
[----:B------:R-:W-:Y:S01]  /*47400*/  ULDC UR6, c[0x0][0x248] ;  /* 0x0000920000067ab9 */ /* 0x000fe20000000800 */
[----:B------:R-:W-:Y:S01]  /*47410*/  VIADD R27, R2, 0xb ;  /* 0x0000000b021b7836 */ /* 0x000fe20000000000 */
[----:B------:R-:W-:Y:S01]  /*47420*/  ULDC UR4, c[0x0][0x22c] ;  /* 0x00008b0000047ab9 */ /* 0x000fe20000000800 */
[----:B------:R-:W-:Y:S01]  /*47430*/  VIADD R26, R25, UR6 ;  /* 0x00000006191a7c36 */ /* 0x000fe20008000000 */
[----:B------:R-:W-:Y:S01]  /*47440*/  ULDC UR6, c[0x0][0x22c] ;  /* 0x00008b0000067ab9 */ /* 0x000fe20000000800 */
[----:B0-----:R-:W-:-:S04]  /*47450*/  LEA R22, P3, R3, R20, 0x1 ;  /* 0x0000001403167211 */ /* 0x001fc800078608ff */
[----:B------:R-:W-:Y:S02]  /*47460*/  LEA.HI.X.SX32 R23, R3, R21, 0x1, P3 ;  /* 0x0000001503177211 */ /* 0x000fe400018f0eff */
[----:B------:R-:W-:-:S03]  /*47470*/  LEA R24, P3, R25, R20, 0x1 ;  /* 0x0000001419187211 */ /* 0x000fc600078608ff */
[----:B---3--:R0:W-:Y:S01]  /*47480*/  @P5 STG.E.U16 desc[UR8][R22.64], R28 ;  /* 0x0000001c16005986 */ /* 0x0081e2000c101508 */
[----:B------:R-:W-:Y:S02]  /*47490*/  LEA.HI.X.SX32 R25, R25, R21, 0x1, P3 ;  /* 0x0000001519197211 */ /* 0x000fe400018f0eff */
[----:B------:R-:W-:Y:S01]  /*474a0*/  ISETP.LT.AND P5, PT, R27, UR4, !P0 ;  /* 0x000000041b007c0c */ /* 0x000fe2000c7a1270 */
[----:B------:R-:W-:Y:S01]  /*474b0*/  VIADD R27, R2, 0xc ;  /* 0x0000000c021b7836 */ /* 0x000fe20000000000 */
[----:B------:R-:W-:Y:S01]  /*474c0*/  PRMT R3, R28, 0x7632, R3 ;  /* 0x000076321c037816 */ /* 0x000fe20000000003 */
[----:B------:R-:W-:Y:S01]  /*474d0*/  ULDC UR4, c[0x0][0x22c] ;  /* 0x00008b0000047ab9 */ /* 0x000fe20000000800 */
[----:B0-----:R-:W-:-:S03]  /*474e0*/  LEA R22, P3, R26, R20, 0x1 ;  /* 0x000000141a167211 */ /* 0x001fc600078608ff */
[----:B------:R0:W-:Y:S01]  /*474f0*/  @P2 STG.E.U16 desc[UR8][R24.64], R3 ;  /* 0x0000000318002986 */ /* 0x0001e2000c101508 */
[----:B------:R-:W-:-:S03]  /*47500*/  LEA.HI.X.SX32 R23, R26, R21, 0x1, P3 ;  /* 0x000000151a177211 */ /* 0x000fc600018f0eff */
[----:B------:R-:W2:Y:S01]  /*47510*/  LDL.LU R28, [R1+0x2314] ;  /* 0x00231400011c7983 */ /* 0x000ea20000300800 */
[----:B------:R-:W-:Y:S01]  /*47520*/  ISETP.LT.AND P3, PT, R27, UR4, !P0 ;  /* 0x000000041b007c0c */ /* 0x000fe2000c761270 */
[----:B------:R-:W-:Y:S02]  /*47530*/  ULDC UR4, c[0x0][0x248] ;  /* 0x0000920000047ab9 */ /* 0x000fe40000000800 */
[----:B------:R-:W-:Y:S01]  /*47540*/  VIADD R26, R26, UR4 ;  /* 0x000000041a1a7c36 */ /* 0x000fe20008000000 */
[----:B------:R-:W-:Y:S01]  /*47550*/  ULDC UR4, c[0x0][0x22c] ;  /* 0x00008b0000047ab9 */ /* 0x000fe20000000800 */
[C---:B0-----:R-:W-:Y:S01]  /*47560*/  VIADD R3, R2.reuse, 0xd ;  /* 0x0000000d02037836 */ /* 0x041fe20000000000 */
[----:B------:R0:W-:Y:S04]  /*47570*/  @P1 STG.E.U16 desc[UR8][R22.64], R16 ;  /* 0x0000001016001986 */ /* 0x0001e8000c101508 */
[----:B------:R-:W-:Y:S01]  /*47580*/  ISETP.LT.AND P2, PT, R3, UR4, !P0 ;  /* 0x0000000403007c0c */ /* 0x000fe2000c741270 */
[----:B------:R-:W-:Y:S01]  /*47590*/  VIADD R3, R2, 0xe ;  /* 0x0000000e02037836 */ /* 0x000fe20000000000 */
[----:B------:R-:W-:Y:S01]  /*475a0*/  ULDC UR4, c[0x0][0x248] ;  /* 0x0000920000047ab9 */ /* 0x000fe20000000800 */
[----:B------:R-:W3:Y:S01]  /*475b0*/  LDL.LU R0, [R1+0x1e0] ;  /* 0x0001e00001007983 */ /* 0x000ee20000300800 */
[----:B0-----:R-:W-:-:S02]  /*475c0*/  LEA R22, P1, R26, R20, 0x1 ;  /* 0x000000141a167211 */ /* 0x001fc400078208ff */
[----:B------:R-:W-:Y:S02]  /*475d0*/  PRMT R16, R16, 0x7632, R16 ;  /* 0x0000763210107816 */ /* 0x000fe40000000010 */
[C---:B------:R-:W-:Y:S02]  /*475e0*/  LEA.HI.X.SX32 R23, R26.reuse, R21, 0x1, P1 ;  /* 0x000000151a177211 */ /* 0x040fe400008f0eff */
[----:B------:R-:W-:Y:S01]  /*475f0*/  ISETP.LT.AND P1, PT, R3, UR6, !P0 ;  /* 0x0000000603007c0c */ /* 0x000fe2000c721270 */
[----:B------:R-:W-:Y:S01]  /*47600*/  VIADD R3, R26, UR4 ;  /* 0x000000041a037c36 */ /* 0x000fe20008000000 */
[----:B------:R-:W-:Y:S01]  /*47610*/  ULDC UR4, c[0x0][0x248] ;  /* 0x0000920000047ab9 */ /* 0x000fe20000000800 */
[----:B------:R0:W-:Y:S01]  /*47620*/  @P4 STG.E.U16 desc[UR8][R22.64], R16 ;  /* 0x0000001016004986 */ /* 0x0001e2000c101508 */
[----:B------:R-:W-:Y:S01]  /*47630*/  VIADD R27, R2, 0xf ;  /* 0x0000000f021b7836 */ /* 0x000fe20000000000 */
[----:B------:R-:W-:Y:S01]  /*47640*/  ULDC UR6, c[0x0][0x22c] ;  /* 0x00008b0000067ab9 */ /* 0x000fe20000000800 */
[----:B------:R-:W-:-:S04]  /*47650*/  LEA R24, P4, R3, R20, 0x1 ;  /* 0x0000001403187211 */ /* 0x000fc800078808ff */
[C---:B------:R-:W-:Y:S01]  /*47660*/  LEA.HI.X.SX32 R25, R3.reuse, R21, 0x1, P4 ;  /* 0x0000001503197211 */ /* 0x040fe200020f0eff */
[----:B0-----:R-:W-:Y:S01]  /*47670*/  VIADD R16, R3, UR4 ;  /* 0x0000000403107c36 */ /* 0x001fe20008000000 */
[----:B------:R-:W-:-:S03]  /*47680*/  ULDC UR4, c[0x0][0x248] ;  /* 0x0000920000047ab9 */ /* 0x000fc60000000800 */
[C---:B------:R-:W-:Y:S01]  /*47690*/  VIADD R26, R16.reuse, UR4 ;  /* 0x00000004101a7c36 */ /* 0x040fe20008000000 */
[CC--:B------:R-:W-:Y:S01]  /*476a0*/  LEA R22, P4, R16.reuse, R20.reuse, 0x1 ;  /* 0x0000001410167211 */ /* 0x0c0fe200078808ff */
[----:B------:R0:W-:Y:S01]  /*476b0*/  @P6 STG.E.U16 desc[UR8][R24.64], R17 ;  /* 0x0000001118006986 */ /* 0x0001e2000c101508 */
[----:B------:R-:W-:Y:S01]  /*476c0*/  PRMT R3, R17, 0x7632, R3 ;  /* 0x0000763211037816 */ /* 0x000fe20000000003 */
[----:B------:R-:W-:Y:S01]  /*476d0*/  ULDC UR4, c[0x0][0x248] ;  /* 0x0000920000047ab9 */ /* 0x000fe20000000800 */
[----:B------:R-:W-:Y:S02]  /*476e0*/  LEA.HI.X.SX32 R23, R16, R21, 0x1, P4 ;  /* 0x0000001510177211 */ /* 0x000fe400020f0eff */
[----:B------:R-:W-:-:S03]  /*476f0*/  LEA R16, P6, R26, R20, 0x1 ;  /* 0x000000141a107211 */ /* 0x000fc600078c08ff */
[----:B------:R1:W-:Y:S01]  /*47700*/  @P5 STG.E.U16 desc[UR8][R22.64], R3 ;  /* 0x0000000316005986 */ /* 0x0003e2000c101508 */
[----:B------:R-:W-:Y:S01]  /*47710*/  ISETP.LT.AND P4, PT, R27, UR6, !P0 ;  /* 0x000000061b007c0c */ /* 0x000fe2000c781270 */
[----:B------:R-:W-:Y:S01]  /*47720*/  ULDC UR6, c[0x0][0x22c] ;  /* 0x00008b0000067ab9 */ /* 0x000fe20000000800 */
[----:B0-----:R-:W-:Y:S01]  /*47730*/  LEA.HI.X.SX32 R17, R26, R21, 0x1, P6 ;  /* 0x000000151a117211 */ /* 0x001fe200030f0eff */
[----:B-1----:R-:W-:Y:S02]  /*47740*/  VIADD R3, R2, 0x10 ;  /* 0x0000001002037836 */ /* 0x002fe40000000000 */
[----:B------:R-:W-:Y:S01]  /*47750*/  VIADD R22, R26, UR4 ;  /* 0x000000041a167c36 */ /* 0x000fe20008000000 */
[----:B------:R-:W-:Y:S01]  /*47760*/  ULDC UR4, c[0x0][0x248] ;  /* 0x0000920000047ab9 */ /* 0x000fe20000000800 */
[----:B------:R0:W-:Y:S01]  /*47770*/  @P3 STG.E.U16 desc[UR8][R16.64], R18 ;  /* 0x0000001210003986 */ /* 0x0001e2000c101508 */
[----:B------:R-:W-:Y:S01]  /*47780*/  ISETP.LT.AND P6, PT, R3, UR6, !P0 ;  /* 0x0000000603007c0c */ /* 0x000fe2000c7c1270 */
[----:B------:R-:W-:Y:S01]  /*47790*/  VIADD R3, R22, UR4 ;  /* 0x0000000416037c36 */ /* 0x000fe20008000000 */
[----:B------:R-:W-:Y:S01]  /*477a0*/  ULDC UR6, c[0x0][0x22c] ;  /* 0x00008b0000067ab9 */ /* 0x000fe20000000800 */
[C---:B------:R-:W-:Y:S01]  /*477b0*/  VIADD R23, R2.reuse, 0x11 ;  /* 0x0000001102177836 */ /* 0x040fe20000000000 */
[----:B------:R-:W-:Y:S01]  /*477c0*/  ULDC UR4, c[0x0][0x22c] ;  /* 0x00008b0000047ab9 */ /* 0x000fe20000000800 */
[----:B------:R-:W-:Y:S01]  /*477d0*/  VIADD R24, R2, 0x12 ;  /* 0x0000001202187836 */ /* 0x000fe20000000000 */
[----:B0-----:R-:W-:-:S04]  /*477e0*/  LEA R16, P3, R22, R20, 0x1 ;  /* 0x0000001416107211 */ /* 0x001fc800078608ff */
[-C--:B------:R-:W-:Y:S02]  /*477f0*/  LEA.HI.X.SX32 R17, R22, R21.reuse, 0x1, P3 ;  /* 0x0000001516117211 */ /* 0x080fe400018f0eff */
[----:B------:R-:W-:Y:S02]  /*47800*/  LEA R22, P3, R3, R20, 0x1 ;  /* 0x0000001403167211 */ /* 0x000fe400078608ff */
[----:B------:R-:W-:Y:S01]  /*47810*/  ISETP.LT.AND P5, PT, R23, UR6, !P0 ;  /* 0x0000000617007c0c */ /* 0x000fe2000c7a1270 */
[----:B------:R-:W-:Y:S01]  /*47820*/  ULDC UR6, c[0x0][0x22c] ;  /* 0x00008b0000067ab9 */ /* 0x000fe20000000800 */
[----:B------:R-:W-:Y:S02]  /*47830*/  PRMT R18, R18, 0x7632, R18 ;  /* 0x0000763212127816 */ /* 0x000fe40000000012 */
[C---:B------:R-:W-:Y:S02]  /*47840*/  LEA.HI.X.SX32 R23, R3.reuse, R21, 0x1, P3 ;  /* 0x0000001503177211 */ /* 0x040fe400018f0eff */
[----:B------:R-:W-:Y:S01]  /*47850*/  ISETP.LT.AND P3, PT, R24, UR4, !P0 ;  /* 0x0000000418007c0c */ /* 0x000fe2000c761270 */
[----:B------:R-:W-:Y:S01]  /*47860*/  ULDC UR4, c[0x0][0x248] ;  /* 0x0000920000047ab9 */ /* 0x000fe20000000800 */
[----:B------:R0:W-:Y:S01]  /*47870*/  @P2 STG.E.U16 desc[UR8][R16.64], R18 ;  /* 0x0000001210002986 */ /* 0x0001e2000c101508 */
[----:B------:R-:W-:Y:S01]  /*47880*/  VIADD R3, R3, UR4 ;  /* 0x0000000403037c36 */ /* 0x000fe20008000000 */
[----:B------:R-:W-:-:S02]  /*47890*/  ULDC UR4, c[0x0][0x22c] ;  /* 0x00008b0000047ab9 */ /* 0x000fc40000000800 */
[----:B------:R1:W-:Y:S01]  /*478a0*/  @P1 STG.E.U16 desc[UR8][R22.64], R19 ;  /* 0x0000001316001986 */ /* 0x0003e2000c101508 */
[C---:B0-----:R-:W-:Y:S01]  /*478b0*/  VIADD R17, R2.reuse, 0x13 ;  /* 0x0000001302117836 */ /* 0x041fe20000000000 */
[----:B------:R-:W-:Y:S01]  /*478c0*/  LEA R16, P1, R3, R20, 0x1 ;  /* 0x0000001403107211 */ /* 0x000fe200078208ff */
[----:B------:R-:W-:-:S03]  /*478d0*/  VIADD R18, R2, 0x14 ;  /* 0x0000001402127836 */ /* 0x000fc60000000000 */
[----:B------:R-:W-:Y:S01]  /*478e0*/  ISETP.LT.AND P2, PT, R17, UR4, !P0 ;  /* 0x0000000411007c0c */ /* 0x000fe2000c741270 */
[----:B------:R-:W-:Y:S01]  /*478f0*/  ULDC UR4, c[0x0][0x248] ;  /* 0x0000920000047ab9 */ /* 0x000fe20000000800 */
[----:B-1----:R-:W-:Y:S02]  /*47900*/  PRMT R19, R19, 0x7632, R19 ;  /* 0x0000763213137816 */ /* 0x002fe40000000013 */
[CC--:B------:R-:W-:Y:S01]  /*47910*/  LEA.HI.X.SX32 R17, R3.reuse, R21.reuse, 0x1, P1 ;  /* 0x0000001503117211 */ /* 0x0c0fe200008f0eff */
[----:B------:R-:W-:Y:S01]  /*47920*/  VIADD R3, R3, UR4 ;  /* 0x0000000403037c36 */ /* 0x000fe20008000000 */
[----:B------:R-:W-:Y:S01]  /*47930*/  ISETP.LT.AND P1, PT, R18, UR6, !P0 ;  /* 0x0000000612007c0c */ /* 0x000fe2000c721270 */
[----:B------:R-:W-:Y:S01]  /*47940*/  ULDC UR4, c[0x0][0x248] ;  /* 0x0000920000047ab9 */ /* 0x000fe20000000800 */
[----:B------:R-:W-:Y:S01]  /*47950*/  VIADD R23, R2, 0x15 ;  /* 0x0000001502177836 */ /* 0x000fe20000000000 */
[----:B------:R0:W-:Y:S01]  /*47960*/  @P4 STG.E.U16 desc[UR8][R16.64], R19 ;  /* 0x0000001310004986 */ /* 0x0001e2000c101508 */
[C---:B------:R-:W-:Y:S01]  /*47970*/  LEA R18, P4, R3.reuse, R20, 0x1 ;  /* 0x0000001403127211 */ /* 0x040fe200078808ff */
[----:B------:R-:W-:Y:S01]  /*47980*/  ULDC UR6, c[0x0][0x22c] ;  /* 0x00008b0000067ab9 */ /* 0x000fe20000000800 */
[C---:B0-----:R-:W-:Y:S01]  /*47990*/  VIADD R17, R3.reuse, UR4 ;  /* 0x0000000403117c36 */ /* 0x041fe20008000000 */
[----:B------:R-:W-:Y:S01]  /*479a0*/  ULDC UR4, c[0x0][0x248] ;  /* 0x0000920000047ab9 */ /* 0x000fe20000000800 */
[----:B------:R-:W-:-:S02]  /*479b0*/  LEA.HI.X.SX32 R19, R3, R21, 0x1, P4 ;  /* 0x0000001503137211 */ /* 0x000fc400020f0eff */
[C---:B------:R-:W-:Y:S01]  /*479c0*/  VIADD R22, R17.reuse, UR4 ;  /* 0x0000000411167c36 */ /* 0x040fe20008000000 */
[CC--:B------:R-:W-:Y:S01]  /*479d0*/  LEA R16, P4, R17.reuse, R20.reuse, 0x1 ;  /* 0x0000001411107211 */ /* 0x0c0fe200078808ff */
[----:B------:R-:W-:Y:S01]  /*479e0*/  ULDC UR4, c[0x0][0x248] ;  /* 0x0000920000047ab9 */ /* 0x000fe20000000800 */
[----:B------:R0:W-:Y:S01]  /*479f0*/  @P6 STG.E.U16 desc[UR8][R18.64], R8 ;  /* 0x0000000812006986 */ /* 0x0001e2000c101508 */
[----:B------:R-:W-:Y:S02]  /*47a00*/  PRMT R3, R8, 0x7632, R3 ;  /* 0x0000763208037816 */ /* 0x000fe40000000003 */
[-C--:B------:R-:W-:Y:S02]  /*47a10*/  LEA.HI.X.SX32 R17, R17, R21.reuse, 0x1, P4 ;  /* 0x0000001511117211 */ /* 0x080fe400020f0eff */
[C---:B0-----:R-:W-:Y:S01]  /*47a20*/  LEA R18, P6, R22.reuse, R20, 0x1 ;  /* 0x0000001416127211 */ /* 0x041fe200078c08ff */
[C---:B------:R-:W-:Y:S02]  /*47a30*/  VIADD R8, R22.reuse, UR4 ;  /* 0x0000000416087c36 */ /* 0x040fe40008000000 */
[----:B------:R0:W-:Y:S01]  /*47a40*/  @P5 STG.E.U16 desc[UR8][R16.64], R3 ;  /* 0x0000000310005986 */ /* 0x0001e2000c101508 */
[----:B------:R-:W-:Y:S01]  /*47a50*/  ISETP.LT.AND P4, PT, R23, UR6, !P0 ;  /* 0x0000000617007c0c */ /* 0x000fe2000c781270 */
[----:B------:R-:W-:Y:S01]  /*47a60*/  ULDC UR6, c[0x0][0x22c] ;  /* 0x00008b0000067ab9 */ /* 0x000fe20000000800 */
[----:B------:R-:W-:Y:S01]  /*47a70*/  LEA.HI.X.SX32 R19, R22, R21, 0x1, P6 ;  /* 0x0000001516137211 */ /* 0x000fe200030f0eff */
[----:B------:R-:W-:-:S04]  /*47a80*/  ULDC UR4, c[0x0][0x248] ;  /* 0x0000920000047ab9 */ /* 0x000fc80000000800 */
[----:B------:R1:W-:Y:S01]  /*47a90*/  @P3 STG.E.U16 desc[UR8][R18.64], R9 ;  /* 0x0000000912003986 */ /* 0x0003e2000c101508 */
[----:B0-----:R-:W-:Y:S01]  /*47aa0*/  VIADD R3, R2, 0x16 ;  /* 0x0000001602037836 */ /* 0x001fe20000000000 */
[----:B------:R-:W-:-:S04]  /*47ab0*/  LEA R16, P3, R8, R20, 0x1 ;  /* 0x0000001408107211 */ /* 0x000fc800078608ff */
[----:B------:R-:W-:Y:S01]  /*47ac0*/  ISETP.LT.AND P5, PT, R3, UR6, !P0 ;  /* 0x0000000603007c0c */ /* 0x000fe2000c7a1270 */
[----:B------:R-:W-:Y:S01]  /*47ad0*/  ULDC UR6, c[0x0][0x22c] ;  /* 0x00008b0000067ab9 */ /* 0x000fe20000000800 */
[----:B-1----:R-:W-:Y:S01]  /*47ae0*/  VIADD R18, R2, 0x17 ;  /* 0x0000001702127836 */ /* 0x002fe20000000000 */
[C---:B------:R-:W-:Y:S01]  /*47af0*/  LEA.HI.X.SX32 R17, R8.reuse, R21, 0x1, P3 ;  /* 0x0000001508117211 */ /* 0x040fe200018f0eff */
[----:B------:R-:W-:Y:S01]  /*47b00*/  VIADD R3, R8, UR4 ;  /* 0x0000000408037c36 */ /* 0x000fe20008000000 */
[----:B------:R-:W-:Y:S01]  /*47b10*/  PRMT R9, R9, 0x7632, R9 ;  /* 0x0000763209097816 */ /* 0x000fe20000000009 */
[----:B------:R-:W-:Y:S01]  /*47b20*/  ULDC UR4, c[0x0][0x22c] ;  /* 0x00008b0000047ab9 */ /* 0x000fe20000000800 */
[----:B------:R-:W-:Y:S01]  /*47b30*/  ISETP.LT.AND P3, PT, R18, UR6, !P0 ;  /* 0x0000000612007c0c */ /* 0x000fe2000c761270 */
[----:B------:R-:W-:Y:S01]  /*47b40*/  VIADD R18, R2, 0x18 ;  /* 0x0000001802127836 */ /* 0x000fe20000000000 */
[----:B------:R-:W-:Y:S01]  /*47b50*/  LEA R8, P6, R3, R20, 0x1 ;  /* 0x0000001403087211 */ /* 0x000fe200078c08ff */
[----:B------:R0:W-:Y:S01]  /*47b60*/  @P2 STG.E.U16 desc[UR8][R16.64], R9 ;  /* 0x0000000910002986 */ /* 0x0001e2000c101508 */
[----:B------:R-:W-:-:S02]  /*47b70*/  ULDC UR6, c[0x0][0x22c] ;  /* 0x00008b0000067ab9 */ /* 0x000fc40000000800 */
[----:B------:R-:W-:Y:S01]  /*47b80*/  ISETP.LT.AND P2, PT, R18, UR4, !P0 ;  /* 0x0000000412007c0c */ /* 0x000fe2000c741270 */
[----:B------:R-:W-:Y:S01]  /*47b90*/  ULDC UR4, c[0x0][0x248] ;  /* 0x0000920000047ab9 */ /* 0x000fe20000000800 */
[C---:B0-----:R-:W-:Y:S01]  /*47ba0*/  LEA.HI.X.SX32 R9, R3.reuse, R21, 0x1, P6 ;  /* 0x0000001503097211 */ /* 0x041fe200030f0eff */
[----:B------:R-:W-:Y:S01]  /*47bb0*/  VIADD R3, R3, UR4 ;  /* 0x0000000403037c36 */ /* 0x000fe20008000000 */
[----:B------:R-:W-:Y:S01]  /*47bc0*/  ULDC UR4, c[0x0][0x22c] ;  /* 0x00008b0000047ab9 */ /* 0x000fe20000000800 */
[----:B------:R-:W-:Y:S02]  /*47bd0*/  VIADD R16, R2, 0x19 ;  /* 0x0000001902107836 */ /* 0x000fe40000000000 */
[----:B------:R0:W-:Y:S03]  /*47be0*/  @P1 STG.E.U16 desc[UR8][R8.64], R10 ;  /* 0x0000000a08001986 */ /* 0x0001e6000c101508 */
[----:B------:R-:W-:Y:S01]  /*47bf0*/  ISETP.LT.AND P1, PT, R16, UR4, !P0 ;  /* 0x0000000410007c0c */ /* 0x000fe2000c721270 */
[----:B------:R-:W-:Y:S01]  /*47c00*/  ULDC UR4, c[0x0][0x248] ;  /* 0x0000920000047ab9 */ /* 0x000fe20000000800 */
[----:B------:R-:W-:Y:S01]  /*47c10*/  VIADD R16, R2, 0x1a ;  /* 0x0000001a02107836 */ /* 0x000fe20000000000 */
[----:B0-----:R-:W-:-:S02]  /*47c20*/  LEA R8, P6, R3, R20, 0x1 ;  /* 0x0000001403087211 */ /* 0x001fc400078c08ff */
[----:B------:R-:W-:Y:S02]  /*47c30*/  PRMT R10, R10, 0x7632, R10 ;  /* 0x000076320a0a7816 */ /* 0x000fe4000000000a */
[C---:B------:R-:W-:Y:S01]  /*47c40*/  LEA.HI.X.SX32 R9, R3.reuse, R21, 0x1, P6 ;  /* 0x0000001503097211 */ /* 0x040fe200030f0eff */
[----:B------:R-:W-:Y:S01]  /*47c50*/  VIADD R3, R3, UR4 ;  /* 0x0000000403037c36 */ /* 0x000fe20008000000 */
[----:B------:R-:W-:-:S03]  /*47c60*/  ULDC UR4, c[0x0][0x248] ;  /* 0x0000920000047ab9 */ /* 0x000fc60000000800 */
[----:B------:R0:W-:Y:S01]  /*47c70*/  @P4 STG.E.U16 desc[UR8][R8.64], R10 ;  /* 0x0000000a08004986 */ /* 0x0001e2000c101508 */
[C---:B------:R-:W-:Y:S01]  /*47c80*/  VIADD R17, R3.reuse, UR4 ;  /* 0x0000000403117c36 */ /* 0x040fe20008000000 */
[----:B------:R-:W-:Y:S01]  /*47c90*/  ISETP.LT.AND P6, PT, R16, UR6, !P0 ;  /* 0x0000000610007c0c */ /* 0x000fe2000c7c1270 */
[----:B------:R-:W-:Y:S01]  /*47ca0*/  ULDC UR6, c[0x0][0x248] ;  /* 0x0000920000067ab9 */ /* 0x000fe20000000800 */
[----:B------:R-:W-:Y:S01]  /*47cb0*/  VIADD R18, R2, 0x1b ;  /* 0x0000001b02127836 */ /* 0x000fe20000000000 */
[----:B------:R-:W-:Y:S01]  /*47cc0*/  ULDC UR4, c[0x0][0x22c] ;  /* 0x00008b0000047ab9 */ /* 0x000fe20000000800 */
[----:B0-----:R-:W-:Y:S01]  /*47cd0*/  LEA R8, P4, R3, R20, 0x1 ;  /* 0x0000001403087211 */ /* 0x001fe200078808ff */
[----:B------:R-:W-:Y:S01]  /*47ce0*/  VIADD R10, R17, UR6 ;  /* 0x00000006110a7c36 */ /* 0x000fe20008000000 */
[----:B------:R-:W-:Y:S02]  /*47cf0*/  ULDC UR6, c[0x0][0x22c] ;  /* 0x00008b0000067ab9 */ /* 0x000fe40000000800 */
[----:B------:R-:W-:-:S02]  /*47d00*/  LEA.HI.X.SX32 R9, R3, R21, 0x1, P4 ;  /* 0x0000001503097211 */ /* 0x000fc400020f0eff */
[-C--:B------:R-:W-:Y:S02]  /*47d10*/  LEA R16, P4, R17, R20.reuse, 0x1 ;  /* 0x0000001411107211 */ /* 0x080fe400078808ff */
[----:B------:R-:W-:Y:S01]  /*47d20*/  PRMT R3, R11, 0x7632, R3 ;  /* 0x000076320b037816 */ /* 0x000fe20000000003 */
[----:B------:R0:W-:Y:S01]  /*47d30*/  @P5 STG.E.U16 desc[UR8][R8.64], R11 ;  /* 0x0000000b08005986 */ /* 0x0001e2000c101508 */
[----:B------:R-:W-:Y:S02]  /*47d40*/  LEA.HI.X.SX32 R17, R17, R21, 0x1, P4 ;  /* 0x0000001511117211 */ /* 0x000fe400020f0eff */
[----:B------:R-:W-:Y:S01]  /*47d50*/  ISETP.LT.AND P5, PT, R18, UR4, !P0 ;  /* 0x0000000412007c0c */ /* 0x000fe2000c7a1270 */
[----:B------:R-:W-:Y:S02]  /*47d60*/  ULDC UR4, c[0x0][0x22c] ;  /* 0x00008b0000047ab9 */ /* 0x000fe40000000800 */
[----:B------:R1:W-:Y:S01]  /*47d70*/  @P3 STG.E.U16 desc[UR8][R16.64], R3 ;  /* 0x0000000310003986 */ /* 0x0003e2000c101508 */
[----:B0-----:R-:W-:Y:S01]  /*47d80*/  VIADD R11, R2, 0x1c ;  /* 0x0000001c020b7836 */ /* 0x001fe20000000000 */
[----:B------:R-:W-:-:S04]  /*47d90*/  LEA R8, P4, R10, R20, 0x1 ;  /* 0x000000140a087211 */ /* 0x000fc800078808ff */
[----:B------:R-:W-:Y:S02]  /*47da0*/  LEA.HI.X.SX32 R9, R10, R21, 0x1, P4 ;  /* 0x000000150a097211 */ /* 0x000fe400020f0eff */
[----:B------:R-:W-:Y:S01]  /*47db0*/  ISETP.LT.AND P4, PT, R11, UR4, !P0 ;  /* 0x000000040b007c0c */ /* 0x000fe2000c781270 */
[----:B------:R-:W-:Y:S01]  /*47dc0*/  ULDC UR4, c[0x0][0x248] ;  /* 0x0000920000047ab9 */ /* 0x000fe20000000800 */
[----:B-1----:R-:W-:Y:S02]  /*47dd0*/  VIADD R3, R2, 0x1d ;  /* 0x0000001d02037836 */ /* 0x002fe40000000000 */
[----:B------:R-:W-:Y:S01]  /*47de0*/  VIADD R10, R10, UR4 ;  /* 0x000000040a0a7c36 */ /* 0x000fe20008000000 */
[----:B------:R-:W-:Y:S01]  /*47df0*/  ULDC UR4, c[0x0][0x22c] ;  /* 0x00008b0000047ab9 */ /* 0x000fe20000000800 */
[----:B------:R0:W-:Y:S01]  /*47e00*/  @P2 STG.E.U16 desc[UR8][R8.64], R12 ;  /* 0x0000000c08002986 */ /* 0x0001e2000c101508 */
[----:B------:R-:W-:Y:S01]  /*47e10*/  ISETP.LT.AND P3, PT, R3, UR4, !P0 ;  /* 0x0000000403007c0c */ /* 0x000fe2000c761270 */
[----:B------:R-:W-:Y:S01]  /*47e20*/  VIADD R3, R2, 0x1e ;  /* 0x0000001e02037836 */ /* 0x000fe20000000000 */
[----:B------:R-:W-:Y:S01]  /*47e30*/  ULDC UR4, c[0x0][0x248] ;  /* 0x0000920000047ab9 */ /* 0x000fe20000000800 */
[----:B------:R-:W-:-:S02]  /*47e40*/  PRMT R11, R12, 0x7632, R11 ;  /* 0x000076320c0b7816 */ /* 0x000fc4000000000b */
[----:B0-----:R-:W-:-:S04]  /*47e50*/  LEA R8, P2, R10, R20, 0x1 ;  /* 0x000000140a087211 */ /* 0x001fc800078408ff */
[C---:B------:R-:W-:Y:S02]  /*47e60*/  LEA.HI.X.SX32 R9, R10.reuse, R21, 0x1, P2 ;  /* 0x000000150a097211 */ /* 0x040fe400010f0eff */
[----:B------:R-:W-:Y:S01]  /*47e70*/  ISETP.LT.AND P2, PT, R3, UR6, !P0 ;  /* 0x0000000603007c0c */ /* 0x000fe2000c741270 */
[----:B------:R-:W-:Y:S01]  /*47e80*/  VIADD R3, R10, UR4 ;  /* 0x000000040a037c36 */ /* 0x000fe20008000000 */
[----:B------:R-:W-:Y:S01]  /*47e90*/  ULDC UR4, c[0x0][0x248] ;  /* 0x0000920000047ab9 */ /* 0x000fe20000000800 */
[----:B------:R0:W-:Y:S01]  /*47ea0*/  @P1 STG.E.U16 desc[UR8][R8.64], R11 ;  /* 0x0000000b08001986 */ /* 0x0001e2000c101508 */
[----:B------:R-:W-:Y:S01]  /*47eb0*/  VIADD R16, R2, 0x1f ;  /* 0x0000001f02107836 */ /* 0x000fe20000000000 */
[----:B------:R-:W-:Y:S01]  /*47ec0*/  ULDC UR6, c[0x0][0x22c] ;  /* 0x00008b0000067ab9 */ /* 0x000fe20000000800 */
[C---:B------:R-:W-:Y:S01]  /*47ed0*/  LEA R10, P1, R3.reuse, R20, 0x1 ;  /* 0x00000014030a7211 */ /* 0x040fe200078208ff */
[----:B0-----:R-:W-:Y:S01]  /*47ee0*/  VIADD R9, R3, UR4 ;  /* 0x0000000403097c36 */ /* 0x001fe20008000000 */
[----:B------:R-:W-:-:S02]  /*47ef0*/  ULDC UR4, c[0x0][0x248] ;  /* 0x0000920000047ab9 */ /* 0x000fc40000000800 */
[-C--:B------:R-:W-:Y:S01]  /*47f00*/  LEA.HI.X.SX32 R11, R3, R21.reuse, 0x1, P1 ;  /* 0x00000015030b7211 */ /* 0x080fe200008f0eff */
[C---:B------:R-:W-:Y:S01]  /*47f10*/  VIADD R12, R9.reuse, UR4 ;  /* 0x00000004090c7c36 */ /* 0x040fe20008000000 */
[-C--:B------:R-:W-:Y:S01]  /*47f20*/  LEA R8, P1, R9, R20.reuse, 0x1 ;  /* 0x0000001409087211 */ /* 0x080fe200078208ff */
[----:B------:R-:W-:Y:S01]  /*47f30*/  ULDC UR4, c[0x0][0x248] ;  /* 0x0000920000047ab9 */ /* 0x000fe20000000800 */
[----:B------:R-:W-:Y:S01]  /*47f40*/  PRMT R3, R13, 0x7632, R3 ;  /* 0x000076320d037816 */ /* 0x000fe20000000003 */
[----:B------:R0:W-:Y:S01]  /*47f50*/  @P6 STG.E.U16 desc[UR8][R10.64], R13 ;  /* 0x0000000d0a006986 */ /* 0x0001e2000c101508 */
[----:B------:R-:W-:Y:S02]  /*47f60*/  LEA.HI.X.SX32 R9, R9, R21, 0x1, P1 ;  /* 0x0000001509097211 */ /* 0x000fe400008f0eff */
[----:B------:R-:W-:Y:S01]  /*47f70*/  ISETP.LT.AND P1, PT, R16, UR6, !P0 ;  /* 0x0000000610007c0c */ /* 0x000fe2000c721270 */
[----:B------:R-:W-:Y:S02]  /*47f80*/  ULDC UR6, c[0x0][0x22c] ;  /* 0x00008b0000067ab9 */ /* 0x000fe40000000800 */
[----:B------:R1:W-:Y:S01]  /*47f90*/  @P5 STG.E.U16 desc[UR8][R8.64], R3 ;  /* 0x0000000308005986 */ /* 0x0003e2000c101508 */
[----:B0-----:R-:W-:-:S04]  /*47fa0*/  LEA R10, P6, R12, R20, 0x1 ;  /* 0x000000140c0a7211 */ /* 0x001fc800078c08ff */
[-C--:B------:R-:W-:Y:S01]  /*47fb0*/  LEA.HI.X.SX32 R11, R12, R21.reuse, 0x1, P6 ;  /* 0x000000150c0b7211 */ /* 0x080fe200030f0eff */
[----:B-1----:R-:W-:Y:S02]  /*47fc0*/  VIADD R3, R2, 0x20 ;  /* 0x0000002002037836 */ /* 0x002fe40000000000 */
[----:B------:R-:W-:Y:S02]  /*47fd0*/  VIADD R9, R12, UR4 ;  /* 0x000000040c097c36 */ /* 0x000fe40008000000 */
[----:B------:R0:W-:Y:S01]  /*47fe0*/  @P4 STG.E.U16 desc[UR8][R10.64], R14 ;  /* 0x0000000e0a004986 */ /* 0x0001e2000c101508 */
[----:B------:R-:W-:Y:S01]  /*47ff0*/  ULDC UR4, c[0x0][0x248] ;  /* 0x0000920000047ab9 */ /* 0x000fe20000000800 */
[----:B------:R-:W-:Y:S01]  /*48000*/  ISETP.LT.AND P6, PT, R3, UR6, !P0 ;  /* 0x0000000603007c0c */ /* 0x000fe2000c7c1270 */
[C---:B------:R-:W-:Y:S01]  /*48010*/  VIADD R3, R9.reuse, UR4 ;  /* 0x0000000409037c36 */ /* 0x040fe20008000000 */
[C---:B------:R-:W-:Y:S01]  /*48020*/  LEA R8, P4, R9.reuse, R20, 0x1 ;  /* 0x0000001409087211 */ /* 0x040fe200078808ff */
[----:B------:R-:W-:Y:S01]  /*48030*/  ULDC UR6, c[0x0][0x22c] ;  /* 0x00008b0000067ab9 */ /* 0x000fe20000000800 */
[C---:B------:R-:W-:Y:S01]  /*48040*/  VIADD R12, R2.reuse, 0x22 ;  /* 0x00000022020c7836 */ /* 0x040fe20000000000 */
[----:B------:R-:W-:Y:S01]  /*48050*/  ULDC UR4, c[0x0][0x22c] ;  /* 0x00008b0000047ab9 */ /* 0x000fe20000000800 */
[----:B------:R-:W-:Y:S01]  /*48060*/  LEA.HI.X.SX32 R9, R9, R21, 0x1, P4 ;  /* 0x0000001509097211 */ /* 0x000fe200020f0eff */
[----:B0-----:R-:W-:Y:S01]  /*48070*/  VIADD R10, R2, 0x21 ;  /* 0x00000021020a7836 */ /* 0x001fe20000000000 */
[----:B------:R-:W-:-:S04]  /*48080*/  PRMT R11, R14, 0x7632, R11 ;  /* 0x000076320e0b7816 */ /* 0x000fc8000000000b */
[----:B------:R-:W-:Y:S01]  /*48090*/  ISETP.LT.AND P4, PT, R10, UR6, !P0 ;  /* 0x000000060a007c0c */ /* 0x000fe2000c781270 */
[----:B------:R0:W-:Y:S01]  /*480a0*/  @P3 STG.E.U16 desc[UR8][R8.64], R11 ;  /* 0x0000000b08003986 */ /* 0x0001e2000c101508 */
[----:B------:R-:W-:Y:S01]  /*480b0*/  LEA R10, P5, R3, R20, 0x1 ;  /* 0x00000014030a7211 */ /* 0x000fe200078a08ff */
[----:B------:R-:W-:-:S03]  /*480c0*/  ULDC UR6, c[0x0][0x22c] ;  /* 0x00008b0000067ab9 */ /* 0x000fc60000000800 */
[C---:B0-----:R-:W-:Y:S02]  /*480d0*/  LEA.HI.X.SX32 R11, R3.reuse, R21, 0x1, P5 ;  /* 0x00000015030b7211 */ /* 0x041fe400028f0eff */
[----:B------:R-:W-:Y:S01]  /*480e0*/  ISETP.LT.AND P5, PT, R12, UR4, !P0 ;  /* 0x000000040c007c0c */ /* 0x000fe2000c7a1270 */
[----:B------:R-:W-:Y:S02]  /*480f0*/  ULDC UR4, c[0x0][0x248] ;  /* 0x0000920000047ab9 */ /* 0x000fe40000000800 */
[----:B------:R-:W-:Y:S02]  /*48100*/  VIADD R3, R3, UR4 ;  /* 0x0000000403037c36 */ /* 0x000fe40008000000 */
[----:B------:R-:W-:Y:S01]  /*48110*/  VIADD R9, R2, 0x23 ;  /* 0x0000002302097836 */ /* 0x000fe20000000000 */
[----:B------:R0:W-:Y:S01]  /*48120*/  @P2 STG.E.U16 desc[UR8][R10.64], R15 ;  /* 0x0000000f0a002986 */ /* 0x0001e2000c101508 */
[----:B------:R-:W-:Y:S01]  /*48130*/  ULDC UR4, c[0x0][0x22c] ;  /* 0x00008b0000047ab9 */ /* 0x000fe20000000800 */
[----:B------:R-:W-:-:S02]  /*48140*/  LEA R8, P2, R3, R20, 0x1 ;  /* 0x0000001403087211 */ /* 0x000fc400078408ff */
        /* <DEDUP_REMOVED lines=9> */
[----:B------:R-:W-:Y:S01]  /*481e0*/  VIADD R13, R2, 0x25 ;  /* 0x00000025020d7836 */ /* 0x000fe20000000000 */
[----:B------:R-:W-:Y:S01]  /*481f0*/  ULDC UR6, c[0x0][0x22c] ;  /* 0x00008b0000067ab9 */ /* 0x000fe20000000800 */
[CC--:B0-----:R-:W-:Y:S01]  /*48200*/  LEA R10, P1, R3.reuse, R20.reuse, 0x1 ;  /* 0x00000014030a7211 */ /* 0x0c1fe200078208ff */
[C---:B------:R-:W-:Y:S01]  /*48210*/  VIADD R9, R3.reuse, UR4 ;  /* 0x0000000403097c36 */ /* 0x040fe20008000000 */
[----:B------:R-:W-:Y:S02]  /*48220*/  ULDC UR4, c[0x0][0x248] ;  /* 0x0000920000047ab9 */ /* 0x000fe40000000800 */
[-C--:B------:R-:W-:Y:S02]  /*48230*/  LEA.HI.X.SX32 R11, R3, R21.reuse, 0x1, P1 ;  /* 0x00000015030b7211 */ /* 0x080fe400008f0eff */
[C---:B------:R-:W-:Y:S01]  /*48240*/  LEA R8, P1, R9.reuse, R20, 0x1 ;  /* 0x0000001409087211 */ /* 0x040fe200078208ff */
[C---:B------:R-:W-:Y:S01]  /*48250*/  VIADD R12, R9.reuse, UR4 ;  /* 0x00000004090c7c36 */ /* 0x040fe20008000000 */
[----:B------:R-:W-:Y:S01]  /*48260*/  PRMT R3, R4, 0x7632, R3 ;  /* 0x0000763204037816 */ /* 0x000fe20000000003 */
[----:B------:R0:W-:Y:S01]  /*48270*/  @P6 STG.E.U16 desc[UR8][R10.64], R4 ;  /* 0x000000040a006986 */ /* 0x0001e2000c101508 */
[----:B------:R-:W-:Y:S01]  /*48280*/  LEA.HI.X.SX32 R9, R9, R21, 0x1, P1 ;  /* 0x0000001509097211 */ /* 0x000fe200008f0eff */
[----:B------:R-:W-:Y:S01]  /*48290*/  ULDC UR4, c[0x0][0x248] ;  /* 0x0000920000047ab9 */ /* 0x000fe20000000800 */
[----:B------:R-:W-:Y:S01]  /*482a0*/  ISETP.LT.AND P1, PT, R13, UR6, !P0 ;  /* 0x000000060d007c0c */ /* 0x000fe2000c721270 */
[----:B------:R-:W-:-:S02]  /*482b0*/  ULDC UR6, c[0x0][0x22c] ;  /* 0x00008b0000067ab9 */ /* 0x000fc40000000800 */
[----:B------:R1:W-:Y:S01]  /*482c0*/  @P4 STG.E.U16 desc[UR8][R8.64], R3 ;  /* 0x0000000308004986 */ /* 0x0003e2000c101508 */
[----:B0-----:R-:W-:Y:S01]  /*482d0*/  LEA R10, P6, R12, R20, 0x1 ;  /* 0x000000140c0a7211 */ /* 0x001fe200078c08ff */
[----:B-1----:R-:W-:-:S03]  /*482e0*/  VIADD R3, R2, 0x26 ;  /* 0x0000002602037836 */ /* 0x002fc60000000000 */
[C---:B------:R-:W-:Y:S02]  /*482f0*/  LEA.HI.X.SX32 R11, R12.reuse, R21, 0x1, P6 ;  /* 0x000000150c0b7211 */ /* 0x040fe400030f0eff */
[----:B------:R-:W-:Y:S01]  /*48300*/  ISETP.LT.AND P4, PT, R3, UR6, !P0 ;  /* 0x0000000603007c0c */ /* 0x000fe2000c781270 */
[----:B------:R-:W-:Y:S01]  /*48310*/  VIADD R3, R12, UR4 ;  /* 0x000000040c037c36 */ /* 0x000fe20008000000 */
[----:B------:R-:W-:Y:S01]  /*48320*/  ULDC UR4, c[0x0][0x248] ;  /* 0x0000920000047ab9 */ /* 0x000fe20000000800 */
[----:B------:R0:W-:Y:S01]  /*48330*/  @P5 STG.E.U16 desc[UR8][R10.64], R5 ;  /* 0x000000050a005986 */ /* 0x0001e2000c101508 */
[----:B------:R-:W-:Y:S01]  /*48340*/  PRMT R9, R5, 0x7632, R9 ;  /* 0x0000763205097816 */ /* 0x000fe20000000009 */
[C---:B------:R-:W-:Y:S01]  /*48350*/  VIADD R8, R3.reuse, UR4 ;  /* 0x0000000403087c36 */ /* 0x040fe20008000000 */
[----:B------:R-:W-:Y:S01]  /*48360*/  ULDC UR4, c[0x0][0x248] ;  /* 0x0000920000047ab9 */ /* 0x000fe20000000800 */
[----:B------:R-:W-:Y:S01]  /*48370*/  LEA R4, P5, R3, R20, 0x1 ;  /* 0x0000001403047211 */ /* 0x000fe200078a08ff */
[----:B------:R-:W-:Y:S01]  /*48380*/  ULDC UR6, c[0x0][0x248] ;  /* 0x0000920000067ab9 */ /* 0x000fe20000000800 */
[----:B0-----:R-:W-:-:S02]  /*48390*/  VIADD R10, R8, UR4 ;  /* 0x00000004080a7c36 */ /* 0x001fc40008000000 */
[----:B------:R-:W-:Y:S01]  /*483a0*/  VIADD R11, R2, 0x27 ;  /* 0x00000027020b7836 */ /* 0x000fe20000000000 */
[----:B------:R-:W-:Y:S01]  /*483b0*/  LEA.HI.X.SX32 R5, R3, R21, 0x1, P5 ;  /* 0x0000001503057211 */ /* 0x000fe200028f0eff */
[----:B------:R-:W-:Y:S01]  /*483c0*/  ULDC UR4, c[0x0][0x22c] ;  /* 0x00008b0000047ab9 */ /* 0x000fe20000000800 */
[----:B------:R-:W-:Y:S01]  /*483d0*/  VIADD R3, R10, UR6 ;  /* 0x000000060a037c36 */ /* 0x000fe20008000000 */
[----:B------:R-:W-:Y:S01]  /*483e0*/  ULDC UR6, c[0x0][0x22c] ;  /* 0x00008b0000067ab9 */ /* 0x000fe20000000800 */
[----:B------:R-:W-:Y:S01]  /*483f0*/  ISETP.LT.AND P5, PT, R11, UR4, !P0 ;  /* 0x000000040b007c0c */ /* 0x000fe2000c7a1270 */
[----:B------:R-:W-:Y:S02]  /*48400*/  ULDC UR4, c[0x0][0x248] ;  /* 0x0000920000047ab9 */ /* 0x000fe40000000800 */
[----:B------:R-:W-:Y:S01]  /*48410*/  VIADD R13, R3, UR4 ;  /* 0x00000004030d7c36 */ /* 0x000fe20008000000 */
[----:B------:R-:W-:-:S03]  /*48420*/  ULDC UR4, c[0x0][0x248] ;  /* 0x0000920000047ab9 */ /* 0x000fc60000000800 */
[----:B------:R-:W-:Y:S01]  /*48430*/  VIADD R23, R13, UR4 ;  /* 0x000000040d177c36 */ /* 0x000fe20008000000 */
[----:B------:R-:W-:-:S03]  /*48440*/  ULDC UR4, c[0x0][0x248] ;  /* 0x0000920000047ab9 */ /* 0x000fc60000000800 */
[----:B------:R-:W-:Y:S01]  /*48450*/  VIADD R19, R23, UR4 ;  /* 0x0000000417137c36 */ /* 0x000fe20008000000 */
[----:B------:R-:W-:Y:S01]  /*48460*/  ULDC UR4, c[0x0][0x248] ;  /* 0x0000920000047ab9 */ /* 0x000fe20000000800 */
[----:B------:R0:W-:Y:S02]  /*48470*/  @P3 STG.E.U16 desc[UR8][R4.64], R9 ;  /* 0x0000000904003986 */ /* 0x0001e4000c101508 */
[----:B------:R-:W-:Y:S01]  /*48480*/  VIADD R17, R19, UR4 ;  /* 0x0000000413117c36 */ /* 0x000fe20008000000 */
[----:B------:R-:W-:-:S03]  /*48490*/  ULDC UR4, c[0x0][0x248] ;  /* 0x0000920000047ab9 */ /* 0x000fc60000000800 */
[----:B------:R-:W-:Y:S01]  /*484a0*/  VIADD R15, R17, UR4 ;  /* 0x00000004110f7c36 */ /* 0x000fe20008000000 */
[----:B------:R-:W-:Y:S01]  /*484b0*/  ULDC UR4, c[0x0][0x248] ;  /* 0x0000920000047ab9 */ /* 0x000fe20000000800 */
[----:B0-----:R-:W-:Y:S01]  /*484c0*/  LEA R4, P3, R8, R20, 0x1 ;  /* 0x0000001408047211 */ /* 0x001fe200078608ff */
[----:B------:R-:W-:-:S03]  /*484d0*/  VIADD R9, R2, 0x28 ;  /* 0x0000002802097836 */ /* 0x000fc60000000000 */
[----:B------:R-:W-:Y:S02]  /*484e0*/  LEA.HI.X.SX32 R5, R8, R21, 0x1, P3 ;  /* 0x0000001508057211 */ /* 0x000fe400018f0eff */
[----:B------:R-:W-:Y:S01]  /*484f0*/  ISETP.LT.AND P3, PT, R9, UR6, !P0 ;  /* 0x0000000609007c0c */ /* 0x000fe2000c761270 */
[----:B------:R-:W-:Y:S01]  /*48500*/  VIADD R9, R15, UR4 ;  /* 0x000000040f097c36 */ /* 0x000fe20008000000 */
[----:B------:R-:W-:Y:S01]  /*48510*/  ULDC UR4, c[0x0][0x248] ;  /* 0x0000920000047ab9 */ /* 0x000fe20000000800 */
[----:B------:R0:W-:Y:S01]  /*48520*/  @P2 STG.E.U16 desc[UR8][R4.64], R6 ;  /* 0x0000000604002986 */ /* 0x0001e2000c101508 */
[----:B------:R-:W-:Y:S01]  /*48530*/  VIADD R11, R2, 0x29 ;  /* 0x00000029020b7836 */ /* 0x000fe20000000000 */
[----:B------:R-:W-:Y:S01]  /*48540*/  ULDC UR6, c[0x0][0x22c] ;  /* 0x00008b0000067ab9 */ /* 0x000fe20000000800 */
[----:B------:R-:W-:Y:S01]  /*48550*/  VIADD R8, R9, UR4 ;  /* 0x0000000409087c36 */ /* 0x000fe20008000000 */
[----:B------:R-:W-:Y:S01]  /*48560*/  ULDC UR4, c[0x0][0x248] ;  /* 0x0000920000047ab9 */ /* 0x000fe20000000800 */
[----:B0-----:R-:W-:-:S02]  /*48570*/  LEA R4, P2, R10, R20, 0x1 ;  /* 0x000000140a047211 */ /* 0x001fc400078408ff */
[----:B------:R-:W-:Y:S02]  /*48580*/  PRMT R6, R6, 0x7632, R6 ;  /* 0x0000763206067816 */ /* 0x000fe40000000006 */
[----:B------:R-:W-:Y:S01]  /*48590*/  LEA.HI.X.SX32 R5, R10, R21, 0x1, P2 ;  /* 0x000000150a057211 */ /* 0x000fe200010f0eff */
[----:B------:R-:W-:Y:S01]  /*485a0*/  VIADD R18, R8, UR4 ;  /* 0x0000000408127c36 */ /* 0x000fe20008000000 */
[----:B------:R-:W-:-:S03]  /*485b0*/  ULDC UR4, c[0x0][0x248] ;  /* 0x0000920000047ab9 */ /* 0x000fc60000000800 */
[----:B------:R0:W-:Y:S01]  /*485c0*/  @P1 STG.E.U16 desc[UR8][R4.64], R6 ;  /* 0x0000000604001986 */ /* 0x0001e2000c101508 */
[----:B------:R-:W-:Y:S01]  /*485d0*/  ISETP.LT.AND P2, PT, R11, UR6, !P0 ;  /* 0x000000060b007c0c */ /* 0x000fe2000c741270 */
[----:B------:R-:W-:Y:S01]  /*485e0*/  ULDC UR6, c[0x0][0x22c] ;  /* 0x00008b0000067ab9 */ /* 0x000fe20000000800 */
[----:B------:R-:W-:Y:S01]  /*485f0*/  LEA R10, P6, R3, R20, 0x1 ;  /* 0x00000014030a7211 */ /* 0x000fe200078c08ff */
[----:B0-----:R-:W-:Y:S01]  /*48600*/  VIADD R5, R18, UR4 ;  /* 0x0000000412057c36 */ /* 0x001fe20008000000 */
[----:B------:R-:W-:Y:S01]  /*48610*/  ULDC UR4, c[0x0][0x248] ;  /* 0x0000920000047ab9 */ /* 0x000fe20000000800 */
[----:B------:R-:W-:Y:S02]  /*48620*/  VIADD R4, R2, 0x2a ;  /* 0x0000002a02047836 */ /* 0x000fe40000000000 */
[----:B------:R-:W-:Y:S01]  /*48630*/  VIADD R6, R5, UR4 ;  /* 0x0000000405067c36 */ /* 0x000fe20008000000 */
[----:B------:R-:W-:Y:S02]  /*48640*/  ULDC UR4, c[0x0][0x248] ;  /* 0x0000920000047ab9 */ /* 0x000fe40000000800 */
[----:B------:R-:W-:Y:S01]  /*48650*/  ISETP.LT.AND P1, PT, R4, UR6, !P0 ;  /* 0x0000000604007c0c */ /* 0x000fe2000c721270 */
[----:B------:R-:W-:Y:S01]  /*48660*/  VIADD R4, R6, UR4 ;  /* 0x0000000406047c36 */ /* 0x000fe20008000000 */
[----:B------:R-:W-:Y:S01]  /*48670*/  ULDC UR4, c[0x0][0x248] ;  /* 0x0000920000047ab9 */ /* 0x000fe20000000800 */
[----:B------:R-:W-:Y:S01]  /*48680*/  LEA.HI.X.SX32 R11, R3, R21, 0x1, P6 ;  /* 0x00000015030b7211 */ /* 0x000fe200030f0eff */
[----:B------:R-:W-:Y:S01]  /*48690*/  ULDC UR6, c[0x0][0x248] ;  /* 0x0000920000067ab9 */ /* 0x000fe20000000800 */
[----:B------:R-:W-:Y:S01]  /*486a0*/  VIADD R3, R4, UR4 ;  /* 0x0000000404037c36 */ /* 0x000fe20008000000 */
[----:B------:R-:W-:-:S03]  /*486b0*/  ULDC UR4, c[0x0][0x248] ;  /* 0x0000920000047ab9 */ /* 0x000fc60000000800 */
[----:B------:R-:W-:Y:S01]  /*486c0*/  VIADD R14, R3, UR6 ;  /* 0x00000006030e7c36 */ /* 0x000fe20008000000 */
[----:B------:R0:W-:Y:S01]  /*486d0*/  @P4 STG.E.U16 desc[UR8][R10.64], R7 ;  /* 0x000000070a004986 */ /* 0x0001e2000c101508 */
[----:B------:R-:W-:Y:S01]  /*486e0*/  LEA R12, P4, R13, R20, 0x1 ;  /* 0x000000140d0c7211 */ /* 0x000fe200078808ff */
[----:B------:R-:W-:Y:S01]  /*486f0*/  ULDC UR6, c[0x0][0x248] ;  /* 0x0000920000067ab9 */ /* 0x000fe20000000800 */
[----:B------:R-:W-:Y:S02]  /*48700*/  PRMT R16, R7, 0x7632, R16 ;  /* 0x0000763207107816 */ /* 0x000fe40000000010 */
[----:B------:R-:W-:Y:S01]  /*48710*/  LEA.HI.X.SX32 R13, R13, R21, 0x1, P4 ;  /* 0x000000150d0d7211 */ /* 0x000fe200020f0eff */
[----:B0-----:R-:W-:Y:S01]  /*48720*/  VIADD R10, R14, UR4 ;  /* 0x000000040e0a7c36 */ /* 0x001fe20008000000 */
[----:B------:R-:W-:Y:S01]  /*48730*/  ULDC UR4, c[0x0][0x22c] ;  /* 0x00008b0000047ab9 */ /* 0x000fe20000000800 */
[----:B------:R-:W-:Y:S02]  /*48740*/  VIADD R11, R2, 0x2b ;  /* 0x0000002b020b7836 */ /* 0x000fe40000000000 */
[----:B------:R-:W-:Y:S01]  /*48750*/  VIADD R7, R10, UR6 ;  /* 0x000000060a077c36 */ /* 0x000fe20008000000 */
[----:B------:R0:W-:Y:S01]  /*48760*/  @P5 STG.E.U16 desc[UR8][R12.64], R16 ;  /* 0x000000100c005986 */ /* 0x0001e2000c101508 */
[----:B------:R-:W-:Y:S01]  /*48770*/  VIADD R24, R2, 0x2c ;  /* 0x0000002c02187836 */ /* 0x000fe20000000000 */
[----:B------:R-:W-:Y:S01]  /*48780*/  ISETP.LT.AND P4, PT, R11, UR4, !P0 ;  /* 0x000000040b007c0c */ /* 0x000fe2000c781270 */
[----:B------:R-:W-:Y:S01]  /*48790*/  ULDC UR4, c[0x0][0x248] ;  /* 0x0000920000047ab9 */ /* 0x000fe20000000800 */
[----:B------:R-:W-:Y:S01]  /*487a0*/  ULDC UR6, c[0x0][0x22c] ;  /* 0x00008b0000067ab9 */ /* 0x000fe20000000800 */
[----:B------:R-:W-:Y:S01]  /*487b0*/  VIADD R11, R7, UR4 ;  /* 0x00000004070b7c36 */ /* 0x000fe20008000000 */
[----:B------:R-:W-:-:S03]  /*487c0*/  ULDC UR4, c[0x0][0x248] ;  /* 0x0000920000047ab9 */ /* 0x000fc60000000800 */
[----:B0-----:R-:W-:Y:S01]  /*487d0*/  VIADD R16, R11, UR4 ;  /* 0x000000040b107c36 */ /* 0x001fe20008000000 */
[C---:B------:R-:W-:Y:S01]  /*487e0*/  LEA R12, P5, R23.reuse, R20, 0x1 ;  /* 0x00000014170c7211 */ /* 0x040fe200078a08ff */
[----:B------:R-:W-:Y:S02]  /*487f0*/  ULDC UR4, c[0x0][0x248] ;  /* 0x0000920000047ab9 */ /* 0x000fe40000000800 */
[----:B------:R-:W-:Y:S01]  /*48800*/  VIADD R22, R16, UR4 ;  /* 0x0000000410167c36 */ /* 0x000fe20008000000 */
[----:B------:R-:W-:Y:S01]  /*48810*/  LEA.HI.X.SX32 R13, R23, R21, 0x1, P5 ;  /* 0x00000015170d7211 */ /* 0x000fe200028f0eff */
[----:B------:R-:W-:Y:S01]  /*48820*/  ULDC UR4, c[0x0][0x248] ;  /* 0x0000920000047ab9 */ /* 0x000fe20000000800 */
[----:B------:R-:W-:Y:S01]  /*48830*/  ISETP.LT.AND P5, PT, R24, UR6, !P0 ;  /* 0x0000000618007c0c */ /* 0x000fe2000c7a1270 */
[----:B------:R-:W-:Y:S01]  /*48840*/  VIADD R24, R22, UR4 ;  /* 0x0000000416187c36 */ /* 0x000fe20008000000 */
[----:B------:R-:W-:Y:S01]  /*48850*/  ULDC UR4, c[0x0][0x248] ;  /* 0x0000920000047ab9 */ /* 0x000fe20000000800 */
[----:B---3--:R0:W-:Y:S01]  /*48860*/  @P3 STG.E.U16 desc[UR8][R12.64], R0 ;  /* 0x000000000c003986 */ /* 0x0081e2000c101508 */
[----:B------:R-:W-:Y:S01]  /*48870*/  VIADD R27, R2, 0x2d ;  /* 0x0000002d021b7836 */ /* 0x000fe20000000000 */
[----:B------:R-:W-:Y:S01]  /*48880*/  ULDC UR6, c[0x0][0x22c] ;  /* 0x00008b0000067ab9 */ /* 0x000fe20000000800 */
[----:B------:R-:W-:Y:S01]  /*48890*/  VIADD R23, R24, UR4 ;  /* 0x0000000418177c36 */ /* 0x000fe20008000000 */
[----:B------:R-:W-:-:S03]  /*488a0*/  ULDC UR4, c[0x0][0x248] ;  /* 0x0000920000047ab9 */ /* 0x000fc60000000800 */
[----:B------:R-:W-:Y:S01]  /*488b0*/  VIADD R25, R23, UR4 ;  /* 0x0000000417197c36 */ /* 0x000fe20008000000 */
[----:B------:R-:W-:Y:S01]  /*488c0*/  ULDC UR4, c[0x0][0x248] ;  /* 0x0000920000047ab9 */ /* 0x000fe20000000800 */
[----:B0-----:R-:W-:Y:S02]  /*488d0*/  LEA R12, P3, R19, R20, 0x1 ;  /* 0x00000014130c7211 */ /* 0x001fe400078608ff */
[----:B------:R-:W-:Y:S01]  /*488e0*/  VIADD R26, R25, UR4 ;  /* 0x00000004191a7c36 */ /* 0x000fe20008000000 */
[----:B------:R-:W-:Y:S01]  /*488f0*/  ULDC UR4, c[0x0][0x248] ;  /* 0x0000920000047ab9 */ /* 0x000fe20000000800 */
[----:B------:R-:W-:Y:S02]  /*48900*/  LEA.HI.X.SX32 R13, R19, R21, 0x1, P3 ;  /* 0x00000015130d7211 */ /* 0x000fe400018f0eff */
[----:B------:R-:W-:Y:S01]  /*48910*/  ISETP.LT.AND P3, PT, R27, UR6, !P0 ;  /* 0x000000061b007c0c */ /* 0x000fe2000c761270 */
[----:B------:R-:W-:Y:S01]  /*48920*/  VIADD R27, R26, UR4 ;  /* 0x000000041a1b7c36 */ /* 0x000fe20008000000 */
[----:B--2---:R-:W-:Y:S01]  /*48930*/  PRMT R28, R0, 0x7632, R28 ;  /* 0x00007632001c7816 */ /* 0x004fe2000000001c */
[----:B------:R-:W-:Y:S01]  /*48940*/  ULDC UR4, c[0x0][0x248] ;  /* 0x0000920000047ab9 */ /* 0x000fe20000000800 */
[----:B------:R0:W-:Y:S01]  /*48950*/  STL [R1+0x230c], R25 ;  /* 0x00230c1901007387 */ /* 0x0001e20000100800 */
[----:B------:R-:W-:Y:S01]  /*48960*/  VIADD R19, R27, UR4 ;  /* 0x000000041b137c36 */ /* 0x000fe20008000000 */
[----:B------:R-:W-:Y:S01]  /*48970*/  ULDC UR4, c[0x0][0x248] ;  /* 0x0000920000047ab9 */ /* 0x000fe20000000800 */
[----:B------:R-:W-:Y:S01]  /*48980*/  ULDC UR6, c[0x0][0x248] ;  /* 0x0000920000067ab9 */ /* 0x000fe20000000800 */
[----:B------:R1:W-:Y:S01]  /*48990*/  @P2 STG.E.U16 desc[UR8][R12.64], R28 ;  /* 0x0000001c0c002986 */ /* 0x0003e2000c101508 */
[----:B------:R-:W-:Y:S01]  /*489a0*/  VIADD R0, R19, UR4 ;  /* 0x0000000413007c36 */ /* 0x000fe20008000000 */
[----:B------:R-:W-:-:S02]  /*489b0*/  ULDC UR4, c[0x0][0x22c] ;  /* 0x00008b0000047ab9 */ /* 0x000fc40000000800 */
[----:B0-----:R-:W2:Y:S01]  /*489c0*/  LDL.LU R25, [R1+0x1e8] ;  /* 0x0001e80001197983 */ /* 0x001ea20000300800 */
[----:B-1----:R-:W-:Y:S01]  /*489d0*/  LEA R12, P2, R17, R20, 0x1 ;  /* 0x00000014110c7211 */ /* 0x002fe200078408ff */
[----:B------:R-:W-:-:S03]  /*489e0*/  VIADD R28, R2, 0x2e ;  /* 0x0000002e021c7836 */ /* 0x000fc60000000000 */
[----:B------:R-:W-:Y:S02]  /*489f0*/  LEA.HI.X.SX32 R13, R17, R21, 0x1, P2 ;  /* 0x00000015110d7211 */ /* 0x000fe400010f0eff */
[----:B------:R-:W-:Y:S01]  /*48a00*/  ISETP.LT.AND P2, PT, R28, UR4, !P0 ;  /* 0x000000041c007c0c */ /* 0x000fe2000c741270 */
[----:B------:R-:W-:Y:S01]  /*48a10*/  VIADD R0, R0, UR6 ;  /* 0x0000000600007c36 */ /* 0x000fe20008000000 */
[----:B------:R-:W3:Y:S01]  /*48a20*/  LDL.LU R28, [R1+0x1e4] ;  /* 0x0001e400011c7983 */ /* 0x000ee20000300800 */
[----:B------:R-:W-:Y:S01]  /*48a30*/  ULDC UR4, c[0x0][0x248] ;  /* 0x0000920000047ab9 */ /* 0x000fe20000000800 */
[----:B------:R-:W-:Y:S02]  /*48a40*/  ULDC UR6, c[0x0][0x248] ;  /* 0x0000920000067ab9 */ /* 0x000fe40000000800 */
[----:B------:R0:W-:Y:S02]  /*48a50*/  STL [R1+0x4], R0 ;  /* 0x0000040001007387 */ /* 0x0001e40000100800 */
[----:B0-----:R-:W-:Y:S01]  /*48a60*/  VIADD R0, R0, UR4 ;  /* 0x0000000400007c36 */ /* 0x001fe20008000000 */
[----:B------:R-:W-:-:S04]  /*48a70*/  ULDC UR4, c[0x0][0x248] ;  /* 0x0000920000047ab9 */ /* 0x000fc80000000800 */
        /* <DEDUP_REMOVED lines=9> */
[----:B------:R-:W-:Y:S04]  /*48b10*/  STL [R1+0x18], R0 ;  /* 0x0000180001007387 */ /* 0x000fe80000100800 */
[----:B---3--:R0:W-:Y:S01]  /*48b20*/  @P1 STG.E.U16 desc[UR8][R12.64], R28 ;  /* 0x0000001c0c001986 */ /* 0x0081e2000c101508 */
[----:B------:R-:W-:Y:S02]  /*48b30*/  PRMT R17, R28, 0x7632, R17 ;  /* 0x000076321c117816 */ /* 0x000fe40000000011 */
[----:B0-----:R-:W-:Y:S01]  /*48b40*/  LEA R12, P1, R15, R20, 0x1 ;  /* 0x000000140f0c7211 */ /* 0x001fe200078208ff */
[----:B------:R-:W-:-:S03]  /*48b50*/  VIADD R28, R2, 0x2f ;  /* 0x0000002f021c7836 */ /* 0x000fc60000000000 */
[----:B------:R-:W-:Y:S02]  /*48b60*/  LEA.HI.X.SX32 R13, R15, R21, 0x1, P1 ;  /* 0x000000150f0d7211 */ /* 0x000fe400008f0eff */
[----:B------:R-:W-:Y:S01]  /*48b70*/  ISETP.LT.AND P1, PT, R28, UR4, !P0 ;  /* 0x000000041c007c0c */ /* 0x000fe2000c721270 */
[----:B------:R-:W-:Y:S02]  /*48b80*/  ULDC UR4, c[0x0][0x248] ;  /* 0x0000920000047ab9 */ /* 0x000fe40000000800 */
[----:B------:R-:W-:Y:S01]  /*48b90*/  VIADD R0, R0, UR4 ;  /* 0x0000000400007c36 */ /* 0x000fe20008000000 */
[----:B------:R-:W-:-:S04]  /*48ba0*/  ULDC UR4, c[0x0][0x248] ;  /* 0x0000920000047ab9 */ /* 0x000fc80000000800 */
[----:B------:R0:W-:Y:S02]  /*48bb0*/  STL [R1+0x1c], R0 ;  /* 0x00001c0001007387 */ /* 0x0001e40000100800 */
[----:B0-----:R-:W-:Y:S01]  /*48bc0*/  VIADD R0, R0, UR4 ;  /* 0x0000000400007c36 */ /* 0x001fe20008000000 */
[----:B------:R-:W-:-:S04]  /*48bd0*/  ULDC UR4, c[0x0][0x248] ;  /* 0x0000920000047ab9 */ /* 0x000fc80000000800 */
[----:B------:R0:W-:Y:S02]  /*48be0*/  STL [R1+0x14], R0 ;  /* 0x0000140001007387 */ /* 0x0001e40000100800 */
[----:B0-----:R-:W-:Y:S01]  /*48bf0*/  VIADD R0, R0, UR4 ;  /* 0x0000000400007c36 */ /* 0x001fe20008000000 */
[----:B------:R-:W-:Y:S01]  /*48c00*/  ULDC UR4, c[0x0][0x248] ;  /* 0x0000920000047ab9 */ /* 0x000fe20000000800 */
[----:B------:R0:W-:Y:S04]  /*48c10*/  @P4 STG.E.U16 desc[UR8][R12.64], R17 ;  /* 0x000000110c004986 */ /* 0x0001e8000c101508 */
[----:B------:R1:W-:Y:S01]  /*48c20*/  STL [R1+0x28], R0 ;  /* 0x0000280001007387 */ /* 0x0003e20000100800 */
[----:B------:R-:W-:Y:S01]  /*48c30*/  VIADD R15, R2, 0x30 ;  /* 0x00000030020f7836 */ /* 0x000fe20000000000 */
[----:B0-----:R-:W-:Y:S01]  /*48c40*/  LEA R12, P4, R9, R20, 0x1 ;  /* 0x00000014090c7211 */ /* 0x001fe200078808ff */
[----:B-1----:R-:W-:Y:S01]  /*48c50*/  VIADD R0, R0, UR4 ;  /* 0x0000000400007c36 */ /* 0x002fe20008000000 */
[----:B------:R-:W-:-:S02]  /*48c60*/  ULDC UR4, c[0x0][0x248] ;  /* 0x0000920000047ab9 */ /* 0x000fc40000000800 */
[----:B------:R-:W-:Y:S02]  /*48c70*/  LEA.HI.X.SX32 R13, R9, R21, 0x1, P4 ;  /* 0x00000015090d7211 */ /* 0x000fe400020f0eff */
[----:B------:R0:W-:Y:S01]  /*48c80*/  STL [R1+0x24], R0 ;  /* 0x0000240001007387 */ /* 0x0001e20000100800 */
[----:B------:R-:W-:Y:S01]  /*48c90*/  ISETP.LT.AND P4, PT, R15, UR6, !P0 ;  /* 0x000000060f007c0c */ /* 0x000fe2000c781270 */
[----:B------:R-:W-:Y:S01]  /*48ca0*/  VIADD R15, R2, 0x31 ;  /* 0x00000031020f7836 */ /* 0x000fe20000000000 */
[----:B------:R-:W-:Y:S01]  /*48cb0*/  ULDC UR6, c[0x0][0x22c] ;  /* 0x00008b0000067ab9 */ /* 0x000fe20000000800 */
[----:B--2---:R1:W-:Y:S01]  /*48cc0*/  @P5 STG.E.U16 desc[UR8][R12.64], R25 ;  /* 0x000000190c005986 */ /* 0x0043e2000c101508 */
[----:B0-----:R-:W-:Y:S01]  /*48cd0*/  VIADD R0, R0, UR4 ;  /* 0x0000000400007c36 */ /* 0x001fe20008000000 */
[----:B------:R-:W-:-:S04]  /*48ce0*/  ULDC UR4, c[0x0][0x248] ;  /* 0x0000920000047ab9 */ /* 0x000fc80000000800 */
[----:B------:R0:W-:Y:S01]  /*48cf0*/  STL [R1+0x20], R0 ;  /* 0x0000200001007387 */ /* 0x0001e20000100800 */
[----:B-1----:R-:W-:-:S04]  /*48d00*/  LEA R12, P5, R8, R20, 0x1 ;  /* 0x00000014080c7211 */ /* 0x002fc800078a08ff */
[----:B------:R-:W-:Y:S01]  /*48d10*/  LEA.HI.X.SX32 R13, R8, R21, 0x1, P5 ;  /* 0x00000015080d7211 */ /* 0x000fe200028f0eff */
[----:B0-----:R-:W-:Y:S01]  /*48d20*/  VIADD R0, R0, UR4 ;  /* 0x0000000400007c36 */ /* 0x001fe20008000000 */
[----:B------:R-:W-:Y:S01]  /*48d30*/  ISETP.LT.AND P5, PT, R15, UR6, !P0 ;  /* 0x000000060f007c0c */ /* 0x000fe2000c7a1270 */
[----:B------:R-:W-:Y:S01]  /*48d40*/  ULDC UR4, c[0x0][0x248] ;  /* 0x0000920000047ab9 */ /* 0x000fe20000000800 */
[----:B------:R-:W-:Y:S02]  /*48d50*/  PRMT R9, R25, 0x7632, R9 ;  /* 0x0000763219097816 */ /* 0x000fe40000000009 */
[----:B------:R0:W-:Y:S01]  /*48d60*/  STL [R1+0x2c], R0 ;  /* 0x00002c0001007387 */ /* 0x0001e20000100800 */
[----:B------:R-:W-:-:S03]  /*48d70*/  ULDC UR6, c[0x0][0x22c] ;  /* 0x00008b0000067ab9 */ /* 0x000fc60000000800 */
[----:B------:R-:W2:Y:S01]  /*48d80*/  LDL.LU R15, [R1+0x1ec] ;  /* 0x0001ec00010f7983 */ /* 0x000ea20000300800 */
[----:B------:R-:W-:Y:S01]  /*48d90*/  VIADD R25, R0, UR4 ;  /* 0x0000000400197c36 */ /* 0x000fe20008000000 */
[----:B------:R-:W-:-:S03]  /*48da0*/  ULDC UR4, c[0x0][0x248] ;  /* 0x0000920000047ab9 */ /* 0x000fc60000000800 */
        /* <DEDUP_REMOVED lines=8> */
[----:B------:R0:W-:Y:S04]  /*48e30*/  STL [R1+0x3c], R0 ;  /* 0x00003c0001007387 */ /* 0x0001e80000100800 */
[----:B------:R-:W3:Y:S01]  /*48e40*/  LDL.LU R17, [R1+0x1f0] ;  /* 0x0001f00001117983 */ /* 0x000ee20000300800 */
[----:B0-----:R-:W-:-:S03]  /*48e50*/  VIADD R0, R0, UR4 ;  /* 0x0000000400007c36 */ /* 0x001fc60008000000 */
[----:B------:R0:W-:Y:S01]  /*48e60*/  @P3 STG.E.U16 desc[UR8][R12.64], R9 ;  /* 0x000000090c003986 */ /* 0x0001e2000c101508 */
[----:B------:R-:W-:-:S03]  /*48e70*/  ULDC UR4, c[0x0][0x248] ;  /* 0x0000920000047ab9 */ /* 0x000fc60000000800 */
[----:B------:R1:W-:Y:S01]  /*48e80*/  STL [R1+0x44], R0 ;  /* 0x0000440001007387 */ /* 0x0003e20000100800 */
[----:B0-----:R-:W-:Y:S02]  /*48e90*/  VIADD R9, R2, 0x32 ;  /* 0x0000003202097836 */ /* 0x001fe40000000000 */
[----:B-1----:R-:W-:Y:S01]  /*48ea0*/  VIADD R0, R0, UR4 ;  /* 0x0000000400007c36 */ /* 0x002fe20008000000 */
[C---:B------:R-:W-:Y:S01]  /*48eb0*/  LEA R8, P6, R18.reuse, R20, 0x1 ;  /* 0x0000001412087211 */ /* 0x040fe200078c08ff */
[----:B------:R-:W-:Y:S01]  /*48ec0*/  ULDC UR4, c[0x0][0x248] ;  /* 0x0000920000047ab9 */ /* 0x000fe20000000800 */
[----:B------:R-:W-:Y:S01]  /*48ed0*/  ISETP.LT.AND P3, PT, R9, UR6, !P0 ;  /* 0x0000000609007c0c */ /* 0x000fe2000c761270 */
[----:B------:R-:W-:Y:S01]  /*48ee0*/  ULDC UR6, c[0x0][0x248] ;  /* 0x0000920000067ab9 */ /* 0x000fe20000000800 */
[----:B------:R0:W-:Y:S01]  /*48ef0*/  STL [R1+0x48], R0 ;  /* 0x0000480001007387 */ /* 0x0001e20000100800 */
[----:B------:R-:W-:Y:S01]  /*48f00*/  LEA.HI.X.SX32 R9, R18, R21, 0x1, P6 ;  /* 0x0000001512097211 */ /* 0x000fe200030f0eff */
[----:B0-----:R-:W-:Y:S01]  /*48f10*/  VIADD R0, R0, UR6 ;  /* 0x0000000600007c36 */ /* 0x001fe20008000000 */
[----:B------:R-:W-:-:S04]  /*48f20*/  ULDC UR6, c[0x0][0x248] ;  /* 0x0000920000067ab9 */ /* 0x000fc80000000800 */
[----:B------:R0:W-:Y:S01]  /*48f30*/  STL [R1+0x40], R0 ;  /* 0x0000400001007387 */ /* 0x0001e20000100800 */
[----:B------:R-:W-:Y:S02]  /*48f40*/  VIADD R13, R2, 0x33 ;  /* 0x00000033020d7836 */ /* 0x000fe40000000000 */
[----:B0-----:R-:W-:Y:S01]  /*48f50*/  VIADD R0, R0, UR4 ;  /* 0x0000000400007c36 */ /* 0x001fe20008000000 */
[----:B------:R-:W-:-:S04]  /*48f60*/  ULDC UR4, c[0x0][0x22c] ;  /* 0x00008b0000047ab9 */ /* 0x000fc80000000800 */
[----:B------:R0:W-:Y:S04]  /*48f70*/  STL [R1+0x4c], R0 ;  /* 0x00004c0001007387 */ /* 0x0001e80000100800 */
[----:B------:R-:W-:Y:S01]  /*48f80*/  STL [R1+0x2310], R19 ;  /* 0x0023101301007387 */ /* 0x000fe20000100800 */
[----:B0-----:R-:W-:Y:S01]  /*48f90*/  VIADD R0, R0, UR6 ;  /* 0x0000000600007c36 */ /* 0x001fe20008000000 */
[----:B------:R-:W-:-:S04]  /*48fa0*/  ULDC UR6, c[0x0][0x22c] ;  /* 0x00008b0000067ab9 */ /* 0x000fc80000000800 */
[----:B------:R-:W-:Y:S01]  /*48fb0*/  STL [R1+0x54], R0 ;  /* 0x0000540001007387 */ /* 0x000fe20000100800 */
[----:B------:R-:W-:-:S03]  /*48fc0*/  PRMT R28, R29, 0x7632, R28 ;  /* 0x000076321d1c7816 */ /* 0x000fc6000000001c */
[----:B--2---:R0:W-:Y:S02]  /*48fd0*/  @P2 STG.E.U16 desc[UR8][R8.64], R15 ;  /* 0x0000000f08002986 */ /* 0x0041e4000c101508 */
[----:B0-----:R-:W-:-:S04]  /*48fe0*/  LEA R8, P2, R5, R20, 0x1 ;  /* 0x0000001405087211 */ /* 0x001fc800078408ff */
[----:B------:R-:W-:Y:S02]  /*48ff0*/  LEA.HI.X.SX32 R9, R5, R21, 0x1, P2 ;  /* 0x0000001505097211 */ /* 0x000fe400010f0eff */
[----:B------:R-:W-:Y:S01]  /*49000*/  ISETP.LT.AND P2, PT, R13, UR4, !P0 ;  /* 0x000000040d007c0c */ /* 0x000fe2000c741270 */
[----:B------:R-:W-:Y:S02]  /*49010*/  ULDC UR4, c[0x0][0x248] ;  /* 0x0000920000047ab9 */ /* 0x000fe40000000800 */
[----:B------:R-:W-:Y:S01]  /*49020*/  VIADD R0, R0, UR4 ;  /* 0x0000000400007c36 */ /* 0x000fe20008000000 */
[----:B------:R-:W-:-:S04]  /*49030*/  ULDC UR4, c[0x0][0x248] ;  /* 0x0000920000047ab9 */ /* 0x000fc80000000800 */
[----:B------:R0:W-:Y:S01]  /*49040*/  STL [R1+0x58], R0 ;  /* 0x0000580001007387 */ /* 0x0001e20000100800 */
[----:B------:R-:W-:Y:S01]  /*49050*/  PRMT R12, R15, 0x7632, R12 ;  /* 0x000076320f0c7816 */ /* 0x000fe2000000000c */
        /* <DEDUP_REMOVED lines=15> */
[----:B---3--:R-:W-:Y:S01]  /*49150*/  PRMT R12, R17, 0x7632, R12 ;  /* 0x00007632110c7816 */ /* 0x008fe2000000000c */
[----:B------:R1:W-:Y:S01]  /*49160*/  @P4 STG.E.U16 desc[UR8][R8.64], R17 ;  /* 0x0000001108004986 */ /* 0x0003e2000c101508 */
[----:B------:R-:W-:Y:S01]  /*49170*/  ULDC UR6, c[0x0][0x22c] ;  /* 0x00008b0000067ab9 */ /* 0x000fe20000000800 */
[----:B0-----:R-:W-:Y:S01]  /*49180*/  VIADD R0, R0, UR4 ;  /* 0x0000000400007c36 */ /* 0x001fe20008000000 */
[----:B------:R-:W-:-:S03]  /*49190*/  ULDC UR4, c[0x0][0x248] ;  /* 0x0000920000047ab9 */ /* 0x000fc60000000800 */
[----:B------:R-:W-:Y:S01]  /*491a0*/  VIADD R5, R0, UR4 ;  /* 0x0000000400057c36 */ /* 0x000fe20008000000 */
[----:B------:R-:W-:Y:S01]  /*491b0*/  ULDC UR4, c[0x0][0x248] ;  /* 0x0000920000047ab9 */ /* 0x000fe20000000800 */
[CC--:B-1----:R-:W-:Y:S02]  /*491c0*/  LEA R8, P4, R4.reuse, R20.reuse, 0x1 ;  /* 0x0000001404087211 */ /* 0x0c2fe400078808ff */
[----:B------:R-:W-:Y:S01]  /*491d0*/  VIADD R6, R5, UR4 ;  /* 0x0000000405067c36 */ /* 0x000fe20008000000 */
[----:B------:R-:W-:Y:S01]  /*491e0*/  ULDC UR4, c[0x0][0x248] ;  /* 0x0000920000047ab9 */ /* 0x000fe20000000800 */
[----:B------:R-:W-:Y:S02]  /*491f0*/  LEA.HI.X.SX32 R9, R4, R21, 0x1, P4 ;  /* 0x0000001504097211 */ /* 0x000fe400020f0eff */
[----:B------:R-:W-:Y:S01]  /*49200*/  VIADD R4, R6, UR4 ;  /* 0x0000000406047c36 */ /* 0x000fe20008000000 */
[----:B------:R-:W-:Y:S02]  /*49210*/  ULDC UR4, c[0x0][0x248] ;  /* 0x0000920000047ab9 */ /* 0x000fe40000000800 */
[----:B------:R0:W-:Y:S01]  /*49220*/  @P5 STG.E.U16 desc[UR8][R8.64], R12 ;  /* 0x0000000c08005986 */ /* 0x0001e2000c101508 */
[----:B------:R-:W-:Y:S01]  /*49230*/  ISETP.LT.AND P4, PT, R13, UR6, !P0 ;  /* 0x000000060d007c0c */ /* 0x000fe2000c781270 */
[----:B------:R-:W-:Y:S01]  /*49240*/  VIADD R17, R2, 0x36 ;  /* 0x0000003602117836 */ /* 0x000fe20000000000 */
[----:B------:R-:W-:Y:S01]  /*49250*/  ULDC UR6, c[0x0][0x248] ;  /* 0x0000920000067ab9 */ /* 0x000fe20000000800 */
[----:B0-----:R-:W-:Y:S01]  /*49260*/  VIADD R12, R4, UR4 ;  /* 0x00000004040c7c36 */ /* 0x001fe20008000000 */
[----:B------:R-:W-:Y:S01]  /*49270*/  ULDC UR4, c[0x0][0x248] ;  /* 0x0000920000047ab9 */ /* 0x000fe20000000800 */
[----:B------:R-:W-:-:S02]  /*49280*/  LEA R8, P5, R3, R20, 0x1 ;  /* 0x0000001403087211 */ /* 0x000fc400078a08ff */
[----:B------:R-:W-:Y:S01]  /*49290*/  VIADD R13, R12, UR4 ;  /* 0x000000040c0d7c36 */ /* 0x000fe20008000000 */
[----:B------:R-:W-:Y:S01]  /*492a0*/  ULDC UR4, c[0x0][0x22c] ;  /* 0x00008b0000047ab9 */ /* 0x000fe20000000800 */
[----:B------:R-:W-:Y:S01]  /*492b0*/  LEA.HI.X.SX32 R9, R3, R21, 0x1, P5 ;  /* 0x0000001503097211 */ /* 0x000fe200028f0eff */
[----:B------:R0:W-:Y:S01]  /*492c0*/  STL [R1+0x5c], R0 ;  /* 0x00005c0001007387 */ /* 0x0001e20000100800 */
[----:B------:R-:W-:Y:S01]  /*492d0*/  VIADD R15, R13, UR6 ;  /* 0x000000060d0f7c36 */ /* 0x000fe20008000000 */
[----:B------:R-:W-:Y:S01]  /*492e0*/  ISETP.LT.AND P5, PT, R17, UR4, !P0 ;  /* 0x0000000411007c0c */ /* 0x000fe2000c7a1270 */
[----:B------:R-:W-:Y:S01]  /*492f0*/  ULDC UR4, c[0x0][0x248] ;  /* 0x0000920000047ab9 */ /* 0x000fe20000000800 */
[----:B------:R-:W2:Y:S01]  /*49300*/  LDL.LU R19, [R1+0x1f8] ;  /* 0x0001f80001137983 */ /* 0x000ea20000300800 */
[----:B------:R-:W-:Y:S01]  /*49310*/  VIADD R3, R15, UR4 ;  /* 0x000000040f037c36 */ /* 0x000fe20008000000 */
[----:B------:R-:W-:Y:S01]  /*49320*/  ULDC UR4, c[0x0][0x248] ;  /* 0x0000920000047ab9 */ /* 0x000fe20000000800 */
[----:B------:R-:W-:-:S02]  /*49330*/  ULDC UR6, c[0x0][0x248] ;  /* 0x0000920000067ab9 */ /* 0x000fc40000000800 */
[----:B------:R-:W-:Y:S01]  /*49340*/  VIADD R17, R3, UR4 ;  /* 0x0000000403117c36 */ /* 0x000fe20008000000 */
[----:B------:R-:W-:Y:S01]  /*49350*/  ULDC UR4, c[0x0][0x248] ;  /* 0x0000920000047ab9 */ /* 0x000fe20000000800 */
[----:B------:R1:W-:Y:S02]  /*49360*/  @P3 STG.E.U16 desc[UR8][R8.64], R29 ;  /* 0x0000001d08003986 */ /* 0x0003e4000c101508 */
[----:B------:R-:W-:Y:S01]  /*49370*/  VIADD R18, R17, UR4 ;  /* 0x0000000411127c36 */ /* 0x000fe20008000000 */
[----:B------:R-:W-:-:S03]  /*49380*/  ULDC UR4, c[0x0][0x22c] ;  /* 0x00008b0000047ab9 */ /* 0x000fc60000000800 */
[----:B0-----:R-:W-:Y:S01]  /*49390*/  VIADD R0, R18, UR6 ;  /* 0x0000000612007c36 */ /* 0x001fe20008000000 */
[----:B------:R-:W-:Y:S01]  /*493a0*/  ULDC UR6, c[0x0][0x22c] ;  /* 0x00008b0000067ab9 */ /* 0x000fe20000000800 */
[----:B-1----:R-:W-:Y:S01]  /*493b0*/  LEA R8, P3, R14, R20, 0x1 ;  /* 0x000000140e087211 */ /* 0x002fe200078608ff */
[----:B------:R-:W-:-:S03]  /*493c0*/  VIADD R29, R2, 0x37 ;  /* 0x00000037021d7836 */ /* 0x000fc60000000000 */
[----:B------:R-:W-:Y:S02]  /*493d0*/  LEA.HI.X.SX32 R9, R14, R21, 0x1, P3 ;  /* 0x000000150e097211 */ /* 0x000fe400018f0eff */
[----:B------:R-:W-:Y:S01]  /*493e0*/  ISETP.LT.AND P3, PT, R29, UR4, !P0 ;  /* 0x000000041d007c0c */ /* 0x000fe2000c761270 */
[----:B------:R-:W-:Y:S02]  /*493f0*/  ULDC UR4, c[0x0][0x248] ;  /* 0x0000920000047ab9 */ /* 0x000fe40000000800 */
[----:B------:R-:W-:Y:S01]  /*49400*/  VIADD R29, R0, UR4 ;  /* 0x00000004001d7c36 */ /* 0x000fe20008000000 */
[----:B------:R-:W-:Y:S01]  /*49410*/  ULDC UR4, c[0x0][0x248] ;  /* 0x0000920000047ab9 */ /* 0x000fe20000000800 */
[----:B------:R0:W-:Y:S01]  /*49420*/  @P2 STG.E.U16 desc[UR8][R8.64], R28 ;  /* 0x0000001c08002986 */ /* 0x0001e2000c101508 */
[----:B------:R-:W-:-:S03]  /*49430*/  VIADD R14, R2, 0x38 ;  /* 0x00000038020e7836 */ /* 0x000fc60000000000 */
[----:B------:R1:W-:Y:S01]  /*49440*/  STL [R1+0x68], R0 ;  /* 0x0000680001007387 */ /* 0x0003e20000100800 */
[----:B0-----:R-:W-:Y:S01]  /*49450*/  VIADD R28, R29, UR4 ;  /* 0x000000041d1c7c36 */ /* 0x001fe20008000000 */
[----:B------:R-:W-:Y:S01]  /*49460*/  ULDC UR4, c[0x0][0x248] ;  /* 0x0000920000047ab9 */ /* 0x000fe20000000800 */
[----:B------:R-:W-:Y:S02]  /*49470*/  LEA R8, P2, R10, R20, 0x1 ;  /* 0x000000140a087211 */ /* 0x000fe400078408ff */
[----:B-1----:R-:W-:Y:S01]  /*49480*/  VIADD R0, R28, UR4 ;  /* 0x000000041c007c36 */ /* 0x002fe20008000000 */
[----:B------:R-:W-:Y:S01]  /*49490*/  ULDC UR4, c[0x0][0x248] ;  /* 0x0000920000047ab9 */ /* 0x000fe20000000800 */
[----:B------:R-:W-:Y:S02]  /*494a0*/  LEA.HI.X.SX32 R9, R10, R21, 0x1, P2 ;  /* 0x000000150a097211 */ /* 0x000fe400010f0eff */
[----:B------:R-:W-:Y:S01]  /*494b0*/  ISETP.LT.AND P2, PT, R14, UR6, !P0 ;  /* 0x000000060e007c0c */ /* 0x000fe2000c741270 */
[----:B------:R0:W-:Y:S01]  /*494c0*/  STL [R1+0x6c], R0 ;  /* 0x00006c0001007387 */ /* 0x0001e20000100800 */
[----:B------:R-:W-:Y:S01]  /*494d0*/  VIADD R14, R0, UR4 ;  /* 0x00000004000e7c36 */ /* 0x000fe20008000000 */
[----:B------:R-:W-:Y:S01]  /*494e0*/  ULDC UR4, c[0x0][0x248] ;  /* 0x0000920000047ab9 */ /* 0x000fe20000000800 */
[----:B------:R-:W-:Y:S01]  /*494f0*/  ULDC UR6, c[0x0][0x22c] ;  /* 0x00008b0000067ab9 */ /* 0x000fe20000000800 */
[----:B0-----:R-:W3:Y:S04]  /*49500*/  LDL.LU R0, [R1+0x1fc] ;  /* 0x0001fc0001007983 */ /* 0x001ee80000300800 */
[----:B------:R0:W-:Y:S02]  /*49510*/  STL [R1+0x70], R14 ;  /* 0x0000700e01007387 */ /* 0x0001e40000100800 */
[----:B0-----:R-:W-:Y:S01]  /*49520*/  VIADD R14, R14, UR4 ;  /* 0x000000040e0e7c36 */ /* 0x001fe20008000000 */
[----:B------:R-:W-:-:S04]  /*49530*/  ULDC UR4, c[0x0][0x248] ;  /* 0x0000920000047ab9 */ /* 0x000fc80000000800 */
[----:B------:R-:W-:Y:S04]  /*49540*/  STL [R1+0x74], R14 ;  /* 0x0000740e01007387 */ /* 0x000fe80000100800 */
[----:B--2---:R0:W-:Y:S01]  /*49550*/  @P1 STG.E.U16 desc[UR8][R8.64], R19 ;  /* 0x0000001308001986 */ /* 0x0041e2000c101508 */
[----:B------:R-:W-:Y:S01]  /*49560*/  PRMT R10, R19, 0x7632, R10 ;  /* 0x00007632130a7816 */ /* 0x000fe2000000000a */
[----:B0-----:R-:W-:Y:S01]  /*49570*/  VIADD R19, R14, UR4 ;  /* 0x000000040e137c36 */ /* 0x001fe20008000000 */
[C---:B------:R-:W-:Y:S01]  /*49580*/  LEA R8, P1, R7.reuse, R20, 0x1 ;  /* 0x0000001407087211 */ /* 0x040fe200078208ff */
[----:B------:R-:W-:Y:S01]  /*49590*/  ULDC UR4, c[0x0][0x248] ;  /* 0x0000920000047ab9 */ /* 0x000fe20000000800 */
[----:B------:R-:W-:Y:S02]  /*495a0*/  VIADD R14, R2, 0x39 ;  /* 0x00000039020e7836 */ /* 0x000fe40000000000 */
[----:B------:R0:W-:Y:S01]  /*495b0*/  STL [R1+0x78], R19 ;  /* 0x0000781301007387 */ /* 0x0001e20000100800 */
[----:B------:R-:W-:-:S02]  /*495c0*/  LEA.HI.X.SX32 R9, R7, R21, 0x1, P1 ;  /* 0x0000001507097211 */ /* 0x000fc400008f0eff */
[----:B------:R-:W-:Y:S01]  /*495d0*/  ISETP.LT.AND P1, PT, R14, UR6, !P0 ;  /* 0x000000060e007c0c */ /* 0x000fe2000c721270 */
[----:B0-----:R-:W-:Y:S01]  /*495e0*/  VIADD R19, R19, UR4 ;  /* 0x0000000413137c36 */ /* 0x001fe20008000000 */
[----:B------:R-:W-:Y:S01]  /*495f0*/  ULDC UR4, c[0x0][0x248] ;  /* 0x0000920000047ab9 */ /* 0x000fe20000000800 */
[----:B------:R0:W-:Y:S01]  /*49600*/  @P4 STG.E.U16 desc[UR8][R8.64], R10 ;  /* 0x0000000a08004986 */ /* 0x0001e2000c101508 */
[----:B------:R-:W-:Y:S01]  /*49610*/  VIADD R7, R2, 0x3a ;  /* 0x0000003a02077836 */ /* 0x000fe20000000000 */
[----:B------:R-:W-:Y:S01]  /*49620*/  ULDC UR6, c[0x0][0x22c] ;  /* 0x00008b0000067ab9 */ /* 0x000fe20000000800 */
[----:B------:R-:W-:Y:S01]  /*49630*/  VIADD R14, R19, UR4 ;  /* 0x00000004130e7c36 */ /* 0x000fe20008000000 */
[----:B------:R-:W-:Y:S01]  /*49640*/  ULDC UR4, c[0x0][0x248] ;  /* 0x0000920000047ab9 */ /* 0x000fe20000000800 */
[----:B------:R1:W-:Y:S02]  /*49650*/  STL [R1+0x7c], R19 ;  /* 0x00007c1301007387 */ /* 0x0003e40000100800 */
[----:B0-----:R-:W-:Y:S01]  /*49660*/  VIADD R9, R14, UR4 ;  /* 0x000000040e097c36 */ /* 0x001fe20008000000 */
[----:B------:R-:W-:Y:S01]  /*49670*/  ULDC UR4, c[0x0][0x248] ;  /* 0x0000920000047ab9 */ /* 0x000fe20000000800 */
[----:B------:R-:W-:Y:S01]  /*49680*/  LEA R8, P6, R11, R20, 0x1 ;  /* 0x000000140b087211 */ /* 0x000fe200078c08ff */
[----:B-1----:R-:W2:Y:S01]  /*49690*/  LDL.LU R19, [R1+0x2310] ;  /* 0x0023100001137983 */ /* 0x002ea20000300800 */
[----:B------:R-:W-:Y:S01]  /*496a0*/  VIADD R10, R9, UR4 ;  /* 0x00000004090a7c36 */ /* 0x000fe20008000000 */
[----:B------:R-:W-:-:S02]  /*496b0*/  ULDC UR4, c[0x0][0x248] ;  /* 0x0000920000047ab9 */ /* 0x000fc40000000800 */
[----:B------:R0:W-:Y:S04]  /*496c0*/  STL [R1+0x120], R9 ;  /* 0x0001200901007387 */ /* 0x0001e80000100800 */
[----:B------:R1:W-:Y:S01]  /*496d0*/  STL [R1+0x130], R10 ;  /* 0x0001300a01007387 */ /* 0x0003e20000100800 */
[----:B------:R-:W-:Y:S01]  /*496e0*/  ISETP.LT.AND P4, PT, R7, UR6, !P0 ;  /* 0x0000000607007c0c */ /* 0x000fe2000c781270 */
[----:B------:R-:W-:Y:S01]  /*496f0*/  ULDC UR6, c[0x0][0x248] ;  /* 0x0000920000067ab9 */ /* 0x000fe20000000800 */
[----:B0-----:R-:W-:Y:S01]  /*49700*/  LEA.HI.X.SX32 R9, R11, R21, 0x1, P6 ;  /* 0x000000150b097211 */ /* 0x001fe200030f0eff */
[----:B-1----:R-:W-:Y:S01]  /*49710*/  VIADD R10, R10, UR4 ;  /* 0x000000040a0a7c36 */ /* 0x002fe20008000000 */
[----:B------:R-:W-:-:S03]  /*49720*/  ULDC UR4, c[0x0][0x248] ;  /* 0x0000920000047ab9 */ /* 0x000fc60000000800 */
[----:B------:R-:W-:Y:S01]  /*49730*/  VIADD R11, R10, UR4 ;  /* 0x000000040a0b7c36 */ /* 0x000fe20008000000 */
[----:B---3--:R-:W-:Y:S01]  /*49740*/  PRMT R7, R0, 0x7632, R7 ;  /* 0x0000763200077816 */ /* 0x008fe20000000007 */
[----:B------:R0:W-:Y:S01]  /*49750*/  @P5 STG.E.U16 desc[UR8][R8.64], R0 ;  /* 0x0000000008005986 */ /* 0x0001e2000c101508 */
[----:B------:R-:W-:-:S03]  /*49760*/  ULDC UR4, c[0x0][0x248] ;  /* 0x0000920000047ab9 */ /* 0x000fc60000000800 */
[----:B------:R1:W-:Y:S01]  /*49770*/  STL [R1+0x134], R10 ;  /* 0x0001340a01007387 */ /* 0x0003e20000100800 */
[----:B0-----:R-:W-:Y:S01]  /*49780*/  VIADD R0, R11, UR6 ;  /* 0x000000060b007c36 */ /* 0x001fe20008000000 */
[----:B------:R-:W-:Y:S01]  /*49790*/  LEA R8, P5, R16, R20, 0x1 ;  /* 0x0000001410087211 */ /* 0x000fe200078a08ff */
[----:B-1----:R-:W-:Y:S01]  /*497a0*/  VIADD R10, R2, 0x3b ;  /* 0x0000003b020a7836 */ /* 0x002fe20000000000 */
[----:B------:R-:W-:Y:S02]  /*497b0*/  ULDC UR6, c[0x0][0x248] ;  /* 0x0000920000067ab9 */ /* 0x000fe40000000800 */
[----:B------:R0:W-:Y:S01]  /*497c0*/  STL [R1+0x138], R0 ;  /* 0x0001380001007387 */ /* 0x0001e20000100800 */
[----:B------:R-:W-:Y:S01]  /*497d0*/  LEA.HI.X.SX32 R9, R16, R21, 0x1, P5 ;  /* 0x0000001510097211 */ /* 0x000fe200028f0eff */
[----:B0-----:R-:W-:Y:S01]  /*497e0*/  VIADD R0, R0, UR4 ;  /* 0x0000000400007c36 */ /* 0x001fe20008000000 */
[----:B------:R-:W-:Y:S02]  /*497f0*/  ULDC UR4, c[0x0][0x22c] ;  /* 0x00008b0000047ab9 */ /* 0x000fe40000000800 */
[----:B------:R-:W-:Y:S01]  /*49800*/  ISETP.LT.AND P5, PT, R10, UR4, !P0 ;  /* 0x000000040a007c0c */ /* 0x000fe2000c7a1270 */
[----:B------:R-:W-:Y:S01]  /*49810*/  VIADD R16, R0, UR6 ;  /* 0x0000000600107c36 */ /* 0x000fe20008000000 */
[----:B------:R0:W-:Y:S01]  /*49820*/  STL [R1+0x15c], R0 ;  /* 0x00015c0001007387 */ /* 0x0001e20000100800 */
[----:B------:R-:W-:Y:S01]  /*49830*/  ULDC UR4, c[0x0][0x248] ;  /* 0x0000920000047ab9 */ /* 0x000fe20000000800 */
[----:B------:R-:W-:-:S02]  /*49840*/  ULDC UR6, c[0x0][0x22c] ;  /* 0x00008b0000067ab9 */ /* 0x000fc40000000800 */
[----:B------:R-:W3:Y:S01]  /*49850*/  LDL.LU R10, [R1+0x200] ;  /* 0x00020000010a7983 */ /* 0x000ee20000300800 */
[----:B0-----:R-:W-:Y:S01]  /*49860*/  VIADD R0, R16, UR4 ;  /* 0x0000000410007c36 */ /* 0x001fe20008000000 */
[----:B------:R-:W-:-:S04]  /*49870*/  ULDC UR4, c[0x0][0x248] ;  /* 0x0000920000047ab9 */ /* 0x000fc80000000800 */
[----:B------:R0:W-:Y:S02]  /*49880*/  STL [R1+0x180], R0 ;  /* 0x0001800001007387 */ /* 0x0001e40000100800 */
[----:B0-----:R-:W-:Y:S01]  /*49890*/  VIADD R0, R0, UR4 ;  /* 0x0000000400007c36 */ /* 0x001fe20008000000 */
[----:B------:R-:W-:-:S04]  /*498a0*/  ULDC UR4, c[0x0][0x248] ;  /* 0x0000920000047ab9 */ /* 0x000fc80000000800 */
[----:B------:R0:W-:Y:S04]  /*498b0*/  STL [R1+0x1e0], R0 ;  /* 0x0001e00001007387 */ /* 0x0001e80000100800 */
[----:B------:R1:W-:Y:S01]  /*498c0*/  @P3 STG.E.U16 desc[UR8][R8.64], R7 ;  /* 0x0000000708003986 */ /* 0x0003e2000c101508 */
[----:B0-----:R-:W-:Y:S01]  /*498d0*/  VIADD R0, R0, UR4 ;  /* 0x0000000400007c36 */ /* 0x001fe20008000000 */
[----:B------:R-:W-:-:S04]  /*498e0*/  ULDC UR4, c[0x0][0x248] ;  /* 0x0000920000047ab9 */ /* 0x000fc80000000800 */
[----:B------:R0:W-:Y:S01]  /*498f0*/  STL [R1+0x350], R0 ;  /* 0x0003500001007387 */ /* 0x0001e20000100800 */
[----:B-1----:R-:W-:Y:S01]  /*49900*/  LEA R8, P3, R22, R20, 0x1 ;  /* 0x0000001416087211 */ /* 0x002fe200078608ff */
[----:B------:R-:W-:-:S03]  /*49910*/  VIADD R7, R2, 0x3c ;  /* 0x0000003c02077836 */ /* 0x000fc60000000000 */
[----:B------:R-:W-:Y:S01]  /*49920*/  LEA.HI.X.SX32 R9, R22, R21, 0x1, P3 ;  /* 0x0000001516097211 */ /* 0x000fe200018f0eff */
[----:B0-----:R-:W-:Y:S01]  /*49930*/  VIADD R0, R0, UR4 ;  /* 0x0000000400007c36 */ /* 0x001fe20008000000 */
[----:B------:R-:W-:-:S03]  /*49940*/  ULDC UR4, c[0x0][0x248] ;  /* 0x0000920000047ab9 */ /* 0x000fc60000000800 */
[----:B------:R-:W-:Y:S01]  /*49950*/  VIADD R22, R0, UR4 ;  /* 0x0000000400167c36 */ /* 0x000fe20008000000 */
[----:B------:R-:W-:Y:S01]  /*49960*/  ISETP.LT.AND P3, PT, R7, UR6, !P0 ;  /* 0x0000000607007c0c */ /* 0x000fe2000c761270 */
[----:B------:R-:W-:Y:S01]  /*49970*/  ULDC UR4, c[0x0][0x248] ;  /* 0x0000920000047ab9 */ /* 0x000fe20000000800 */
[----:B------:R-:W-:Y:S01]  /*49980*/  ULDC UR6, c[0x0][0x22c] ;  /* 0x00008b0000067ab9 */ /* 0x000fe20000000800 */
[----:B---3--:R0:W-:Y:S01]  /*49990*/  @P2 STG.E.U16 desc[UR8][R8.64], R10 ;  /* 0x0000000a08002986 */ /* 0x0081e2000c101508 */
[----:B------:R-:W-:Y:S01]  /*499a0*/  PRMT R7, R10, 0x7632, R7 ;  /* 0x000076320a077816 */ /* 0x000fe20000000007 */
[----:B0-----:R-:W-:Y:S01]  /*499b0*/  VIADD R9, R22, UR7 ;  /* 0x0000000716097c36 */ /* 0x001fe20008000000 */
[----:B------:R-:W-:Y:S01]  /*499c0*/  LEA R8, P2, R24, R20, 0x1 ;  /* 0x0000001418087211 */ /* 0x000fe200078408ff */
[----:B------:R-:W-:Y:S01]  /*499d0*/  VIADD R10, R22, UR4 ;  /* 0x00000004160a7c36 */ /* 0x000fe20008000000 */
[----:B------:R-:W-:Y:S01]  /*499e0*/  ULDC UR4, c[0x0][0x248] ;  /* 0x0000920000047ab9 */ /* 0x000fe20000000800 */
[----:B------:R-:W-:Y:S01]  /*499f0*/  ULDC UR7, c[0x0][0x248] ;  /* 0x0000920000077ab9 */ /* 0x000fe20000000800 */
[----:B------:R-:W-:Y:S01]  /*49a00*/  VIADD R9, R9, UR4 ;  /* 0x0000000409097c36 */ /* 0x000fe20008000000 */
[----:B------:R-:W-:Y:S01]  /*49a10*/  ULDC UR4, c[0x0][0x248] ;  /* 0x0000920000047ab9 */ /* 0x000fe20000000800 */
[----:B------:R-:W-:Y:S04]  /*49a20*/  STL [R1+0x35c], R10 ;  /* 0x00035c0a01007387 */ /* 0x000fe80000100800 */
[----:B------:R0:W-:Y:S02]  /*49a30*/  STL [R1+0x368], R9 ;  /* 0x0003680901007387 */ /* 0x0001e40000100800 */
[----:B0-----:R-:W-:Y:S01]  /*49a40*/  LEA.HI.X.SX32 R9, R24, R21, 0x1, P2 ;  /* 0x0000001518097211 */ /* 0x001fe200010f0eff */
[----:B------:R-:W-:Y:S01]  /*49a50*/  VIADD R24, R22, UR10 ;  /* 0x0000000a16187c36 */ /* 0x000fe20008000000 */
[----:B------:R-:W-:Y:S01]  /*49a60*/  ULDC UR10, c[0x0][0x248] ;  /* 0x00009200000a7ab9 */ /* 0x000fe20000000800 */
[----:B------:R-:W-:-:S02]  /*49a70*/  VIADD R10, R2, 0x3d ;  /* 0x0000003d020a7836 */ /* 0x000fc40000000000 */
[----:B------:R-:W-:Y:S01]  /*49a80*/  VIADD R24, R24, UR7 ;  /* 0x0000000718187c36 */ /* 0x000fe20008000000 */
[----:B------:R0:W-:Y:S01]  /*49a90*/  @P1 STG.E.U16 desc[UR8][R8.64], R7 ;  /* 0x0000000708001986 */ /* 0x0001e2000c101508 */
[----:B------:R-:W-:Y:S02]  /*49aa0*/  ULDC UR7, c[0x0][0x248] ;  /* 0x0000920000077ab9 */ /* 0x000fe40000000800 */
[----:B------:R-:W-:Y:S01]  /*49ab0*/  VIADD R24, R24, UR4 ;  /* 0x0000000418187c36 */ /* 0x000fe20008000000 */
[----:B------:R-:W-:Y:S01]  /*49ac0*/  ISETP.LT.AND P2, PT, R10, UR6, !P0 ;  /* 0x000000060a007c0c */ /* 0x000fe2000c741270 */
[----:B------:R-:W-:Y:S01]  /*49ad0*/  IMAD.MOV.U32 R10, RZ, RZ, R25 ;  /* 0x000000ffff0a7224 */ /* 0x000fe200078e0019 */
[----:B------:R-:W-:Y:S01]  /*49ae0*/  ULDC UR4, c[0x0][0x248] ;  /* 0x0000920000047ab9 */ /* 0x000fe20000000800 */
[----:B------:R-:W3:Y:S01]  /*49af0*/  LDL.LU R25, [R1+0x230c] ;  /* 0x00230c0001197983 */ /* 0x000ee20000300800 */
[----:B------:R-:W-:-:S03]  /*49b00*/  ULDC UR6, c[0x0][0x248] ;  /* 0x0000920000067ab9 */ /* 0x000fc60000000800 */
[----:B------:R1:W-:Y:S01]  /*49b10*/  STL [R1+0x374], R24 ;  /* 0x0003741801007387 */ /* 0x0003e20000100800 */
[----:B0-----:R-:W-:Y:S01]  /*49b20*/  LEA R8, P1, R23, R20, 0x1 ;  /* 0x0000001417087211 */ /* 0x001fe200078208ff */
[----:B------:R-:W-:-:S03]  /*49b30*/  VIADD R7, R2, 0x3e ;  /* 0x0000003e02077836 */ /* 0x000fc60000000000 */
[----:B------:R-:W-:Y:S01]  /*49b40*/  LEA.HI.X.SX32 R9, R23, R21, 0x1, P1 ;  /* 0x0000001517097211 */ /* 0x000fe200008f0eff */
[----:B-1----:R-:W-:Y:S01]  /*49b50*/  VIADD R24, R24, UR4 ;  /* 0x0000000418187c36 */ /* 0x002fe20008000000 */
[----:B------:R-:W-:Y:S01]  /*49b60*/  ULDC UR4, c[0x0][0x248] ;  /* 0x0000920000047ab9 */ /* 0x000fe20000000800 */
[----:B------:R-:W-:Y:S02]  /*49b70*/  ULDC UR4, c[0x0][0x22c] ;  /* 0x00008b0000047ab9 */ /* 0x000fe40000000800 */
[----:B------:R-:W-:Y:S01]  /*49b80*/  VIADD R23, R24, UR7 ;  /* 0x0000000718177c36 */ /* 0x000fe20008000000 */
[----:B------:R-:W-:Y:S01]  /*49b90*/  ISETP.LT.AND P1, PT, R7, UR4, !P0 ;  /* 0x0000000407007c0c */ /* 0x000fe2000c721270 */
[----:B------:R-:W-:Y:S01]  /*49ba0*/  ULDC UR4, c[0x0][0x248] ;  /* 0x0000920000047ab9 */ /* 0x000fe20000000800 */
[----:B------:R-:W-:Y:S01]  /*49bb0*/  ULDC UR7, c[0x0][0x248] ;  /* 0x0000920000077ab9 */ /* 0x000fe20000000800 */
[----:B------:R-:W-:Y:S01]  /*49bc0*/  VIADD R23, R23, UR6 ;  /* 0x0000000617177c36 */ /* 0x000fe20008000000 */
[----:B------:R-:W-:-:S04]  /*49bd0*/  ULDC UR6, c[0x0][0x248] ;  /* 0x0000920000067ab9 */ /* 0x000fc80000000800 */
[----:B------:R0:W-:Y:S04]  /*49be0*/  STL [R1+0x370], R23 ;  /* 0x0003701701007387 */ /* 0x0001e80000100800 */
[----:B------:R1:W-:Y:S01]  /*49bf0*/  STL [R1+0x2308], R17 ;  /* 0x0023081101007387 */ /* 0x0003e20000100800 */
[----:B0-----:R-:W-:Y:S01]  /*49c00*/  VIADD R23, R23, UR4 ;  /* 0x0000000417177c36 */ /* 0x001fe20008000000 */
[----:B------:R-:W-:Y:S02]  /*49c10*/  ULDC UR4, c[0x0][0x248] ;  /* 0x0000920000047ab9 */ /* 0x000fe40000000800 */
[----:B-1----:R-:W4:Y:S04]  /*49c20*/  LDL.LU R17, [R1+0x10] ;  /* 0x0000100001117983 */ /* 0x002f280000300800 */
[----:B------:R0:W-:Y:S04]  /*49c30*/  STL [R1+0x2304], R18 ;  /* 0x0023041201007387 */ /* 0x0001e80000100800 */
[----:B------:R-:W-:Y:S04]  /*49c40*/  STL [R1+0x38c], R23 ;  /* 0x00038c1701007387 */ /* 0x000fe80000100800 */
[----:B0-----:R-:W2:Y:S04]  /*49c50*/  LDL.LU R18, [R1+0x48] ;  /* 0x0000480001127983 */ /* 0x001ea80000300800 */
[----:B------:R0:W-:Y:S04]  /*49c60*/  STL [R1+0x2300], R29 ;  /* 0x0023001d01007387 */ /* 0x0001e80000100800 */
[----:B0-----:R-:W2:Y:S04]  /*49c70*/  LDL.LU R29, [R1+0x28] ;  /* 0x00002800011d7983 */ /* 0x001ea80000300800 */
[----:B------:R0:W-:Y:S04]  /*49c80*/  STL [R1+0x22fc], R28 ;  /* 0x0022fc1c01007387 */ /* 0x0001e80000100800 */
[----:B0-----:R-:W2:Y:S04]  /*49c90*/  LDL.LU R28, [R1+0x24] ;  /* 0x00002400011c7983 */ /* 0x001ea80000300800 */
[----:B------:R0:W-:Y:S04]  /*49ca0*/  STL [R1+0x22f8], R14 ;  /* 0x0022f80e01007387 */ /* 0x0001e80000100800 */
[----:B0-----:R-:W3:Y:S04]  /*49cb0*/  LDL.LU R14, [R1+0x204] ;  /* 0x00020400010e7983 */ /* 0x001ee80000300800 */
[----:B------:R0:W-:Y:S04]  /*49cc0*/  STL [R1+0x22f4], R11 ;  /* 0x0022f40b01007387 */ /* 0x0001e80000100800 */
[----:B0-----:R-:W2:Y:S04]  /*49cd0*/  LDL.LU R11, [R1+0x58] ;  /* 0x00005800010b7983 */ /* 0x001ea80000300800 */
[----:B------:R-:W-:Y:S04]  /*49ce0*/  STL [R1+0x22f0], R16 ;  /* 0x0022f01001007387 */ /* 0x000fe80000100800 */
[----:B------:R0:W-:Y:S04]  /*49cf0*/  STL [R1+0x22ec], R22 ;  /* 0x0022ec1601007387 */ /* 0x0001e80000100800 */
[----:B0-----:R-:W2:Y:S04]  /*49d00*/  LDL.LU R22, [R1+0x44] ;  /* 0x0000440001167983 */ /* 0x001ea80000300800 */
[----:B------:R0:W-:Y:S04]  /*49d10*/  STL [R1+0x22e8], R24 ;  /* 0x0022e81801007387 */ /* 0x0001e80000100800 */
[----:B0-----:R-:W2:Y:S04]  /*49d20*/  LDL.LU R24, [R1+0x54] ;  /* 0x0000540001187983 */ /* 0x001ea80000300800 */
[----:B------:R-:W4:Y:S01]  /*49d30*/  LDL.LU R16, [R1+0x208] ;  /* 0x0002080001107983 */ /* 0x000f220000300800 */
[----:B------:R-:W-:Y:S01]  /*49d40*/  VIADD R23, R23, UR4 ;  /* 0x0000000417177c36 */ /* 0x000fe20008000000 */
[----:B------:R-:W-:Y:S01]  /*49d50*/  ULDC UR4, c[0x0][0x248] ;  /* 0x0000920000047ab9 */ /* 0x000fe20000000800 */
[----:B------:R-:W-:Y:S01]  /*49d60*/  ULDC UR4, c[0x0][0x22c] ;  /* 0x00008b0000047ab9 */ /* 0x000fe20000000800 */
[----:B---3--:R0:W-:Y:S01]  /*49d70*/  @P4 STG.E.U16 desc[UR8][R8.64], R14 ;  /* 0x0000000e08004986 */ /* 0x0081e2000c101508 */
[----:B------:R-:W-:-:S02]  /*49d80*/  PRMT R7, R14, 0x7632, R7 ;  /* 0x000076320e077816 */ /* 0x000fc40000000007 */
[----:B0-----:R-:W-:Y:S01]  /*49d90*/  LEA R8, P4, R25, R20, 0x1 ;  /* 0x0000001419087211 */ /* 0x001fe200078808ff */
[----:B------:R-:W-:-:S03]  /*49da0*/  IMAD.MOV.U32 R14, RZ, RZ, R10 ;  /* 0x000000ffff0e7224 */ /* 0x000fc600078e000a */
[----:B------:R-:W-:Y:S01]  /*49db0*/  LEA.HI.X.SX32 R9, R25, R21, 0x1, P4 ;  /* 0x0000001519097211 */ /* 0x000fe200020f0eff */
[----:B------:R-:W-:Y:S01]  /*49dc0*/  VIADD R25, R23, UR7 ;  /* 0x0000000717197c36 */ /* 0x000fe20008000000 */
[----:B------:R-:W-:Y:S01]  /*49dd0*/  ULDC UR7, c[0x0][0x248] ;  /* 0x0000920000077ab9 */ /* 0x000fe20000000800 */
[----:B------:R-:W-:Y:S02]  /*49de0*/  VIADD R10, R2, 0x3f ;  /* 0x0000003f020a7836 */ /* 0x000fe40000000000 */
[----:B------:R-:W-:Y:S01]  /*49df0*/  VIADD R25, R25, UR6 ;  /* 0x0000000619197c36 */ /* 0x000fe20008000000 */
[----:B------:R-:W-:Y:S01]  /*49e00*/  @P5 STG.E.U16 desc[UR8][R8.64], R7 ;  /* 0x0000000708005986 */ /* 0x000fe2000c101508 */
[----:B------:R-:W-:Y:S01]  /*49e10*/  ULDC UR6, c[0x0][0x22c] ;  /* 0x00008b0000067ab9 */ /* 0x000fe20000000800 */
[----:B------:R-:W-:Y:S01]  /*49e20*/  ISETP.LT.AND P4, PT, R10, UR4, !P0 ;  /* 0x000000040a007c0c */ /* 0x000fe2000c781270 */
[----:B------:R-:W-:Y:S01]  /*49e30*/  ULDC UR4, c[0x0][0x248] ;  /* 0x0000920000047ab9 */ /* 0x000fe20000000800 */
[----:B------:R0:W-:Y:S02]  /*49e40*/  STL [R1+0x388], R25 ;  /* 0x0003881901007387 */ /* 0x0001e40000100800 */
[----:B0-----:R-:W-:Y:S01]  /*49e50*/  VIADD R25, R25, UR4 ;  /* 0x0000000419197c36 */ /* 0x001fe20008000000 */
[----:B------:R-:W-:-:S04]  /*49e60*/  ULDC UR4, c[0x0][0x248] ;  /* 0x0000920000047ab9 */ /* 0x000fc80000000800 */
[----:B------:R0:W-:Y:S01]  /*49e70*/  STL [R1+0x3a8], R25 ;  /* 0x0003a81901007387 */ /* 0x0001e20000100800 */
[----:B------:R-:W-:Y:S01]  /*49e80*/  LEA R8, P5, R26, R20, 0x1 ;  /* 0x000000141a087211 */ /* 0x000fe200078a08ff */
[----:B0-----:R-:W-:Y:S01]  /*49e90*/  VIADD R25, R25, UR4 ;  /* 0x0000000419197c36 */ /* 0x001fe20008000000 */
[----:B------:R-:W-:-:S03]  /*49ea0*/  ULDC UR4, c[0x0][0x248] ;  /* 0x0000920000047ab9 */ /* 0x000fc60000000800 */
[----:B------:R-:W-:Y:S01]  /*49eb0*/  VIADD R10, R25, UR4 ;  /* 0x00000004190a7c36 */ /* 0x000fe20008000000 */
[----:B------:R-:W-:Y:S01]  /*49ec0*/  ULDC UR4, c[0x0][0x248] ;  /* 0x0000920000047ab9 */ /* 0x000fe20000000800 */
[----:B------:R-:W-:Y:S02]  /*49ed0*/  VIADD R7, R2, 0x40 ;  /* 0x0000004002077836 */ /* 0x000fe40000000000 */
[----:B------:R-:W-:Y:S01]  /*49ee0*/  VIADD R10, R10, UR4 ;  /* 0x000000040a0a7c36 */ /* 0x000fe20008000000 */
[----:B------:R-:W-:Y:S01]  /*49ef0*/  LEA.HI.X.SX32 R9, R26, R21, 0x1, P5 ;  /* 0x000000151a097211 */ /* 0x000fe200028f0eff */
[----:B------:R-:W-:Y:S01]  /*49f00*/  ULDC UR4, c[0x0][0x248] ;  /* 0x0000920000047ab9 */ /* 0x000fe20000000800 */
[----:B------:R-:W3:Y:S01]  /*49f10*/  LDL.LU R26, [R1+0x60] ;  /* 0x00006000011a7983 */ /* 0x000ee20000300800 */
[----:B------:R-:W-:Y:S01]  /*49f20*/  ISETP.LT.AND P5, PT, R7, UR6, !P0 ;  /* 0x0000000607007c0c */ /* 0x000fe2000c7a1270 */
[----:B------:R-:W-:Y:S02]  /*49f30*/  ULDC UR6, c[0x0][0x22c] ;  /* 0x00008b0000067ab9 */ /* 0x000fe40000000800 */
[----:B------:R0:W-:Y:S01]  /*49f40*/  STL [R1+0x398], R10 ;  /* 0x0003980a01007387 */ /* 0x0001e20000100800 */
[----:B----4-:R-:W-:-:S03]  /*49f50*/  PRMT R7, R16, 0x7632, R7 ;  /* 0x0000763210077816 */ /* 0x010fc60000000007 */
[----:B------:R1:W-:Y:S01]  /*49f60*/  @P3 STG.E.U16 desc[UR8][R8.64], R16 ;  /* 0x0000001008003986 */ /* 0x0003e2000c101508 */
[----:B0-----:R-:W-:Y:S01]  /*49f70*/  VIADD R10, R10, UR4 ;  /* 0x000000040a0a7c36 */ /* 0x001fe20008000000 */
[----:B------:R-:W-:Y:S01]  /*49f80*/  ULDC UR4, c[0x0][0x248] ;  /* 0x0000920000047ab9 */ /* 0x000fe20000000800 */
[----:B-1----:R-:W-:Y:S02]  /*49f90*/  IMAD.MOV.U32 R16, RZ, RZ, R17 ;  /* 0x000000ffff107224 */ /* 0x002fe400078e0011 */
[----:B------:R-:W-:Y:S01]  /*49fa0*/  VIADD R17, R10, UR4 ;  /* 0x000000040a117c36 */ /* 0x000fe20008000000 */
[----:B------:R-:W-:Y:S01]  /*49fb0*/  STL [R1+0x394], R10 ;  /* 0x0003940a01007387 */ /* 0x000fe20000100800 */
[----:B------:R-:W-:Y:S01]  /*49fc0*/  ULDC UR4, c[0x0][0x248] ;  /* 0x0000920000047ab9 */ /* 0x000fe20000000800 */
[C---:B------:R-:W-:Y:S02]  /*49fd0*/  LEA R8, P3, R27.reuse, R20, 0x1 ;  /* 0x000000141b087211 */ /* 0x040fe400078608ff */
[----:B------:R0:W-:Y:S02]  /*49fe0*/  STL [R1+0x3a4], R17 ;  /* 0x0003a41101007387 */ /* 0x0001e40000100800 */
[----:B------:R-:W-:Y:S01]  /*49ff0*/  LEA.HI.X.SX32 R9, R27, R21, 0x1, P3 ;  /* 0x000000151b097211 */ /* 0x000fe200018f0eff */
[----:B0-----:R-:W-:Y:S01]  /*4a000*/  VIADD R17, R17, UR4 ;  /* 0x0000000411117c36 */ /* 0x001fe20008000000 */
[----:B------:R-:W-:Y:S01]  /*4a010*/  ULDC UR4, c[0x0][0x248] ;  /* 0x0000920000047ab9 */ /* 0x000fe20000000800 */
[----:B------:R-:W-:-:S02]  /*4a020*/  VIADD R10, R2, 0x41 ;  /* 0x00000041020a7836 */ /* 0x000fc40000000000 */
[----:B------:R-:W-:-:S04]  /*4a030*/  IMAD.MOV.U32 R27, RZ, RZ, R17 ;  /* 0x000000ffff1b7224 */ /* 0x000fc800078e0011 */
[----:B------:R-:W-:Y:S01]  /*4a040*/  VIADD R27, R27, UR4 ;  /* 0x000000041b1b7c36 */ /* 0x000fe20008000000 */
[----:B------:R-:W-:Y:S01]  /*4a050*/  ULDC UR4, c[0x0][0x248] ;  /* 0x0000920000047ab9 */ /* 0x000fe20000000800 */
[----:B------:R-:W-:Y:S01]  /*4a060*/  ISETP.LT.AND P3, PT, R10, UR6, !P0 ;  /* 0x000000060a007c0c */ /* 0x000fe2000c761270 */
[----:B------:R-:W-:Y:S01]  /*4a070*/  STL [R1+0x3c0], R17 ;  /* 0x0003c01101007387 */ /* 0x000fe20000100800 */
[----:B------:R-:W-:Y:S01]  /*4a080*/  VIADD R10, R27, UR4 ;  /* 0x000000041b0a7c36 */ /* 0x000fe20008000000 */
[----:B------:R-:W-:Y:S01]  /*4a090*/  ULDC UR4, c[0x0][0x248] ;  /* 0x0000920000047ab9 */ /* 0x000fe20000000800 */
[----:B------:R-:W-:Y:S01]  /*4a0a0*/  ULDC UR6, c[0x0][0x22c] ;  /* 0x00008b0000067ab9 */ /* 0x000fe20000000800 */
[----:B------:R-:W-:Y:S04]  /*4a0b0*/  STL [R1+0x3bc], R27 ;  /* 0x0003bc1b01007387 */ /* 0x000fe80000100800 */
[----:B------:R0:W-:Y:S04]  /*4a0c0*/  STL [R1+0x3b0], R10 ;  /* 0x0003b00a01007387 */ /* 0x0001e80000100800 */
[----:B------:R2:W-:Y:S01]  /*4a0d0*/  @P2 STG.E.U16 desc[UR8][R8.64], R7 ;  /* 0x0000000708002986 */ /* 0x0005e2000c101508 */
[----:B0-----:R-:W-:Y:S01]  /*4a0e0*/  VIADD R10, R10, UR4 ;  /* 0x000000040a0a7c36 */ /* 0x001fe20008000000 */
[----:B------:R-:W-:-:S04]  /*4a0f0*/  ULDC UR4, c[0x0][0x248] ;  /* 0x0000920000047ab9 */ /* 0x000fc80000000800 */
[----:B------:R0:W-:Y:S01]  /*4a100*/  STL [R1+0x3c4], R10 ;  /* 0x0003c40a01007387 */ /* 0x0001e20000100800 */
[C---:B--2---:R-:W-:Y:S01]  /*4a110*/  LEA R8, P6, R19.reuse, R20, 0x1 ;  /* 0x0000001413087211 */ /* 0x044fe200078c08ff */
[C---:B------:R-:W-:Y:S01]  /*4a120*/  VIADD R17, R19.reuse, UR7 ;  /* 0x0000000713117c36 */ /* 0x040fe20008000000 */
[----:B------:R-:W-:Y:S01]  /*4a130*/  ULDC UR7, c[0x0][0x248] ;  /* 0x0000920000077ab9 */ /* 0x000fe20000000800 */
[----:B------:R-:W2:Y:S01]  /*4a140*/  LDL.LU R27, [R1+0x4] ;  /* 0x00000400011b7983 */ /* 0x000ea20000300800 */
[----:B------:R-:W-:Y:S01]  /*4a150*/  LEA.HI.X.SX32 R9, R19, R21, 0x1, P6 ;  /* 0x0000001513097211 */ /* 0x000fe200030f0eff */
[----:B0-----:R-:W-:Y:S01]  /*4a160*/  VIADD R10, R10, UR4 ;  /* 0x000000040a0a7c36 */ /* 0x001fe20008000000 */
[----:B------:R-:W-:-:S04]  /*4a170*/  ULDC UR4, c[0x0][0x248] ;  /* 0x0000920000047ab9 */ /* 0x000fc80000000800 */
[----:B------:R0:W-:Y:S04]  /*4a180*/  STL [R1+0x3c8], R10 ;  /* 0x0003c80a01007387 */ /* 0x0001e80000100800 */
[----:B------:R-:W4:Y:S01]  /*4a190*/  LDL.LU R19, [R1+0x20c] ;  /* 0x00020c0001137983 */ /* 0x000f220000300800 */
[----:B------:R-:W-:Y:S02]  /*4a1a0*/  VIADD R7, R2, 0x42 ;  /* 0x0000004202077836 */ /* 0x000fe40000000000 */
[----:B0-----:R-:W-:-:S03]  /*4a1b0*/  VIADD R10, R10, UR4 ;  /* 0x000000040a0a7c36 */ /* 0x001fc60008000000 */
[----:B------:R-:W-:Y:S01]  /*4a1c0*/  ISETP.LT.AND P2, PT, R7, UR6, !P0 ;  /* 0x0000000607007c0c */ /* 0x000fe2000c741270 */
[----:B------:R-:W-:Y:S01]  /*4a1d0*/  ULDC UR6, c[0x0][0x248] ;  /* 0x0000920000067ab9 */ /* 0x000fe20000000800 */
[----:B------:R-:W-:Y:S01]  /*4a1e0*/  ULDC UR4, c[0x0][0x248] ;  /* 0x0000920000047ab9 */ /* 0x000fe20000000800 */
[----:B------:R0:W-:Y:S02]  /*4a1f0*/  STL [R1+0x3cc], R10 ;  /* 0x0003cc0a01007387 */ /* 0x0001e40000100800 */
[----:B0-----:R-:W-:Y:S01]  /*4a200*/  VIADD R10, R10, UR6 ;  /* 0x000000060a0a7c36 */ /* 0x001fe20008000000 */
[----:B------:R-:W-:-:S04]  /*4a210*/  ULDC UR6, c[0x0][0x248] ;  /* 0x0000920000067ab9 */ /* 0x000fc80000000800 */
[----:B------:R-:W-:Y:S01]  /*4a220*/  STL [R1+0x3b8], R10 ;  /* 0x0003b80a01007387 */ /* 0x000fe20000100800 */
[----:B----4-:R-:W-:-:S03]  /*4a230*/  PRMT R7, R19, 0x7632, R7 ;  /* 0x0000763213077816 */ /* 0x010fc60000000007 */
[----:B------:R0:W-:Y:S04]  /*4a240*/  @P1 STG.E.U16 desc[UR8][R8.64], R19 ;  /* 0x0000001308001986 */ /* 0x0001e8000c101508 */
[----:B0-----:R-:W4:Y:S01]  /*4a250*/  LDL.LU R19, [R1+0xd0] ;  /* 0x0000d00001137983 */ /* 0x001f220000300800 */
[----:B------:R-:W-:Y:S01]  /*4a260*/  LEA R8, P1, R17, R20, 0x1 ;  /* 0x0000001411087211 */ /* 0x000fe200078208ff */
[----:B------:R-:W-:Y:S02]  /*4a270*/  IMAD.MOV.U32 R9, RZ, RZ, R17 ;  /* 0x000000ffff097224 */ /* 0x000fe400078e0011 */
[----:B------:R-:W-:Y:S01]  /*4a280*/  VIADD R17, R10, UR4 ;  /* 0x000000040a117c36 */ /* 0x000fe20008000000 */
[----:B------:R-:W-:Y:S01]  /*4a290*/  ULDC UR4, c[0x0][0x22c] ;  /* 0x00008b0000047ab9 */ /* 0x000fe20000000800 */
[----:B------:R-:W-:Y:S01]  /*4a2a0*/  VIADD R10, R2, 0x43 ;  /* 0x00000043020a7836 */ /* 0x000fe20000000000 */
[----:B------:R-:W-:-:S02]  /*4a2b0*/  LEA.HI.X.SX32 R9, R9, R21, 0x1, P1 ;  /* 0x0000001509097211 */ /* 0x000fc400008f0eff */
[----:B------:R0:W-:Y:S02]  /*4a2c0*/  STL [R1+0x3b4], R17 ;  /* 0x0003b41101007387 */ /* 0x0001e40000100800 */
[----:B------:R-:W-:Y:S01]  /*4a2d0*/  ISETP.LT.AND P1, PT, R10, UR4, !P0 ;  /* 0x000000040a007c0c */ /* 0x000fe2000c721270 */
[----:B------:R-:W-:Y:S01]  /*4a2e0*/  ULDC UR4, c[0x0][0x248] ;  /* 0x0000920000047ab9 */ /* 0x000fe20000000800 */
[----:B------:R-:W4:Y:S01]  /*4a2f0*/  LDL.LU R10, [R1+0xc] ;  /* 0x00000c00010a7983 */ /* 0x000f220000300800 */
[----:B0-----:R-:W-:-:S03]  /*4a300*/  VIADD R17, R17, UR6 ;  /* 0x0000000611117c36 */ /* 0x001fc60008000000 */
[----:B------:R-:W-:Y:S01]  /*4a310*/  @P4 STG.E.U16 desc[UR8][R8.64], R7 ;  /* 0x0000000708004986 */ /* 0x000fe2000c101508 */
[----:B------:R-:W-:-:S03]  /*4a320*/  ULDC UR6, c[0x0][0x22c] ;  /* 0x00008b0000067ab9 */ /* 0x000fc60000000800 */
[----:B------:R0:W-:Y:S02]  /*4a330*/  STL [R1+0x3ac], R17 ;  /* 0x0003ac1101007387 */ /* 0x0001e40000100800 */
[----:B0-----:R-:W-:Y:S01]  /*4a340*/  VIADD R17, R17, UR4 ;  /* 0x0000000411117c36 */ /* 0x001fe20008000000 */
[----:B------:R-:W-:-:S04]  /*4a350*/  ULDC UR4, c[0x0][0x248] ;  /* 0x0000920000047ab9 */ /* 0x000fc80000000800 */
[----:B------:R0:W-:Y:S01]  /*4a360*/  STL [R1+0x3a0], R17 ;  /* 0x0003a01101007387 */ /* 0x0001e20000100800 */
[----:B--2---:R-:W-:Y:S01]  /*4a370*/  LEA R8, P4, R27, R20, 0x1 ;  /* 0x000000141b087211 */ /* 0x004fe200078808ff */
[----:B0-----:R-:W-:Y:S01]  /*4a380*/  VIADD R17, R17, UR4 ;  /* 0x0000000411117c36 */ /* 0x001fe20008000000 */
[----:B------:R-:W-:-:S04]  /*4a390*/  ULDC UR4, c[0x0][0x248] ;  /* 0x0000920000047ab9 */ /* 0x000fc80000000800 */
[----:B------:R0:W-:Y:S01]  /*4a3a0*/  STL [R1+0x384], R17 ;  /* 0x0003841101007387 */ /* 0x0001e20000100800 */
[----:B------:R-:W-:Y:S01]  /*4a3b0*/  LEA.HI.X.SX32 R9, R27, R21, 0x1, P4 ;  /* 0x000000151b097211 */ /* 0x000fe200020f0eff */
[----:B---3--:R-:W-:Y:S02]  /*4a3c0*/  IMAD.MOV.U32 R27, RZ, RZ, R26 ;  /* 0x000000ffff1b7224 */ /* 0x008fe400078e001a */
[----:B0-----:R-:W-:Y:S01]  /*4a3d0*/  VIADD R17, R17, UR4 ;  /* 0x0000000411117c36 */ /* 0x001fe20008000000 */
[----:B------:R-:W-:-:S04]  /*4a3e0*/  ULDC UR4, c[0x0][0x248] ;  /* 0x0000920000047ab9 */ /* 0x000fc80000000800 */
[----:B------:R0:W-:Y:S04]  /*4a3f0*/  STL [R1+0x380], R17 ;  /* 0x0003801101007387 */ /* 0x0001e80000100800 */
[----:B------:R-:W2:Y:S01]  /*4a400*/  LDL.LU R26, [R1+0x8] ;  /* 0x00000800011a7983 */ /* 0x000ea20000300800 */
[----:B------:R-:W-:Y:S02]  /*4a410*/  VIADD R7, R2, 0x44 ;  /* 0x0000004402077836 */ /* 0x000fe40000000000 */
[----:B0-----:R-:W-:Y:S01]  /*4a420*/  VIADD R17, R17, UR4 ;  /* 0x0000000411117c36 */ /* 0x001fe20008000000 */
[----:B------:R-:W-:-:S04]  /*4a430*/  ULDC UR4, c[0x0][0x248] ;  /* 0x0000920000047ab9 */ /* 0x000fc80000000800 */
[----:B------:R0:W-:Y:S01]  /*4a440*/  STL [R1+0x378], R17 ;  /* 0x0003781101007387 */ /* 0x0001e20000100800 */
[----:B------:R-:W-:Y:S01]  /*4a450*/  ISETP.LT.AND P4, PT, R7, UR6, !P0 ;  /* 0x0000000607007c0c */ /* 0x000fe2000c781270 */
[----:B------:R-:W-:Y:S01]  /*4a460*/  ULDC UR6, c[0x0][0x22c] ;  /* 0x00008b0000067ab9 */ /* 0x000fe20000000800 */
[----:B0-----:R-:W-:Y:S01]  /*4a470*/  VIADD R17, R17, UR4 ;  /* 0x0000000411117c36 */ /* 0x001fe20008000000 */
[----:B------:R-:W-:-:S04]  /*4a480*/  ULDC UR4, c[0x0][0x248] ;  /* 0x0000920000047ab9 */ /* 0x000fc80000000800 */
[----:B------:R-:W-:Y:S04]  /*4a490*/  STL [R1+0x36c], R17 ;  /* 0x00036c1101007387 */ /* 0x000fe80000100800 */
[----:B----4-:R0:W-:Y:S01]  /*4a4a0*/  @P5 STG.E.U16 desc[UR8][R8.64], R19 ;  /* 0x0000001308005986 */ /* 0x0101e2000c101508 */
[----:B------:R-:W-:-:S03]  /*4a4b0*/  PRMT R7, R19, 0x7632, R7 ;  /* 0x0000763213077816 */ /* 0x000fc60000000007 */
[----:B0-----:R-:W3:Y:S01]  /*4a4c0*/  LDL.LU R19, [R1+0xd4] ;  /* 0x0000d40001137983 */ /* 0x001ee20000300800 */
[----:B------:R-:W-:Y:S01]  /*4a4d0*/  VIADD R17, R17, UR4 ;  /* 0x0000000411117c36 */ /* 0x000fe20008000000 */
[----:B------:R-:W-:Y:S01]  /*4a4e0*/  LEA R8, P5, R10, R20, 0x1 ;  /* 0x000000140a087211 */ /* 0x000fe200078a08ff */
[----:B------:R-:W-:Y:S01]  /*4a4f0*/  IMAD.MOV.U32 R9, RZ, RZ, R10 ;  /* 0x000000ffff097224 */ /* 0x000fe200078e000a */
[----:B------:R-:W-:Y:S01]  /*4a500*/  ULDC UR4, c[0x0][0x248] ;  /* 0x0000920000047ab9 */ /* 0x000fe20000000800 */
[----:B------:R-:W-:Y:S01]  /*4a510*/  VIADD R10, R2, 0x45 ;  /* 0x00000045020a7836 */ /* 0x000fe20000000000 */
[----:B------:R0:W-:Y:S02]  /*4a520*/  STL [R1+0x364], R17 ;  /* 0x0003641101007387 */ /* 0x0001e40000100800 */
[----:B------:R-:W-:Y:S02]  /*4a530*/  LEA.HI.X.SX32 R9, R9, R21, 0x1, P5 ;  /* 0x0000001509097211 */ /* 0x000fe400028f0eff */
[----:B------:R-:W-:Y:S01]  /*4a540*/  ISETP.LT.AND P5, PT, R10, UR6, !P0 ;  /* 0x000000060a007c0c */ /* 0x000fe2000c7a1270 */
[----:B------:R-:W-:Y:S01]  /*4a550*/  ULDC UR6, c[0x0][0x248] ;  /* 0x0000920000067ab9 */ /* 0x000fe20000000800 */
[----:B0-----:R-:W-:Y:S01]  /*4a560*/  VIADD R17, R17, UR4 ;  /* 0x0000000411117c36 */ /* 0x001fe20008000000 */
[----:B------:R-:W-:-:S03]  /*4a570*/  ULDC UR4, c[0x0][0x248] ;  /* 0x0000920000047ab9 */ /* 0x000fc60000000800 */
[----:B------:R-:W-:Y:S01]  /*4a580*/  VIADD R10, R17, UR4 ;  /* 0x00000004110a7c36 */ /* 0x000fe20008000000 */
[----:B------:R0:W-:Y:S01]  /*4a590*/  STL [R1+0x360], R17 ;  /* 0x0003601101007387 */ /* 0x0001e20000100800 */
[----:B------:R-:W-:-:S03]  /*4a5a0*/  ULDC UR4, c[0x0][0x248] ;  /* 0x0000920000047ab9 */ /* 0x000fc60000000800 */
[----:B0-----:R-:W4:Y:S04]  /*4a5b0*/  LDL.LU R17, [R1+0x2308] ;  /* 0x0023080001117983 */ /* 0x001f280000300800 */
[----:B------:R0:W-:Y:S02]  /*4a5c0*/  STL [R1+0x358], R10 ;  /* 0x0003580a01007387 */ /* 0x0001e40000100800 */
[----:B0-----:R-:W-:Y:S01]  /*4a5d0*/  VIADD R10, R10, UR4 ;  /* 0x000000040a0a7c36 */ /* 0x001fe20008000000 */
[----:B------:R-:W-:Y:S01]  /*4a5e0*/  ULDC UR4, c[0x0][0x248] ;  /* 0x0000920000047ab9 */ /* 0x000fe20000000800 */
[----:B------:R-:W-:Y:S04]  /*4a5f0*/  @P3 STG.E.U16 desc[UR8][R8.64], R7 ;  /* 0x0000000708003986 */ /* 0x000fe8000c101508 */
[----:B------:R0:W-:Y:S02]  /*4a600*/  STL [R1+0x34c], R10 ;  /* 0x00034c0a01007387 */ /* 0x0001e40000100800 */
[----:B0-----:R-:W-:Y:S01]  /*4a610*/  VIADD R10, R10, UR4 ;  /* 0x000000040a0a7c36 */ /* 0x001fe20008000000 */
[----:B--2---:R-:W-:Y:S01]  /*4a620*/  LEA R8, P3, R26, R20, 0x1 ;  /* 0x000000141a087211 */ /* 0x004fe200078608ff */
[----:B------:R-:W-:Y:S01]  /*4a630*/  VIADD R7, R2, 0x46 ;  /* 0x0000004602077836 */ /* 0x000fe20000000000 */
[----:B------:R-:W-:-:S02]  /*4a640*/  ULDC UR4, c[0x0][0x22c] ;  /* 0x00008b0000047ab9 */ /* 0x000fc40000000800 */
[----:B------:R0:W-:Y:S01]  /*4a650*/  STL [R1+0x348], R10 ;  /* 0x0003480a01007387 */ /* 0x0001e20000100800 */
[----:B------:R-:W-:Y:S01]  /*4a660*/  LEA.HI.X.SX32 R9, R26, R21, 0x1, P3 ;  /* 0x000000151a097211 */ /* 0x000fe200018f0eff */
[----:B------:R-:W-:Y:S01]  /*4a670*/  IMAD.MOV.U32 R26, RZ, RZ, R29 ;  /* 0x000000ffff1a7224 */ /* 0x000fe200078e001d */
[----:B------:R-:W-:Y:S01]  /*4a680*/  ISETP.LT.AND P3, PT, R7, UR4, !P0 ;  /* 0x0000000407007c0c */ /* 0x000fe2000c761270 */
[----:B------:R-:W2:Y:S01]  /*4a690*/  LDL.LU R29, [R1+0x18] ;  /* 0x00001800011d7983 */ /* 0x000ea20000300800 */
[----:B------:R-:W-:Y:S01]  /*4a6a0*/  ULDC UR4, c[0x0][0x248] ;  /* 0x0000920000047ab9 */ /* 0x000fe20000000800 */
        /* <DEDUP_REMOVED lines=10> */
[----:B------:R-:W-:-:S03]  /*4a750*/  PRMT R7, R19, 0x7632, R7 ;  /* 0x0000763213077816 */ /* 0x000fc60000000007 */
[----:B0-----:R-:W3:Y:S01]  /*4a760*/  LDL.LU R19, [R1+0xd8] ;  /* 0x0000d80001137983 */ /* 0x001ee20000300800 */
[----:B------:R-:W-:Y:S01]  /*4a770*/  LEA R8, P2, R16, R20, 0x1 ;  /* 0x0000001410087211 */ /* 0x000fe200078408ff */
[----:B------:R-:W-:Y:S02]  /*4a780*/  IMAD.MOV.U32 R9, RZ, RZ, R16 ;  /* 0x000000ffff097224 */ /* 0x000fe400078e0010 */
[----:B------:R-:W-:Y:S01]  /*4a790*/  VIADD R16, R10, UR4 ;  /* 0x000000040a107c36 */ /* 0x000fe20008000000 */
[----:B------:R-:W-:Y:S01]  /*4a7a0*/  ULDC UR4, c[0x0][0x22c] ;  /* 0x00008b0000047ab9 */ /* 0x000fe20000000800 */
[----:B------:R-:W-:Y:S01]  /*4a7b0*/  VIADD R10, R2, 0x47 ;  /* 0x00000047020a7836 */ /* 0x000fe20000000000 */
[----:B------:R-:W-:Y:S02]  /*4a7c0*/  LEA.HI.X.SX32 R9, R9, R21, 0x1, P2 ;  /* 0x0000001509097211 */ /* 0x000fe400010f0eff */
        /* <DEDUP_REMOVED lines=10> */
[----:B------:R0:W-:Y:S02]  /*4a870*/  STL [R1+0x330], R16 ;  /* 0x0003301001007387 */ /* 0x0001e40000100800 */
[----:B0-----:R-:W-:Y:S01]  /*4a880*/  VIADD R16, R16, UR4 ;  /* 0x0000000410107c36 */ /* 0x001fe20008000000 */
[----:B------:R-:W-:-:S04]  /*4a890*/  ULDC UR4, c[0x0][0x248] ;  /* 0x0000920000047ab9 */ /* 0x000fc80000000800 */
[----:B------:R0:W-:Y:S01]  /*4a8a0*/  STL [R1+0x32c], R16 ;  /* 0x00032c1001007387 */ /* 0x0001e20000100800 */
[----:B--2---:R-:W-:Y:S01]  /*4a8b0*/  LEA R8, P1, R29, R20, 0x1 ;  /* 0x000000141d087211 */ /* 0x004fe200078208ff */
[----:B0-----:R-:W-:-:S03]  /*4a8c0*/  VIADD R16, R16, UR4 ;  /* 0x0000000410107c36 */ /* 0x001fc60008000000 */
[----:B------:R-:W-:Y:S01]  /*4a8d0*/  LEA.HI.X.SX32 R9, R29, R21, 0x1, P1 ;  /* 0x000000151d097211 */ /* 0x000fe200008f0eff */
[----:B------:R-:W-:Y:S01]  /*4a8e0*/  ULDC UR4, c[0x0][0x248] ;  /* 0x0000920000047ab9 */ /* 0x000fe20000000800 */
[----:B------:R-:W2:Y:S01]  /*4a8f0*/  LDL.LU R29, [R1+0x14] ;  /* 0x00001400011d7983 */ /* 0x000ea20000300800 */
[----:B------:R-:W-:-:S03]  /*4a900*/  VIADD R7, R2, 0x48 ;  /* 0x0000004802077836 */ /* 0x000fc60000000000 */
[----:B------:R0:W-:Y:S02]  /*4a910*/  STL [R1+0x328], R16 ;  /* 0x0003281001007387 */ /* 0x0001e40000100800 */
[----:B------:R-:W-:Y:S01]  /*4a920*/  ISETP.LT.AND P1, PT, R7, UR6, !P0 ;  /* 0x0000000607007c0c */ /* 0x000fe2000c721270 */
[----:B------:R-:W-:Y:S01]  /*4a930*/  ULDC UR6, c[0x0][0x22c] ;  /* 0x00008b0000067ab9 */ /* 0x000fe20000000800 */
[----:B0-----:R-:W-:Y:S01]  /*4a940*/  VIADD R16, R16, UR4 ;  /* 0x0000000410107c36 */ /* 0x001fe20008000000 */
[----:B------:R-:W-:-:S04]  /*4a950*/  ULDC UR4, c[0x0][0x248] ;  /* 0x0000920000047ab9 */ /* 0x000fc80000000800 */
[----:B------:R0:W-:Y:S02]  /*4a960*/  STL [R1+0x324], R16 ;  /* 0x0003241001007387 */ /* 0x0001e40000100800 */
[----:B0-----:R-:W-:Y:S01]  /*4a970*/  VIADD R16, R16, UR4 ;  /* 0x0000000410107c36 */ /* 0x001fe20008000000 */
[----:B------:R-:W-:-:S04]  /*4a980*/  ULDC UR4, c[0x0][0x248] ;  /* 0x0000920000047ab9 */ /* 0x000fc80000000800 */
[----:B------:R-:W-:Y:S04]  /*4a990*/  STL [R1+0x320], R16 ;  /* 0x0003201001007387 */ /* 0x000fe80000100800 */
[----:B---3--:R0:W-:Y:S01]  /*4a9a0*/  @P4 STG.E.U16 desc[UR8][R8.64], R19 ;  /* 0x0000001308004986 */ /* 0x0081e2000c101508 */
[----:B------:R-:W-:Y:S01]  /*4a9b0*/  PRMT R7, R19, 0x7632, R7 ;  /* 0x0000763213077816 */ /* 0x000fe20000000007 */
[----:B0-----:R-:W-:Y:S02]  /*4a9c0*/  IMAD.MOV.U32 R19, RZ, RZ, R27 ;  /* 0x000000ffff137224 */ /* 0x001fe400078e001b */
[----:B------:R-:W-:Y:S02]  /*4a9d0*/  IMAD.MOV.U32 R27, RZ, RZ, R18 ;  /* 0x000000ffff1b7224 */ /* 0x000fe400078e0012 */
[----:B------:R-:W-:Y:S01]  /*4a9e0*/  VIADD R18, R16, UR4 ;  /* 0x0000000410127c36 */ /* 0x000fe20008000000 */
[----:B----4-:R-:W-:Y:S01]  /*4a9f0*/  LEA R8, P4, R10, R20, 0x1 ;  /* 0x000000140a087211 */ /* 0x010fe200078808ff */
[----:B------:R-:W3:Y:S01]  /*4aa00*/  LDL.LU R16, [R1+0xdc] ;  /* 0x0000dc0001107983 */ /* 0x000ee20000300800 */
[----:B------:R-:W-:Y:S01]  /*4aa10*/  IMAD.MOV.U32 R9, RZ, RZ, R10 ;  /* 0x000000ffff097224 */ /* 0x000fe200078e000a */
[----:B------:R-:W-:Y:S01]  /*4aa20*/  ULDC UR4, c[0x0][0x248] ;  /* 0x0000920000047ab9 */ /* 0x000fe20000000800 */
[----:B------:R-:W-:Y:S01]  /*4aa30*/  VIADD R10, R2, 0x49 ;  /* 0x00000049020a7836 */ /* 0x000fe20000000000 */
[----:B------:R0:W-:Y:S02]  /*4aa40*/  STL [R1+0x31c], R18 ;  /* 0x00031c1201007387 */ /* 0x0001e40000100800 */
[----:B------:R-:W-:-:S02]  /*4aa50*/  LEA.HI.X.SX32 R9, R9, R21, 0x1, P4 ;  /* 0x0000001509097211 */ /* 0x000fc400020f0eff */
        /* <DEDUP_REMOVED lines=16> */
[C---:B--2---:R-:W-:Y:S01]  /*4ab60*/  LEA R8, P6, R29.reuse, R20, 0x1 ;  /* 0x000000141d087211 */ /* 0x044fe200078c08ff */
[----:B0-----:R-:W-:Y:S01]  /*4ab70*/  VIADD R10, R10, UR4 ;  /* 0x000000040a0a7c36 */ /* 0x001fe20008000000 */
[----:B------:R-:W-:Y:S01]  /*4ab80*/  ULDC UR4, c[0x0][0x248] ;  /* 0x0000920000047ab9 */ /* 0x000fe20000000800 */
[----:B------:R-:W-:Y:S01]  /*4ab90*/  VIADD R7, R2, 0x4a ;  /* 0x0000004a02077836 */ /* 0x000fe20000000000 */
[----:B------:R-:W-:-:S02]  /*4aba0*/  LEA.HI.X.SX32 R9, R29, R21, 0x1, P6 ;  /* 0x000000151d097211 */ /* 0x000fc400030f0eff */
[----:B------:R0:W-:Y:S02]  /*4abb0*/  STL [R1+0x2f8], R10 ;  /* 0x0002f80a01007387 */ /* 0x0001e40000100800 */
[----:B------:R-:W-:Y:S01]  /*4abc0*/  ISETP.LT.AND P5, PT, R7, UR6, !P0 ;  /* 0x0000000607007c0c */ /* 0x000fe2000c7a1270 */
[----:B------:R-:W-:Y:S01]  /*4abd0*/  ULDC UR6, c[0x0][0x248] ;  /* 0x0000920000067ab9 */ /* 0x000fe20000000800 */
[----:B------:R-:W2:Y:S01]  /*4abe0*/  LDL.LU R29, [R1+0x2300] ;  /* 0x00230000011d7983 */ /* 0x000ea20000300800 */
[----:B0-----:R-:W-:Y:S01]  /*4abf0*/  VIADD R10, R10, UR4 ;  /* 0x000000040a0a7c36 */ /* 0x001fe20008000000 */
[----:B------:R-:W-:-:S04]  /*4ac00*/  ULDC UR4, c[0x0][0x248] ;  /* 0x0000920000047ab9 */ /* 0x000fc80000000800 */
[----:B------:R-:W-:Y:S01]  /*4ac10*/  STL [R1+0x2f4], R10 ;  /* 0x0002f40a01007387 */ /* 0x000fe20000100800 */
[----:B---3--:R-:W-:-:S03]  /*4ac20*/  PRMT R7, R16, 0x7632, R7 ;  /* 0x0000763210077816 */ /* 0x008fc60000000007 */
[----:B------:R0:W-:Y:S04]  /*4ac30*/  @P3 STG.E.U16 desc[UR8][R8.64], R16 ;  /* 0x0000001008003986 */ /* 0x0001e8000c101508 */
[----:B0-----:R-:W3:Y:S01]  /*4ac40*/  LDL.LU R16, [R1+0xe0] ;  /* 0x0000e00001107983 */ /* 0x001ee20000300800 */
[----:B------:R-:W-:Y:S01]  /*4ac50*/  VIADD R10, R10, UR6 ;  /* 0x000000060a0a7c36 */ /* 0x000fe20008000000 */
[----:B------:R-:W-:Y:S01]  /*4ac60*/  LEA R8, P3, R26, R20, 0x1 ;  /* 0x000000141a087211 */ /* 0x000fe200078608ff */
[----:B------:R-:W-:Y:S01]  /*4ac70*/  IMAD.MOV.U32 R9, RZ, RZ, R26 ;  /* 0x000000ffff097224 */ /* 0x000fe200078e001a */
[----:B------:R-:W-:Y:S01]  /*4ac80*/  ULDC UR6, c[0x0][0x248] ;  /* 0x0000920000067ab9 */ /* 0x000fe20000000800 */
[----:B------:R-:W-:Y:S01]  /*4ac90*/  VIADD R26, R10, UR4 ;  /* 0x000000040a1a7c36 */ /* 0x000fe20008000000 */
[----:B------:R0:W-:Y:S01]  /*4aca0*/  STL [R1+0x2f0], R10 ;  /* 0x0002f00a01007387 */ /* 0x0001e20000100800 */
[----:B------:R-:W-:Y:S01]  /*4acb0*/  ULDC UR4, c[0x0][0x22c] ;  /* 0x00008b0000047ab9 */ /* 0x000fe20000000800 */
[----:B------:R-:W-:-:S02]  /*4acc0*/  LEA.HI.X.SX32 R9, R9, R21, 0x1, P3 ;  /* 0x0000001509097211 */ /* 0x000fc400018f0eff */
[----:B------:R1:W-:Y:S01]  /*4acd0*/  STL [R1+0x2dc], R26 ;  /* 0x0002dc1a01007387 */ /* 0x0003e20000100800 */
[----:B0-----:R-:W-:-:S05]  /*4ace0*/  VIADD R10, R2, 0x4b ;  /* 0x0000004b020a7836 */ /* 0x001fca0000000000 */
[----:B------:R-:W-:Y:S01]  /*4acf0*/  ISETP.LT.AND P3, PT, R10, UR4, !P0 ;  /* 0x000000040a007c0c */ /* 0x000fe2000c761270 */
[----:B-1----:R-:W-:Y:S01]  /*4ad00*/  VIADD R26, R26, UR6 ;  /* 0x000000061a1a7c36 */ /* 0x002fe20008000000 */
[----:B------:R-:W4:Y:S01]  /*4ad10*/  LDL.LU R10, [R1+0x20] ;  /* 0x00002000010a7983 */ /* 0x000f220000300800 */
[----:B------:R-:W-:Y:S01]  /*4ad20*/  ULDC UR4, c[0x0][0x248] ;  /* 0x0000920000047ab9 */ /* 0x000fe20000000800 */
[----:B------:R-:W-:Y:S02]  /*4ad30*/  ULDC UR6, c[0x0][0x22c] ;  /* 0x00008b0000067ab9 */ /* 0x000fe40000000800 */
        /* <DEDUP_REMOVED lines=9> */
[----:B------:R-:W-:Y:S02]  /*4add0*/  IMAD.MOV.U32 R9, RZ, RZ, R28 ;  /* 0x000000ffff097224 */ /* 0x000fe400078e001c */
[----:B------:R-:W-:Y:S01]  /*4ade0*/  VIADD R28, R26, UR4 ;  /* 0x000000041a1c7c36 */ /* 0x000fe20008000000 */
[----:B------:R-:W-:Y:S01]  /*4adf0*/  ULDC UR4, c[0x0][0x248] ;  /* 0x0000920000047ab9 */ /* 0x000fe20000000800 */
[----:B0-----:R-:W2:Y:S01]  /*4ae00*/  LDL.LU R26, [R1+0x2c] ;  /* 0x00002c00011a7983 */ /* 0x001ea20000300800 */
[----:B------:R-:W-:Y:S01]  /*4ae10*/  VIADD R7, R2, 0x4c ;  /* 0x0000004c02077836 */ /* 0x000fe20000000000 */
[----:B------:R-:W-:Y:S02]  /*4ae20*/  LEA.HI.X.SX32 R9, R9, R21, 0x1, P2 ;  /* 0x0000001509097211 */ /* 0x000fe400010f0eff */
[----:B------:R0:W-:Y:S02]  /*4ae30*/  STL [R1+0x2bc], R28 ;  /* 0x0002bc1c01007387 */ /* 0x0001e40000100800 */
[----:B------:R-:W-:Y:S01]  /*4ae40*/  ISETP.LT.AND P2, PT, R7, UR6, !P0 ;  /* 0x0000000607007c0c */ /* 0x000fe2000c741270 */
[----:B------:R-:W-:Y:S01]  /*4ae50*/  ULDC UR6, c[0x0][0x22c] ;  /* 0x00008b0000067ab9 */ /* 0x000fe20000000800 */
[----:B0-----:R-:W-:Y:S01]  /*4ae60*/  VIADD R28, R28, UR4 ;  /* 0x000000041c1c7c36 */ /* 0x001fe20008000000 */
[----:B------:R-:W-:-:S04]  /*4ae70*/  ULDC UR4, c[0x0][0x248] ;  /* 0x0000920000047ab9 */ /* 0x000fc80000000800 */
[----:B------:R-:W-:Y:S04]  /*4ae80*/  STL [R1+0x2b8], R28 ;  /* 0x0002b81c01007387 */ /* 0x000fe80000100800 */
[----:B---3--:R0:W-:Y:S01]  /*4ae90*/  @P1 STG.E.U16 desc[UR8][R8.64], R16 ;  /* 0x0000001008001986 */ /* 0x0081e2000c101508 */
[----:B------:R-:W-:-:S03]  /*4aea0*/  PRMT R7, R16, 0x7632, R7 ;  /* 0x0000763210077816 */ /* 0x000fc60000000007 */
[----:B0-----:R-:W3:Y:S01]  /*4aeb0*/  LDL.LU R16, [R1+0xe4] ;  /* 0x0000e40001107983 */ /* 0x001ee20000300800 */
[----:B------:R-:W-:Y:S01]  /*4aec0*/  VIADD R28, R28, UR4 ;  /* 0x000000041c1c7c36 */ /* 0x000fe20008000000 */
[----:B------:R-:W-:-:S04]  /*4aed0*/  ULDC UR4, c[0x0][0x248] ;  /* 0x0000920000047ab9 */ /* 0x000fc80000000800 */
[----:B------:R0:W-:Y:S01]  /*4aee0*/  STL [R1+0x2b4], R28 ;  /* 0x0002b41c01007387 */ /* 0x0001e20000100800 */
[----:B----4-:R-:W-:Y:S01]  /*4aef0*/  LEA R8, P1, R10, R20, 0x1 ;  /* 0x000000140a087211 */ /* 0x010fe200078208ff */
[----:B------:R-:W-:Y:S02]  /*4af00*/  IMAD.MOV.U32 R9, RZ, RZ, R10 ;  /* 0x000000ffff097224 */ /* 0x000fe400078e000a */
[----:B0-----:R-:W-:Y:S01]  /*4af10*/  VIADD R28, R28, UR4 ;  /* 0x000000041c1c7c36 */ /* 0x001fe20008000000 */
[----:B------:R-:W-:Y:S01]  /*4af20*/  ULDC UR4, c[0x0][0x248] ;  /* 0x0000920000047ab9 */ /* 0x000fe20000000800 */
[----:B------:R-:W-:-:S03]  /*4af30*/  VIADD R10, R2, 0x4d ;  /* 0x0000004d020a7836 */ /* 0x000fc60000000000 */
[----:B------:R0:W-:Y:S01]  /*4af40*/  STL [R1+0x2b0], R28 ;  /* 0x0002b01c01007387 */ /* 0x0001e20000100800 */
        /* <DEDUP_REMOVED lines=9> */
[----:B------:R0:W-:Y:S04]  /*4afe0*/  STL [R1+0x2a8], R10 ;  /* 0x0002a80a01007387 */ /* 0x0001e80000100800 */
[----:B------:R2:W-:Y:S01]  /*4aff0*/  @P4 STG.E.U16 desc[UR8][R8.64], R7 ;  /* 0x0000000708004986 */ /* 0x0005e2000c101508 */
[----:B0-----:R-:W-:Y:S01]  /*4b000*/  VIADD R10, R10, UR4 ;  /* 0x000000040a0a7c36 */ /* 0x001fe20008000000 */
[----:B------:R-:W-:-:S04]  /*4b010*/  ULDC UR4, c[0x0][0x248] ;  /* 0x0000920000047ab9 */ /* 0x000fc80000000800 */
[----:B------:R0:W-:Y:S01]  /*4b020*/  STL [R1+0x2a4], R10 ;  /* 0x0002a40a01007387 */ /* 0x0001e20000100800 */
[----:B--2---:R-:W-:-:S04]  /*4b030*/  LEA R8, P4, R26, R20, 0x1 ;  /* 0x000000141a087211 */ /* 0x004fc800078808ff */
[----:B------:R-:W-:Y:S01]  /*4b040*/  LEA.HI.X.SX32 R9, R26, R21, 0x1, P4 ;  /* 0x000000151a097211 */ /* 0x000fe200020f0eff */
[----:B0-----:R-:W-:Y:S01]  /*4b050*/  VIADD R10, R10, UR4 ;  /* 0x000000040a0a7c36 */ /* 0x001fe20008000000 */
[----:B------:R-:W-:Y:S01]  /*4b060*/  ULDC UR4, c[0x0][0x22c] ;  /* 0x00008b0000047ab9 */ /* 0x000fe20000000800 */
[----:B------:R-:W-:-:S03]  /*4b070*/  IMAD.MOV.U32 R26, RZ, RZ, R11 ;  /* 0x000000ffff1a7224 */ /* 0x000fc600078e000b */
[----:B------:R0:W-:Y:S04]  /*4b080*/  STL [R1+0x2a0], R10 ;  /* 0x0002a00a01007387 */ /* 0x0001e80000100800 */
[----:B------:R-:W2:Y:S01]  /*4b090*/  LDL.LU R11, [R1+0x34] ;  /* 0x00003400010b7983 */ /* 0x000ea20000300800 */
        /* <DEDUP_REMOVED lines=8> */
[----:B------:R-:W-:Y:S04]  /*4b120*/  STL [R1+0x298], R10 ;  /* 0x0002980a01007387 */ /* 0x000fe80000100800 */
[----:B---3--:R0:W-:Y:S01]  /*4b130*/  @P5 STG.E.U16 desc[UR8][R8.64], R16 ;  /* 0x0000001008005986 */ /* 0x0081e2000c101508 */
[----:B------:R-:W-:-:S03]  /*4b140*/  PRMT R7, R16, 0x7632, R7 ;  /* 0x0000763210077816 */ /* 0x000fc60000000007 */
[----:B0-----:R-:W3:Y:S01]  /*4b150*/  LDL.LU R16, [R1+0xe8] ;  /* 0x0000e80001107983 */ /* 0x001ee20000300800 */
[----:B------:R-:W-:Y:S01]  /*4b160*/  VIADD R10, R10, UR4 ;  /* 0x000000040a0a7c36 */ /* 0x000fe20008000000 */
[----:B------:R-:W-:Y:S01]  /*4b170*/  ULDC UR4, c[0x0][0x248] ;  /* 0x0000920000047ab9 */ /* 0x000fe20000000800 */
[----:B------:R-:W-:Y:S01]  /*4b180*/  LEA R8, P5, R14, R20, 0x1 ;  /* 0x000000140e087211 */ /* 0x000fe200078a08ff */
[----:B------:R-:W-:Y:S02]  /*4b190*/  IMAD.MOV.U32 R9, RZ, RZ, R14 ;  /* 0x000000ffff097224 */ /* 0x000fe400078e000e */
[----:B------:R-:W-:Y:S01]  /*4b1a0*/  VIADD R14, R10, UR4 ;  /* 0x000000040a0e7c36 */ /* 0x000fe20008000000 */
[----:B------:R0:W-:Y:S01]  /*4b1b0*/  STL [R1+0x294], R10 ;  /* 0x0002940a01007387 */ /* 0x0001e20000100800 */
[----:B------:R-:W-:-:S03]  /*4b1c0*/  ULDC UR4, c[0x0][0x22c] ;  /* 0x00008b0000047ab9 */ /* 0x000fc60000000800 */
[----:B------:R1:W-:Y:S01]  /*4b1d0*/  STL [R1+0x290], R14 ;  /* 0x0002900e01007387 */ /* 0x0003e20000100800 */
[----:B------:R-:W-:Y:S01]  /*4b1e0*/  LEA.HI.X.SX32 R9, R9, R21, 0x1, P5 ;  /* 0x0000001509097211 */ /* 0x000fe200028f0eff */
[----:B0-----:R-:W-:Y:S02]  /*4b1f0*/  VIADD R10, R2, 0x4f ;  /* 0x0000004f020a7836 */ /* 0x001fe40000000000 */
[----:B-1----:R-:W-:-:S03]  /*4b200*/  VIADD R14, R14, UR6 ;  /* 0x000000060e0e7c36 */ /* 0x002fc60008000000 */
[----:B------:R-:W-:Y:S01]  /*4b210*/  ISETP.LT.AND P5, PT, R10, UR4, !P0 ;  /* 0x000000040a007c0c */ /* 0x000fe2000c7a1270 */
[----:B------:R-:W-:Y:S01]  /*4b220*/  ULDC UR4, c[0x0][0x248] ;  /* 0x0000920000047ab9 */ /* 0x000fe20000000800 */
[----:B------:R-:W-:Y:S01]  /*4b230*/  @P3 STG.E.U16 desc[UR8][R8.64], R7 ;  /* 0x0000000708003986 */ /* 0x000fe2000c101508 */
[----:B------:R-:W-:-:S03]  /*4b240*/  ULDC UR6, c[0x0][0x22c] ;  /* 0x00008b0000067ab9 */ /* 0x000fc60000000800 */
[----:B------:R0:W-:Y:S02]  /*4b250*/  STL [R1+0x27c], R14 ;  /* 0x00027c0e01007387 */ /* 0x0001e40000100800 */
[----:B0-----:R-:W-:Y:S01]  /*4b260*/  VIADD R14, R14, UR4 ;  /* 0x000000040e0e7c36 */ /* 0x001fe20008000000 */
[----:B------:R-:W-:-:S04]  /*4b270*/  ULDC UR4, c[0x0][0x248] ;  /* 0x0000920000047ab9 */ /* 0x000fc80000000800 */
[----:B------:R0:W-:Y:S01]  /*4b280*/  STL [R1+0x278], R14 ;  /* 0x0002780e01007387 */ /* 0x0001e20000100800 */
[----:B------:R-:W-:Y:S02]  /*4b290*/  VIADD R7, R2, 0x50 ;  /* 0x0000005002077836 */ /* 0x000fe40000000000 */
[----:B0-----:R-:W-:Y:S01]  /*4b2a0*/  VIADD R14, R14, UR4 ;  /* 0x000000040e0e7c36 */ /* 0x001fe20008000000 */
[----:B------:R-:W-:-:S04]  /*4b2b0*/  ULDC UR4, c[0x0][0x248] ;  /* 0x0000920000047ab9 */ /* 0x000fc80000000800 */
[----:B------:R0:W-:Y:S02]  /*4b2c0*/  STL [R1+0x274], R14 ;  /* 0x0002740e01007387 */ /* 0x0001e40000100800 */
[----:B0-----:R-:W-:Y:S01]  /*4b2d0*/  VIADD R14, R14, UR4 ;  /* 0x000000040e0e7c36 */ /* 0x001fe20008000000 */
[----:B------:R-:W-:Y:S01]  /*4b2e0*/  ULDC UR4, c[0x0][0x248] ;  /* 0x0000920000047ab9 */ /* 0x000fe20000000800 */
[----:B--2---:R-:W-:-:S04]  /*4b2f0*/  LEA R8, P3, R11, R20, 0x1 ;  /* 0x000000140b087211 */ /* 0x004fc800078608ff */
[----:B------:R-:W-:Y:S02]  /*4b300*/  LEA.HI.X.SX32 R9, R11, R21, 0x1, P3 ;  /* 0x000000150b097211 */ /* 0x000fe400018f0eff */
[----:B------:R-:W2:Y:S01]  /*4b310*/  LDL.LU R11, [R1+0x3c] ;  /* 0x00003c00010b7983 */ /* 0x000ea20000300800 */
[----:B------:R-:W-:Y:S01]  /*4b320*/  ISETP.LT.AND P3, PT, R7, UR6, !P0 ;  /* 0x0000000607007c0c */ /* 0x000fe2000c761270 */
[----:B------:R-:W-:Y:S02]  /*4b330*/  ULDC UR6, c[0x0][0x22c] ;  /* 0x00008b0000067ab9 */ /* 0x000fe40000000800 */
[----:B------:R0:W-:Y:S04]  /*4b340*/  STL [R1+0x270], R14 ;  /* 0x0002700e01007387 */ /* 0x0001e80000100800 */
[----:B------:R-:W4:Y:S01]  /*4b350*/  LDL.LU R7, [R1+0x30] ;  /* 0x0000300001077983 */ /* 0x000f220000300800 */
        /* <DEDUP_REMOVED lines=20> */
[----:B------:R0:W-:Y:S01]  /*4b4a0*/  STL [R1+0x258], R14 ;  /* 0x0002580e01007387 */ /* 0x0001e20000100800 */
[----:B----4-:R-:W-:Y:S01]  /*4b4b0*/  LEA R8, P2, R7, R20, 0x1 ;  /* 0x0000001407087211 */ /* 0x010fe200078408ff */
[----:B------:R-:W-:Y:S02]  /*4b4c0*/  IMAD.MOV.U32 R9, RZ, RZ, R7 ;  /* 0x000000ffff097224 */ /* 0x000fe400078e0007 */
[----:B------:R-:W-:-:S03]  /*4b4d0*/  VIADD R7, R2, 0x51 ;  /* 0x0000005102077836 */ /* 0x000fc60000000000 */
[-C--:B------:R-:W-:Y:S02]  /*4b4e0*/  LEA.HI.X.SX32 R9, R9, R21.reuse, 0x1, P2 ;  /* 0x0000001509097211 */ /* 0x080fe400010f0eff */
[----:B------:R-:W-:Y:S01]  /*4b4f0*/  ISETP.LT.AND P2, PT, R7, UR6, !P0 ;  /* 0x0000000607007c0c */ /* 0x000fe2000c741270 */
[----:B------:R-:W-:Y:S01]  /*4b500*/  VIADD R7, R2, 0x52 ;  /* 0x0000005202077836 */ /* 0x000fe20000000000 */
[----:B------:R-:W-:Y:S01]  /*4b510*/  ULDC UR6, c[0x0][0x22c] ;  /* 0x00008b0000067ab9 */ /* 0x000fe20000000800 */
[----:B0-----:R-:W-:Y:S01]  /*4b520*/  VIADD R14, R14, UR4 ;  /* 0x000000040e0e7c36 */ /* 0x001fe20008000000 */
[----:B------:R2:W-:Y:S01]  /*4b530*/  @P1 STG.E.U16 desc[UR8][R8.64], R10 ;  /* 0x0000000a08001986 */ /* 0x0005e2000c101508 */
[----:B------:R-:W-:Y:S01]  /*4b540*/  ULDC UR4, c[0x0][0x248] ;  /* 0x0000920000047ab9 */ /* 0x000fe20000000800 */
[----:B------:R-:W-:Y:S01]  /*4b550*/  ISETP.LT.AND P1, PT, R7, UR6, !P0 ;  /* 0x0000000607007c0c */ /* 0x000fe2000c721270 */
[----:B------:R-:W-:Y:S01]  /*4b560*/  VIADD R7, R14, UR4 ;  /* 0x000000040e077c36 */ /* 0x000fe20008000000 */
[----:B------:R0:W-:Y:S01]  /*4b570*/  STL [R1+0x254], R14 ;  /* 0x0002540e01007387 */ /* 0x0001e20000100800 */
[----:B------:R-:W-:Y:S01]  /*4b580*/  ULDC UR4, c[0x0][0x248] ;  /* 0x0000920000047ab9 */ /* 0x000fe20000000800 */
[----:B------:R-:W-:Y:S01]  /*4b590*/  ULDC UR6, c[0x0][0x248] ;  /* 0x0000920000067ab9 */ /* 0x000fe20000000800 */
[C---:B--2---:R-:W-:Y:S01]  /*4b5a0*/  LEA R8, P6, R11.reuse, R20, 0x1 ;  /* 0x000000140b087211 */ /* 0x044fe200078c08ff */
[----:B0-----:R-:W2:Y:S03]  /*4b5b0*/  LDL.LU R14, [R1+0x22f8] ;  /* 0x0022f800010e7983 */ /* 0x001ea60000300800 */
[----:B------:R-:W-:-:S02]  /*4b5c0*/  LEA.HI.X.SX32 R9, R11, R21, 0x1, P6 ;  /* 0x000000150b097211 */ /* 0x000fc400030f0eff */
[----:B------:R-:W4:Y:S04]  /*4b5d0*/  LDL.LU R11, [R1+0x22f4] ;  /* 0x0022f400010b7983 */ /* 0x000f280000300800 */
[----:B------:R0:W-:Y:S02]  /*4b5e0*/  STL [R1+0x250], R7 ;  /* 0x0002500701007387 */ /* 0x0001e40000100800 */
[----:B0-----:R-:W-:Y:S01]  /*4b5f0*/  VIADD R7, R7, UR4 ;  /* 0x0000000407077c36 */ /* 0x001fe20008000000 */
[----:B------:R-:W-:Y:S01]  /*4b600*/  ULDC UR4, c[0x0][0x248] ;  /* 0x0000920000047ab9 */ /* 0x000fe20000000800 */
[----:B---3--:R-:W-:Y:S01]  /*4b610*/  PRMT R10, R16, 0x7632, R10 ;  /* 0x00007632100a7816 */ /* 0x008fe2000000000a */
[----:B------:R0:W-:Y:S04]  /*4b620*/  @P4 STG.E.U16 desc[UR8][R8.64], R16 ;  /* 0x0000001008004986 */ /* 0x0001e8000c101508 */
[----:B0-----:R-:W3:Y:S04]  /*4b630*/  LDL.LU R16, [R1+0xb0] ;  /* 0x0000b00001107983 */ /* 0x001ee80000300800 */
[----:B------:R0:W-:Y:S01]  /*4b640*/  STL [R1+0x24c], R7 ;  /* 0x00024c0701007387 */ /* 0x0001e20000100800 */
[----:B------:R-:W-:Y:S01]  /*4b650*/  LEA R8, P4, R22, R20, 0x1 ;  /* 0x0000001416087211 */ /* 0x000fe200078808ff */
[----:B------:R-:W-:-:S02]  /*4b660*/  IMAD.MOV.U32 R9, RZ, RZ, R22 ;  /* 0x000000ffff097224 */ /* 0x000fc400078e0016 */
[----:B0-----:R-:W-:Y:S01]  /*4b670*/  VIADD R7, R7, UR6 ;  /* 0x0000000607077c36 */ /* 0x001fe20008000000 */
[----:B------:R-:W-:-:S03]  /*4b680*/  ULDC UR6, c[0x0][0x248] ;  /* 0x0000920000067ab9 */ /* 0x000fc60000000800 */
        /* <DEDUP_REMOVED lines=11> */
[----:B------:R0:W-:Y:S01]  /*4b740*/  STL [R1+0x240], R22 ;  /* 0x0002401601007387 */ /* 0x0001e20000100800 */
[----:B------:R-:W-:Y:S02]  /*4b750*/  IMAD.MOV.U32 R7, RZ, RZ, R27 ;  /* 0x000000ffff077224 */ /* 0x000fe400078e001b */
[----:B0-----:R-:W-:Y:S01]  /*4b760*/  VIADD R22, R22, UR4 ;  /* 0x0000000416167c36 */ /* 0x001fe20008000000 */
[----:B------:R-:W-:-:S04]  /*4b770*/  ULDC UR4, c[0x0][0x248] ;  /* 0x0000920000047ab9 */ /* 0x000fc80000000800 */
[----:B------:R0:W-:Y:S01]  /*4b780*/  STL [R1+0x23c], R22 ;  /* 0x00023c1601007387 */ /* 0x0001e20000100800 */
[----:B------:R-:W-:Y:S01]  /*4b790*/  IMAD.MOV.U32 R27, RZ, RZ, R26 ;  /* 0x000000ffff1b7224 */ /* 0x000fe200078e001a */
[----:B------:R-:W-:Y:S01]  /*4b7a0*/  LEA R8, P5, R7, R20, 0x1 ;  /* 0x0000001407087211 */ /* 0x000fe200078a08ff */
[----:B------:R-:W-:Y:S01]  /*4b7b0*/  IMAD.MOV.U32 R9, RZ, RZ, R7 ;  /* 0x000000ffff097224 */ /* 0x000fe200078e0007 */
[----:B------:R-:W2:Y:S01]  /*4b7c0*/  LDL.LU R26, [R1+0x4c] ;  /* 0x00004c00011a7983 */ /* 0x000ea20000300800 */
        /* <DEDUP_REMOVED lines=8> */
[----:B------:R-:W-:-:S04]  /*4b850*/  ULDC UR4, c[0x0][0x248] ;  /* 0x0000920000047ab9 */ /* 0x000fc80000000800 */
[----:B------:R0:W-:Y:S04]  /*4b860*/  STL [R1+0x234], R22 ;  /* 0x0002341601007387 */ /* 0x0001e80000100800 */
[----:B------:R-:W4:Y:S01]  /*4b870*/  LDL.LU R7, [R1+0x40] ;  /* 0x0000400001077983 */ /* 0x000f220000300800 */
[----:B0-----:R-:W-:Y:S01]  /*4b880*/  VIADD R22, R22, UR4 ;  /* 0x0000000416167c36 */ /* 0x001fe20008000000 */
[----:B------:R-:W-:Y:S02]  /*4b890*/  ULDC UR4, c[0x0][0x248] ;  /* 0x0000920000047ab9 */ /* 0x000fe40000000800 */
[----:B---3--:R0:W-:Y:S02]  /*4b8a0*/  @P3 STG.E.U16 desc[UR8][R8.64], R16 ;  /* 0x0000001008003986 */ /* 0x0081e4000c101508 */
[----:B0-----:R-:W-:-:S02]  /*4b8b0*/  IMAD.MOV.U32 R9, RZ, RZ, R16 ;  /* 0x000000ffff097224 */ /* 0x001fc400078e0010 */
[----:B------:R-:W3:Y:S04]  /*4b8c0*/  LDL.LU R16, [R1+0x22f0] ;  /* 0x0022f00001107983 */ /* 0x000ee80000300800 */
[----:B------:R0:W-:Y:S02]  /*4b8d0*/  STL [R1+0x230], R22 ;  /* 0x0002301601007387 */ /* 0x0001e40000100800 */
[----:B0-----:R-:W-:Y:S01]  /*4b8e0*/  VIADD R22, R22, UR4 ;  /* 0x0000000416167c36 */ /* 0x001fe20008000000 */
[----:B------:R-:W-:-:S04]  /*4b8f0*/  ULDC UR4, c[0x0][0x248] ;  /* 0x0000920000047ab9 */ /* 0x000fc80000000800 */
[----:B------:R0:W-:Y:S01]  /*4b900*/  STL [R1+0x22c], R22 ;  /* 0x00022c1601007387 */ /* 0x0001e20000100800 */
[----:B------:R-:W-:Y:S01]  /*4b910*/  PRMT R10, R9, 0x7632, R10 ;  /* 0x00007632090a7816 */ /* 0x000fe2000000000a */
        /* <DEDUP_REMOVED lines=12> */
[----:B------:R-:W-:Y:S02]  /*4b9e0*/  LEA.HI.X.SX32 R9, R9, R21, 0x1, P3 ;  /* 0x0000001509097211 */ /* 0x000fe400018f0eff */
[----:B------:R-:W-:Y:S01]  /*4b9f0*/  ISETP.LT.AND P3, PT, R7, UR6, !P0 ;  /* 0x0000000607007c0c */ /* 0x000fe2000c761270 */
[----:B------:R-:W-:Y:S01]  /*4ba00*/  VIADD R7, R22, UR4 ;  /* 0x0000000416077c36 */ /* 0x000fe20008000000 */
[----:B------:R-:W-:Y:S01]  /*4ba10*/  ULDC UR4, c[0x0][0x248] ;  /* 0x0000920000047ab9 */ /* 0x000fe20000000800 */
[----:B------:R2:W-:Y:S01]  /*4ba20*/  @P2 STG.E.U16 desc[UR8][R8.64], R10 ;  /* 0x0000000a08002986 */ /* 0x0005e2000c101508 */
[----:B------:R-:W-:Y:S01]  /*4ba30*/  ULDC UR6, c[0x0][0x248] ;  /* 0x0000920000067ab9 */ /* 0x000fe20000000800 */
[----:B0-----:R-:W-:Y:S01]  /*4ba40*/  VIADD R22, R7, UR4 ;  /* 0x0000000407167c36 */ /* 0x001fe20008000000 */
[----:B------:R-:W-:Y:S01]  /*4ba50*/  ULDC UR4, c[0x0][0x22c] ;  /* 0x00008b0000047ab9 */ /* 0x000fe20000000800 */
[----:B------:R0:W-:Y:S01]  /*4ba60*/  STL [R1+0x21c], R7 ;  /* 0x00021c0701007387 */ /* 0x0001e20000100800 */
[----:B--2---:R-:W-:Y:S01]  /*4ba70*/  LEA R8, P2, R26, R20, 0x1 ;  /* 0x000000141a087211 */ /* 0x004fe200078408ff */
[----:B0-----:R-:W-:-:S02]  /*4ba80*/  VIADD R7, R2, 0x56 ;  /* 0x0000005602077836 */ /* 0x001fc40000000000 */
[----:B------:R0:W-:Y:S01]  /*4ba90*/  STL [R1+0x218], R22 ;  /* 0x0002181601007387 */ /* 0x0001e20000100800 */
[----:B------:R-:W-:Y:S02]  /*4baa0*/  LEA.HI.X.SX32 R9, R26, R21, 0x1, P2 ;  /* 0x000000151a097211 */ /* 0x000fe400010f0eff */
[----:B------:R-:W-:Y:S01]  /*4bab0*/  ISETP.LT.AND P2, PT, R7, UR4, !P0 ;  /* 0x0000000407007c0c */ /* 0x000fe2000c741270 */
[----:B------:R-:W-:Y:S01]  /*4bac0*/  ULDC UR4, c[0x0][0x248] ;  /* 0x0000920000047ab9 */ /* 0x000fe20000000800 */
[----:B------:R-:W2:Y:S01]  /*4bad0*/  LDL.LU R7, [R1+0xb4] ;  /* 0x0000b40001077983 */ /* 0x000ea20000300800 */
[----:B0-----:R-:W-:Y:S01]  /*4bae0*/  VIADD R22, R22, UR6 ;  /* 0x0000000616167c36 */ /* 0x001fe20008000000 */
[----:B------:R-:W-:-:S03]  /*4baf0*/  ULDC UR6, c[0x0][0x248] ;  /* 0x0000920000067ab9 */ /* 0x000fc60000000800 */
[----:B------:R-:W-:Y:S01]  /*4bb00*/  VIADD R26, R22, UR4 ;  /* 0x00000004161a7c36 */ /* 0x000fe20008000000 */
[----:B------:R0:W-:Y:S01]  /*4bb10*/  STL [R1+0x214], R22 ;  /* 0x0002141601007387 */ /* 0x0001e20000100800 */
[----:B------:R-:W-:-:S03]  /*4bb20*/  ULDC UR4, c[0x0][0x248] ;  /* 0x0000920000047ab9 */ /* 0x000fc60000000800 */
[----:B0-----:R-:W4:Y:S04]  /*4bb30*/  LDL.LU R22, [R1+0xb8] ;  /* 0x0000b80001167983 */ /* 0x001f280000300800 */
[----:B------:R-:W-:Y:S04]  /*4bb40*/  STL [R1+0x210], R26 ;  /* 0x0002101a01007387 */ /* 0x000fe80000100800 */
[----:B--2---:R0:W-:Y:S01]  /*4bb50*/  @P1 STG.E.U16 desc[UR8][R8.64], R7 ;  /* 0x0000000708001986 */ /* 0x0041e2000c101508 */
[----:B------:R-:W-:Y:S01]  /*4bb60*/  PRMT R10, R7, 0x7632, R10 ;  /* 0x00007632070a7816 */ /* 0x000fe2000000000a */
[----:B0-----:R-:W-:Y:S01]  /*4bb70*/  VIADD R7, R26, UR4 ;  /* 0x000000041a077c36 */ /* 0x001fe20008000000 */
[----:B------:R-:W-:Y:S01]  /*4bb80*/  ULDC UR4, c[0x0][0x248] ;  /* 0x0000920000047ab9 */ /* 0x000fe20000000800 */
[----:B------:R-:W2:Y:S01]  /*4bb90*/  LDL.LU R26, [R1+0x50] ;  /* 0x00005000011a7983 */ /* 0x000ea20000300800 */
[----:B------:R-:W-:Y:S01]  /*4bba0*/  LEA R8, P1, R24, R20, 0x1 ;  /* 0x0000001418087211 */ /* 0x000fe200078208ff */
[----:B------:R-:W-:-:S02]  /*4bbb0*/  IMAD.MOV.U32 R9, RZ, RZ, R24 ;  /* 0x000000ffff097224 */ /* 0x000fc400078e0018 */
        /* <DEDUP_REMOVED lines=15> */
[----:B------:R0:W-:Y:S04]  /*4bcb0*/  STL [R1+0x200], R24 ;  /* 0x0002001801007387 */ /* 0x0001e80000100800 */
[----:B------:R-:W3:Y:S01]  /*4bcc0*/  LDL.LU R27, [R1+0x64] ;  /* 0x00006400011b7983 */ /* 0x000ee20000300800 */
[----:B0-----:R-:W-:Y:S01]  /*4bcd0*/  VIADD R24, R24, UR4 ;  /* 0x0000000418187c36 */ /* 0x001fe20008000000 */
[----:B------:R-:W-:-:S04]  /*4bce0*/  ULDC UR4, c[0x0][0x248] ;  /* 0x0000920000047ab9 */ /* 0x000fc80000000800 */
[----:B------:R0:W-:Y:S01]  /*4bcf0*/  STL [R1+0x1fc], R24 ;  /* 0x0001fc1801007387 */ /* 0x0001e20000100800 */
[----:B------:R-:W-:Y:S01]  /*4bd00*/  LEA R8, P4, R7, R20, 0x1 ;  /* 0x0000001407087211 */ /* 0x000fe200078808ff */
[----:B------:R-:W-:Y:S02]  /*4bd10*/  IMAD.MOV.U32 R9, RZ, RZ, R7 ;  /* 0x000000ffff097224 */ /* 0x000fe400078e0007 */
[----:B------:R-:W-:Y:S02]  /*4bd20*/  VIADD R7, R2, 0x58 ;  /* 0x0000005802077836 */ /* 0x000fe40000000000 */
[----:B0-----:R-:W-:Y:S01]  /*4bd30*/  VIADD R24, R24, UR4 ;  /* 0x0000000418187c36 */ /* 0x001fe20008000000 */
[----:B------:R-:W-:-:S04]  /*4bd40*/  ULDC UR4, c[0x0][0x248] ;  /* 0x0000920000047ab9 */ /* 0x000fc80000000800 */
        /* <DEDUP_REMOVED lines=9> */
[----:B0-----:R-:W3:Y:S01]  /*4bde0*/  LDL.LU R24, [R1+0xbc] ;  /* 0x0000bc0001187983 */ /* 0x001ee20000300800 */
[----:B----4-:R-:W-:-:S03]  /*4bdf0*/  PRMT R10, R22, 0x7632, R10 ;  /* 0x00007632160a7816 */ /* 0x010fc6000000000a */
[----:B------:R0:W-:Y:S04]  /*4be00*/  @P5 STG.E.U16 desc[UR8][R8.64], R22 ;  /* 0x0000001608005986 */ /* 0x0001e8000c101508 */
[----:B------:R-:W-:Y:S01]  /*4be10*/  STL [R1+0x1f0], R7 ;  /* 0x0001f00701007387 */ /* 0x000fe20000100800 */
        /* <DEDUP_REMOVED lines=9> */
[----:B--2---:R-:W-:-:S04]  /*4beb0*/  LEA R8, P5, R26, R20, 0x1 ;  /* 0x000000141a087211 */ /* 0x004fc800078a08ff */
[----:B------:R-:W-:Y:S02]  /*4bec0*/  LEA.HI.X.SX32 R9, R26, R21, 0x1, P5 ;  /* 0x000000151a097211 */ /* 0x000fe400028f0eff */
[----:B------:R-:W2:Y:S01]  /*4bed0*/  LDL.LU R26, [R1+0x5c] ;  /* 0x00005c00011a7983 */ /* 0x000ea20000300800 */
[----:B------:R-:W-:Y:S02]  /*4bee0*/  VIADD R7, R2, 0x59 ;  /* 0x0000005902077836 */ /* 0x000fe40000000000 */
[----:B0-----:R-:W-:Y:S01]  /*4bef0*/  VIADD R22, R22, UR4 ;  /* 0x0000000416167c36 */ /* 0x001fe20008000000 */
[----:B------:R-:W-:Y:S02]  /*4bf00*/  ULDC UR4, c[0x0][0x248] ;  /* 0x0000920000047ab9 */ /* 0x000fe40000000800 */
[----:B------:R-:W-:Y:S01]  /*4bf10*/  ISETP.LT.AND P5, PT, R7, UR6, !P0 ;  /* 0x0000000607007c0c */ /* 0x000fe2000c7a1270 */
[----:B------:R-:W-:Y:S01]  /*4bf20*/  VIADD R7, R2, 0x5a ;  /* 0x0000005a02077836 */ /* 0x000fe20000000000 */
[----:B------:R0:W-:Y:S01]  /*4bf30*/  STL [R1+0x1dc], R22 ;  /* 0x0001dc1601007387 */ /* 0x0001e20000100800 */
[----:B------:R-:W-:-:S03]  /*4bf40*/  ULDC UR6, c[0x0][0x22c] ;  /* 0x00008b0000067ab9 */ /* 0x000fc60000000800 */
[----:B------:R-:W-:Y:S01]  /*4bf50*/  @P3 STG.E.U16 desc[UR8][R8.64], R10 ;  /* 0x0000000a08003986 */ /* 0x000fe2000c101508 */
[----:B------:R-:W-:Y:S01]  /*4bf60*/  ISETP.LT.AND P3, PT, R7, UR6, !P0 ;  /* 0x0000000607007c0c */ /* 0x000fe2000c761270 */
[----:B------:R-:W-:Y:S01]  /*4bf70*/  ULDC UR6, c[0x0][0x248] ;  /* 0x0000920000067ab9 */ /* 0x000fe20000000800 */
[----:B0-----:R-:W-:Y:S01]  /*4bf80*/  VIADD R22, R22, UR4 ;  /* 0x0000000416167c36 */ /* 0x001fe20008000000 */
[----:B------:R-:W-:-:S03]  /*4bf90*/  ULDC UR4, c[0x0][0x248] ;  /* 0x0000920000047ab9 */ /* 0x000fc60000000800 */
[----:B------:R-:W-:Y:S01]  /*4bfa0*/  VIADD R7, R22, UR4 ;  /* 0x0000000416077c36 */ /* 0x000fe20008000000 */
[----:B------:R0:W-:Y:S01]  /*4bfb0*/  STL [R1+0x1d8], R22 ;  /* 0x0001d81601007387 */ /* 0x0001e20000100800 */
[----:B------:R-:W-:-:S03]  /*4bfc0*/  ULDC UR4, c[0x0][0x248] ;  /* 0x0000920000047ab9 */ /* 0x000fc60000000800 */
[----:B0-----:R-:W4:Y:S01]  /*4bfd0*/  LDL.LU R22, [R1+0x22ec] ;  /* 0x0022ec0001167983 */ /* 0x001f220000300800 */
[----:B---3--:R-:W-:-:S04]  /*4bfe0*/  LEA R8, P6, R27, R20, 0x1 ;  /* 0x000000141b087211 */ /* 0x008fc800078c08ff */
[----:B------:R-:W-:Y:S02]  /*4bff0*/  LEA.HI.X.SX32 R9, R27, R21, 0x1, P6 ;  /* 0x000000151b097211 */ /* 0x000fe400030f0eff */
[----:B------:R-:W3:Y:S04]  /*4c000*/  LDL.LU R27, [R1+0xc0] ;  /* 0x0000c000011b7983 */ /* 0x000ee80000300800 */
[----:B------:R0:W-:Y:S02]  /*4c010*/  STL [R1+0x1d4], R7 ;  /* 0x0001d40701007387 */ /* 0x0001e40000100800 */
[----:B0-----:R-:W-:Y:S01]  /*4c020*/  VIADD R7, R7, UR4 ;  /* 0x0000000407077c36 */ /* 0x001fe20008000000 */
[----:B------:R-:W-:Y:S01]  /*4c030*/  ULDC UR4, c[0x0][0x248] ;  /* 0x0000920000047ab9 */ /* 0x000fe20000000800 */
[----:B------:R-:W-:Y:S01]  /*4c040*/  PRMT R10, R24, 0x7632, R10 ;  /* 0x00007632180a7816 */ /* 0x000fe2000000000a */
[----:B------:R0:W-:Y:S04]  /*4c050*/  @P2 STG.E.U16 desc[UR8][R8.64], R24 ;  /* 0x0000001808002986 */ /* 0x0001e8000c101508 */
[----:B0-----:R-:W4:Y:S04]  /*4c060*/  LDL.LU R24, [R1+0x22e8] ;  /* 0x0022e80001187983 */ /* 0x001f280000300800 */
        /* <DEDUP_REMOVED lines=33> */
[----:B------:R-:W-:Y:S01]  /*4c280*/  VIADD R7, R19, UR4 ;  /* 0x0000000413077c36 */ /* 0x000fe20008000000 */
[----:B------:R-:W-:Y:S01]  /*4c290*/  ULDC UR4, c[0x0][0x248] ;  /* 0x0000920000047ab9 */ /* 0x000fe20000000800 */
[----:B------:R0:W-:Y:S01]  /*4c2a0*/  STL [R1+0x1b4], R19 ;  /* 0x0001b41301007387 */ /* 0x0001e20000100800 */
[----:B------:R-:W-:-:S03]  /*4c2b0*/  ULDC UR6, c[0x0][0x22c] ;  /* 0x00008b0000067ab9 */ /* 0x000fc60000000800 */
[----:B------:R1:W-:Y:S01]  /*4c2c0*/  STL [R1+0x1b0], R7 ;  /* 0x0001b00701007387 */ /* 0x0003e20000100800 */
[----:B0-----:R-:W-:Y:S01]  /*4c2d0*/  VIADD R19, R7, UR4 ;  /* 0x0000000407137c36 */ /* 0x001fe20008000000 */
[----:B------:R-:W-:-:S04]  /*4c2e0*/  ULDC UR4, c[0x0][0x248] ;  /* 0x0000920000047ab9 */ /* 0x000fc80000000800 */
[----:B------:R0:W-:Y:S01]  /*4c2f0*/  STL [R1+0x1ac], R19 ;  /* 0x0001ac1301007387 */ /* 0x0001e20000100800 */
[----:B-1----:R-:W-:Y:S02]  /*4c300*/  VIADD R7, R2, 0x5d ;  /* 0x0000005d02077836 */ /* 0x002fe40000000000 */
[----:B0-----:R-:W-:Y:S01]  /*4c310*/  VIADD R19, R19, UR4 ;  /* 0x0000000413137c36 */ /* 0x001fe20008000000 */
[----:B------:R-:W-:Y:S01]  /*4c320*/  ULDC UR4, c[0x0][0x248] ;  /* 0x0000920000047ab9 */ /* 0x000fe20000000800 */
[----:B---3--:R0:W-:Y:S04]  /*4c330*/  @P4 STG.E.U16 desc[UR8][R8.64], R27 ;  /* 0x0000001b08004986 */ /* 0x0081e8000c101508 */
[----:B------:R1:W-:Y:S01]  /*4c340*/  STL [R1+0x1a8], R19 ;  /* 0x0001a81301007387 */ /* 0x0003e20000100800 */
[----:B0-----:R-:W-:Y:S01]  /*4c350*/  LEA R8, P4, R5, R20, 0x1 ;  /* 0x0000001405087211 */ /* 0x001fe200078808ff */
[----:B-1----:R-:W-:Y:S01]  /*4c360*/  VIADD R19, R19, UR4 ;  /* 0x0000000413137c36 */ /* 0x002fe20008000000 */
[----:B------:R-:W-:-:S02]  /*4c370*/  ULDC UR4, c[0x0][0x248] ;  /* 0x0000920000047ab9 */ /* 0x000fc40000000800 */
[----:B------:R-:W-:Y:S01]  /*4c380*/  LEA.HI.X.SX32 R9, R5, R21, 0x1, P4 ;  /* 0x0000001505097211 */ /* 0x000fe200020f0eff */
[----:B------:R-:W-:Y:S01]  /*4c390*/  VIADD R5, R19, UR4 ;  /* 0x0000000413057c36 */ /* 0x000fe20008000000 */
[----:B------:R-:W-:Y:S01]  /*4c3a0*/  ULDC UR4, c[0x0][0x248] ;  /* 0x0000920000047ab9 */ /* 0x000fe20000000800 */
[----:B------:R-:W-:Y:S02]  /*4c3b0*/  ISETP.LT.AND P4, PT, R7, UR6, !P0 ;  /* 0x0000000607007c0c */ /* 0x000fe4000c781270 */
[----:B------:R-:W-:Y:S01]  /*4c3c0*/  PRMT R10, R27, 0x7632, R10 ;  /* 0x000076321b0a7816 */ /* 0x000fe2000000000a */
[----:B------:R-:W-:Y:S01]  /*4c3d0*/  VIADD R7, R5, UR4 ;  /* 0x0000000405077c36 */ /* 0x000fe20008000000 */
[----:B------:R-:W-:Y:S01]  /*4c3e0*/  STL [R1+0x1a4], R19 ;  /* 0x0001a41301007387 */ /* 0x000fe20000100800 */
[----:B------:R-:W-:Y:S01]  /*4c3f0*/  ULDC UR6, c[0x0][0x248] ;  /* 0x0000920000067ab9 */ /* 0x000fe20000000800 */
[----:B------:R-:W-:Y:S02]  /*4c400*/  ULDC UR4, c[0x0][0x22c] ;  /* 0x00008b0000047ab9 */ /* 0x000fe40000000800 */
[----:B------:R0:W-:Y:S04]  /*4c410*/  STL [R1+0x1a0], R5 ;  /* 0x0001a00501007387 */ /* 0x0001e80000100800 */
[----:B------:R1:W-:Y:S04]  /*4c420*/  STL [R1+0x19c], R7 ;  /* 0x00019c0701007387 */ /* 0x0003e80000100800 */
[----:B------:R3:W-:Y:S01]  /*4c430*/  @P5 STG.E.U16 desc[UR8][R8.64], R10 ;  /* 0x0000000a08005986 */ /* 0x0007e2000c101508 */
[----:B0-----:R-:W-:-:S03]  /*4c440*/  VIADD R5, R2, 0x5e ;  /* 0x0000005e02057836 */ /* 0x001fc60000000000 */
[----:B------:R-:W4:Y:S01]  /*4c450*/  LDL.LU R27, [R1+0xc8] ;  /* 0x0000c800011b7983 */ /* 0x000f220000300800 */
[----:B-1----:R-:W-:Y:S01]  /*4c460*/  VIADD R7, R7, UR6 ;  /* 0x0000000607077c36 */ /* 0x002fe20008000000 */
[----:B------:R-:W-:Y:S01]  /*4c470*/  ULDC UR6, c[0x0][0x248] ;  /* 0x0000920000067ab9 */ /* 0x000fe20000000800 */
[----:B---3--:R-:W-:-:S04]  /*4c480*/  LEA R8, P5, R6, R20, 0x1 ;  /* 0x0000001406087211 */ /* 0x008fc800078a08ff */
[----:B------:R-:W-:Y:S02]  /*4c490*/  LEA.HI.X.SX32 R9, R6, R21, 0x1, P5 ;  /* 0x0000001506097211 */ /* 0x000fe400028f0eff */
[----:B------:R-:W-:Y:S01]  /*4c4a0*/  ISETP.LT.AND P5, PT, R5, UR4, !P0 ;  /* 0x0000000405007c0c */ /* 0x000fe2000c7a1270 */
[----:B------:R-:W-:Y:S02]  /*4c4b0*/  ULDC UR4, c[0x0][0x248] ;  /* 0x0000920000047ab9 */ /* 0x000fe40000000800 */
[----:B------:R-:W-:Y:S01]  /*4c4c0*/  VIADD R6, R7, UR4 ;  /* 0x0000000407067c36 */ /* 0x000fe20008000000 */
[----:B------:R-:W-:-:S03]  /*4c4d0*/  ULDC UR4, c[0x0][0x248] ;  /* 0x0000920000047ab9 */ /* 0x000fc60000000800 */
[----:B------:R-:W-:Y:S01]  /*4c4e0*/  VIADD R5, R6, UR4 ;  /* 0x0000000406057c36 */ /* 0x000fe20008000000 */
[----:B------:R-:W-:Y:S01]  /*4c4f0*/  ULDC UR4, c[0x0][0x248] ;  /* 0x0000920000047ab9 */ /* 0x000fe20000000800 */
[----:B------:R-:W-:Y:S04]  /*4c500*/  STL [R1+0x198], R7 ;  /* 0x0001980701007387 */ /* 0x000fe80000100800 */
[----:B------:R0:W-:Y:S04]  /*4c510*/  STL [R1+0x194], R6 ;  /* 0x0001940601007387 */ /* 0x0001e80000100800 */
[----:B------:R-:W-:Y:S04]  /*4c520*/  STL [R1+0x190], R5 ;  /* 0x0001900501007387 */ /* 0x000fe80000100800 */
[----:B--2---:R1:W-:Y:S01]  /*4c530*/  @P3 STG.E.U16 desc[UR8][R8.64], R26 ;  /* 0x0000001a08003986 */ /* 0x0043e2000c101508 */
[----:B0-----:R-:W-:-:S04]  /*4c540*/  LEA R6, P3, R4, R20, 0x1 ;  /* 0x0000001404067211 */ /* 0x001fc800078608ff */
[----:B------:R-:W-:Y:S01]  /*4c550*/  LEA.HI.X.SX32 R7, R4, R21, 0x1, P3 ;  /* 0x0000001504077211 */ /* 0x000fe200018f0eff */
[----:B-1----:R-:W-:Y:S01]  /*4c560*/  VIADD R9, R5, UR4 ;  /* 0x0000000405097c36 */ /* 0x002fe20008000000 */
[----:B------:R-:W-:Y:S01]  /*4c570*/  ULDC UR4, c[0x0][0x22c] ;  /* 0x00008b0000047ab9 */ /* 0x000fe20000000800 */
[----:B------:R-:W-:-:S03]  /*4c580*/  VIADD R5, R2, 0x5f ;  /* 0x0000005f02057836 */ /* 0x000fc60000000000 */
[----:B------:R0:W-:Y:S02]  /*4c590*/  STL [R1+0x18c], R9 ;  /* 0x00018c0901007387 */ /* 0x0001e40000100800 */
[----:B------:R-:W-:Y:S01]  /*4c5a0*/  ISETP.LT.AND P3, PT, R5, UR4, !P0 ;  /* 0x0000000405007c0c */ /* 0x000fe2000c761270 */
[----:B------:R-:W-:Y:S01]  /*4c5b0*/  ULDC UR4, c[0x0][0x248] ;  /* 0x0000920000047ab9 */ /* 0x000fe20000000800 */
[----:B------:R-:W-:Y:S01]  /*4c5c0*/  PRMT R8, R26, 0x7632, R8 ;  /* 0x000076321a087816 */ /* 0x000fe20000000008 */
[----:B0-----:R-:W-:-:S04]  /*4c5d0*/  VIADD R9, R9, UR6 ;  /* 0x0000000609097c36 */ /* 0x001fc80008000000 */
[----:B------:R-:W-:Y:S01]  /*4c5e0*/  @P2 STG.E.U16 desc[UR8][R6.64], R8 ;  /* 0x0000000806002986 */ /* 0x000fe2000c101508 */
[----:B------:R-:W-:Y:S01]  /*4c5f0*/  ULDC UR6, c[0x0][0x22c] ;  /* 0x00008b0000067ab9 */ /* 0x000fe20000000800 */
[----:B------:R-:W-:Y:S01]  /*4c600*/  VIADD R4, R9, UR4 ;  /* 0x0000000409047c36 */ /* 0x000fe20008000000 */
[----:B------:R-:W-:Y:S01]  /*4c610*/  ULDC UR4, c[0x0][0x248] ;  /* 0x0000920000047ab9 */ /* 0x000fe20000000800 */
[----:B------:R0:W-:Y:S02]  /*4c620*/  STL [R1+0x17c], R9 ;  /* 0x00017c0901007387 */ /* 0x0001e40000100800 */
[----:B0-----:R-:W-:Y:S01]  /*4c630*/  VIADD R9, R4, UR4 ;  /* 0x0000000404097c36 */ /* 0x001fe20008000000 */
[----:B------:R-:W-:-:S03]  /*4c640*/  ULDC UR4, c[0x0][0x248] ;  /* 0x0000920000047ab9 */ /* 0x000fc60000000800 */
[----:B------:R-:W-:Y:S01]  /*4c650*/  VIADD R8, R9, UR4 ;  /* 0x0000000409087c36 */ /* 0x000fe20008000000 */
[----:B------:R0:W-:Y:S01]  /*4c660*/  STL [R1+0x178], R4 ;  /* 0x0001780401007387 */ /* 0x0001e20000100800 */
[----:B------:R-:W-:Y:S01]  /*4c670*/  VIADD R6, R2, 0x60 ;  /* 0x0000006002067836 */ /* 0x000fe20000000000 */
[----:B------:R-:W-:Y:S02]  /*4c680*/  ULDC UR4, c[0x0][0x248] ;  /* 0x0000920000047ab9 */ /* 0x000fe40000000800 */
[----:B------:R-:W-:Y:S04]  /*4c690*/  STL [R1+0x174], R9 ;  /* 0x0001740901007387 */ /* 0x000fe80000100800 */
[----:B------:R1:W-:Y:S04]  /*4c6a0*/  STL [R1+0x170], R8 ;  /* 0x0001700801007387 */ /* 0x0003e80000100800 */
[----:B------:R-:W2:Y:S01]  /*4c6b0*/  LDL.LU R26, [R1+0xcc] ;  /* 0x0000cc00011a7983 */ /* 0x000ea20000300800 */
[----:B0-----:R-:W-:Y:S01]  /*4c6c0*/  LEA R4, P2, R12, R20, 0x1 ;  /* 0x000000140c047211 */ /* 0x001fe200078408ff */
[----:B-1----:R-:W-:-:S03]  /*4c6d0*/  VIADD R8, R8, UR4 ;  /* 0x0000000408087c36 */ /* 0x002fc60008000000 */
[----:B------:R-:W-:Y:S01]  /*4c6e0*/  LEA.HI.X.SX32 R5, R12, R21, 0x1, P2 ;  /* 0x000000150c057211 */ /* 0x000fe200010f0eff */
[----:B------:R-:W-:Y:S01]  /*4c6f0*/  ULDC UR4, c[0x0][0x248] ;  /* 0x0000920000047ab9 */ /* 0x000fe20000000800 */
        /* <DEDUP_REMOVED lines=9> */
[----:B-1----:R-:W-:-:S03]  /*4c790*/  VIADD R6, R2, 0x61 ;  /* 0x0000006102067836 */ /* 0x002fc60000000000 */
[----:B----4-:R1:W-:Y:S01]  /*4c7a0*/  @P1 STG.E.U16 desc[UR8][R4.64], R27 ;  /* 0x0000001b04001986 */ /* 0x0103e2000c101508 */
[----:B0-----:R-:W-:Y:S01]  /*4c7b0*/  VIADD R8, R8, UR4 ;  /* 0x0000000408087c36 */ /* 0x001fe20008000000 */
[----:B------:R-:W-:-:S04]  /*4c7c0*/  ULDC UR4, c[0x0][0x248] ;  /* 0x0000920000047ab9 */ /* 0x000fc80000000800 */
[----:B------:R0:W-:Y:S01]  /*4c7d0*/  STL [R1+0x160], R8 ;  /* 0x0001600801007387 */ /* 0x0001e20000100800 */
[----:B-1----:R-:W-:-:S04]  /*4c7e0*/  LEA R4, P1, R13, R20, 0x1 ;  /* 0x000000140d047211 */ /* 0x002fc800078208ff */
[----:B------:R-:W-:Y:S02]  /*4c7f0*/  LEA.HI.X.SX32 R5, R13, R21, 0x1, P1 ;  /* 0x000000150d057211 */ /* 0x000fe400008f0eff */
[----:B------:R-:W-:Y:S01]  /*4c800*/  ISETP.LT.AND P1, PT, R6, UR6, !P0 ;  /* 0x0000000606007c0c */ /* 0x000fe2000c721270 */
[----:B------:R-:W-:Y:S01]  /*4c810*/  ULDC UR6, c[0x0][0x22c] ;  /* 0x00008b0000067ab9 */ /* 0x000fe20000000800 */
[----:B0-----:R-:W-:Y:S01]  /*4c820*/  VIADD R8, R8, UR4 ;  /* 0x0000000408087c36 */ /* 0x001fe20008000000 */
[----:B------:R-:W-:-:S03]  /*4c830*/  ULDC UR4, c[0x0][0x248] ;  /* 0x0000920000047ab9 */ /* 0x000fc60000000800 */
[----:B------:R-:W-:Y:S01]  /*4c840*/  VIADD R6, R8, UR4 ;  /* 0x0000000408067c36 */ /* 0x000fe20008000000 */
[----:B------:R-:W-:Y:S01]  /*4c850*/  STL [R1+0x158], R8 ;  /* 0x0001580801007387 */ /* 0x000fe20000100800 */
[----:B------:R-:W-:-:S03]  /*4c860*/  ULDC UR4, c[0x0][0x248] ;  /* 0x0000920000047ab9 */ /* 0x000fc60000000800 */
[----:B------:R0:W-:Y:S01]  /*4c870*/  STL [R1+0x154], R6 ;  /* 0x0001540601007387 */ /* 0x0001e20000100800 */
[----:B------:R-:W-:Y:S01]  /*4c880*/  PRMT R7, R27, 0x7632, R7 ;  /* 0x000076321b077816 */ /* 0x000fe20000000007 */
[----:B0-----:R-:W-:Y:S01]  /*4c890*/  VIADD R6, R6, UR4 ;  /* 0x0000000406067c36 */ /* 0x001fe20008000000 */
[----:B------:R-:W-:-:S04]  /*4c8a0*/  ULDC UR4, c[0x0][0x248] ;  /* 0x0000920000047ab9 */ /* 0x000fc80000000800 */
[----:B------:R0:W-:Y:S04]  /*4c8b0*/  STL [R1+0x150], R6 ;  /* 0x0001500601007387 */ /* 0x0001e80000100800 */
[----:B------:R1:W-:Y:S04]  /*4c8c0*/  @P4 STG.E.U16 desc[UR8][R4.64], R7 ;  /* 0x0000000704004986 */ /* 0x0003e8000c101508 */
[----:B------:R-:W3:Y:S01]  /*4c8d0*/  LDL.LU R19, [R1+0x90] ;  /* 0x0000900001137983 */ /* 0x000ee20000300800 */
[----:B0-----:R-:W-:Y:S01]  /*4c8e0*/  VIADD R6, R6, UR4 ;  /* 0x0000000406067c36 */ /* 0x001fe20008000000 */
[----:B------:R-:W-:-:S04]  /*4c8f0*/  ULDC UR4, c[0x0][0x248] ;  /* 0x0000920000047ab9 */ /* 0x000fc80000000800 */
[----:B------:R0:W-:Y:S01]  /*4c900*/  STL [R1+0x14c], R6 ;  /* 0x00014c0601007387 */ /* 0x0001e20000100800 */
[----:B-1----:R-:W-:Y:S01]  /*4c910*/  VIADD R5, R2, 0x62 ;  /* 0x0000006202057836 */ /* 0x002fe20000000000 */
[----:B------:R-:W-:-:S04]  /*4c920*/  LEA R4, P6, R15, R20, 0x1 ;  /* 0x000000140f047211 */ /* 0x000fc800078c08ff */
[----:B------:R-:W-:Y:S01]  /*4c930*/  ISETP.LT.AND P4, PT, R5, UR6, !P0 ;  /* 0x0000000605007c0c */ /* 0x000fe2000c781270 */
[----:B------:R-:W-:Y:S01]  /*4c940*/  ULDC UR6, c[0x0][0x248] ;  /* 0x0000920000067ab9 */ /* 0x000fe20000000800 */
[----:B0-----:R-:W-:Y:S01]  /*4c950*/  VIADD R6, R6, UR4 ;  /* 0x0000000406067c36 */ /* 0x001fe20008000000 */
[----:B------:R-:W-:-:S04]  /*4c960*/  ULDC UR4, c[0x0][0x248] ;  /* 0x0000920000047ab9 */ /* 0x000fc80000000800 */
[----:B------:R0:W-:Y:S01]  /*4c970*/  STL [R1+0x148], R6 ;  /* 0x0001480601007387 */ /* 0x0001e20000100800 */
[----:B------:R-:W-:Y:S01]  /*4c980*/  LEA.HI.X.SX32 R5, R15, R21, 0x1, P6 ;  /* 0x000000150f057211 */ /* 0x000fe200030f0eff */
[----:B0-----:R-:W-:Y:S01]  /*4c990*/  VIADD R6, R6, UR6 ;  /* 0x0000000606067c36 */ /* 0x001fe20008000000 */
[----:B------:R-:W-:-:S03]  /*4c9a0*/  ULDC UR6, c[0x0][0x248] ;  /* 0x0000920000067ab9 */ /* 0x000fc60000000800 */
[----:B------:R-:W-:Y:S01]  /*4c9b0*/  VIADD R8, R6, UR4 ;  /* 0x0000000406087c36 */ /* 0x000fe20008000000 */
[----:B------:R0:W-:Y:S01]  /*4c9c0*/  STL [R1+0x144], R6 ;  /* 0x0001440601007387 */ /* 0x0001e20000100800 */
[----:B------:R-:W-:-:S03]  /*4c9d0*/  ULDC UR4, c[0x0][0x22c] ;  /* 0x00008b0000047ab9 */ /* 0x000fc60000000800 */
[----:B------:R1:W-:Y:S01]  /*4c9e0*/  STL [R1+0x140], R8 ;  /* 0x0001400801007387 */ /* 0x0003e20000100800 */
[----:B0-----:R-:W-:Y:S02]  /*4c9f0*/  VIADD R6, R2, 0x63 ;  /* 0x0000006302067836 */ /* 0x001fe40000000000 */
[----:B-1----:R-:W-:Y:S01]  /*4ca00*/  VIADD R8, R8, UR6 ;  /* 0x0000000608087c36 */ /* 0x002fe20008000000 */
[----:B------:R-:W-:-:S04]  /*4ca10*/  ULDC UR6, c[0x0][0x22c] ;  /* 0x00008b0000067ab9 */ /* 0x000fc80000000800 */
[----:B------:R-:W-:Y:S04]  /*4ca20*/  STL [R1+0x13c], R8 ;  /* 0x00013c0801007387 */ /* 0x000fe80000100800 */
[----:B------:R-:W4:Y:S04]  /*4ca30*/  LDL.LU R27, [R1+0x68] ;  /* 0x00006800011b7983 */ /* 0x000f280000300800 */
[----:B--2---:R0:W-:Y:S02]  /*4ca40*/  @P5 STG.E.U16 desc[UR8][R4.64], R26 ;  /* 0x0000001a04005986 */ /* 0x0041e4000c101508 */
[----:B0-----:R-:W-:-:S04]  /*4ca50*/  LEA R4, P5, R3, R20, 0x1 ;  /* 0x0000001403047211 */ /* 0x001fc800078a08ff */
[----:B------:R-:W-:Y:S02]  /*4ca60*/  LEA.HI.X.SX32 R5, R3, R21, 0x1, P5 ;  /* 0x0000001503057211 */ /* 0x000fe400028f0eff */
[----:B------:R-:W-:Y:S01]  /*4ca70*/  ISETP.LT.AND P5, PT, R6, UR4, !P0 ;  /* 0x0000000406007c0c */ /* 0x000fe2000c7a1270 */
[----:B------:R-:W-:Y:S02]  /*4ca80*/  ULDC UR4, c[0x0][0x248] ;  /* 0x0000920000047ab9 */ /* 0x000fe40000000800 */
[----:B------:R-:W-:Y:S01]  /*4ca90*/  VIADD R3, R8, UR4 ;  /* 0x0000000408037c36 */ /* 0x000fe20008000000 */
[----:B------:R-:W-:-:S03]  /*4caa0*/  ULDC UR4, c[0x0][0x248] ;  /* 0x0000920000047ab9 */ /* 0x000fc60000000800 */
[----:B------:R-:W-:Y:S01]  /*4cab0*/  VIADD R8, R3, UR4 ;  /* 0x0000000403087c36 */ /* 0x000fe20008000000 */
[----:B------:R-:W-:Y:S01]  /*4cac0*/  STL [R1+0x12c], R3 ;  /* 0x00012c0301007387 */ /* 0x000fe20000100800 */
[----:B------:R-:W-:-:S03]  /*4cad0*/  ULDC UR4, c[0x0][0x248] ;  /* 0x0000920000047ab9 */ /* 0x000fc60000000800 */
[----:B------:R0:W-:Y:S01]  /*4cae0*/  STL [R1+0x128], R8 ;  /* 0x0001280801007387 */ /* 0x0001e20000100800 */
[----:B------:R-:W-:Y:S01]  /*4caf0*/  PRMT R7, R26, 0x7632, R7 ;  /* 0x000076321a077816 */ /* 0x000fe20000000007 */
[----:B0-----:R-:W-:-:S04]  /*4cb00*/  VIADD R8, R8, UR4 ;  /* 0x0000000408087c36 */ /* 0x001fc80008000000 */
[----:B------:R0:W-:Y:S01]  /*4cb10*/  @P3 STG.E.U16 desc[UR8][R4.64], R7 ;  /* 0x0000000704003986 */ /* 0x0001e2000c101508 */
[----:B------:R-:W-:Y:S01]  /*4cb20*/  VIADD R3, R2, 0x64 ;  /* 0x0000006402037836 */ /* 0x000fe20000000000 */
[----:B------:R-:W-:Y:S02]  /*4cb30*/  ULDC UR4, c[0x0][0x248] ;  /* 0x0000920000047ab9 */ /* 0x000fe40000000800 */
[----:B------:R1:W-:Y:S04]  /*4cb40*/  STL [R1+0x124], R8 ;  /* 0x0001240801007387 */ /* 0x0003e80000100800 */
[----:B------:R-:W2:Y:S01]  /*4cb50*/  LDL.LU R26, [R1+0x94] ;  /* 0x00009400011a7983 */ /* 0x000ea20000300800 */
[----:B0-----:R-:W-:Y:S01]  /*4cb60*/  LEA R4, P3, R17, R20, 0x1 ;  /* 0x0000001411047211 */ /* 0x001fe200078608ff */
[----:B-1----:R-:W-:Y:S01]  /*4cb70*/  VIADD R8, R8, UR4 ;  /* 0x0000000408087c36 */ /* 0x002fe20008000000 */
[----:B------:R-:W-:-:S02]  /*4cb80*/  ULDC UR4, c[0x0][0x248] ;  /* 0x0000920000047ab9 */ /* 0x000fc40000000800 */
[----:B------:R-:W-:Y:S02]  /*4cb90*/  LEA.HI.X.SX32 R5, R17, R21, 0x1, P3 ;  /* 0x0000001511057211 */ /* 0x000fe400018f0eff */
        /* <DEDUP_REMOVED lines=10> */
[----:B---3--:R1:W-:Y:S01]  /*4cc40*/  @P2 STG.E.U16 desc[UR8][R4.64], R19 ;  /* 0x0000001304002986 */ /* 0x0083e2000c101508 */
[----:B0-----:R-:W-:Y:S01]  /*4cc50*/  VIADD R8, R8, UR4 ;  /* 0x0000000408087c36 */ /* 0x001fe20008000000 */
[----:B------:R-:W-:-:S04]  /*4cc60*/  ULDC UR4, c[0x0][0x248] ;  /* 0x0000920000047ab9 */ /* 0x000fc80000000800 */
[----:B------:R0:W-:Y:S01]  /*4cc70*/  STL [R1+0x110], R8 ;  /* 0x0001100801007387 */ /* 0x0001e20000100800 */
[----:B-1----:R-:W-:-:S04]  /*4cc80*/  LEA R4, P2, R18, R20, 0x1 ;  /* 0x0000001412047211 */ /* 0x002fc800078408ff */
[----:B------:R-:W-:Y:S01]  /*4cc90*/  LEA.HI.X.SX32 R5, R18, R21, 0x1, P2 ;  /* 0x0000001512057211 */ /* 0x000fe200010f0eff */
[----:B0-----:R-:W-:Y:S01]  /*4cca0*/  VIADD R8, R8, UR4 ;  /* 0x0000000408087c36 */ /* 0x001fe20008000000 */
[----:B------:R-:W-:Y:S01]  /*4ccb0*/  ULDC UR4, c[0x0][0x248] ;  /* 0x0000920000047ab9 */ /* 0x000fe20000000800 */
[----:B------:R-:W-:Y:S01]  /*4ccc0*/  ISETP.LT.AND P2, PT, R3, UR6, !P0 ;  /* 0x0000000603007c0c */ /* 0x000fe2000c741270 */
[----:B------:R-:W-:Y:S01]  /*4ccd0*/  ULDC UR6, c[0x0][0x248] ;  /* 0x0000920000067ab9 */ /* 0x000fe20000000800 */
[----:B------:R-:W-:Y:S01]  /*4cce0*/  VIADD R3, R8, UR4 ;  /* 0x0000000408037c36 */ /* 0x000fe20008000000 */
[----:B------:R-:W-:Y:S01]  /*4ccf0*/  PRMT R6, R19, 0x7632, R6 ;  /* 0x0000763213067816 */ /* 0x000fe20000000006 */
[----:B------:R-:W-:Y:S01]  /*4cd00*/  ULDC UR4, c[0x0][0x248] ;  /* 0x0000920000047ab9 */ /* 0x000fe20000000800 */
[----:B------:R0:W-:Y:S04]  /*4cd10*/  STL [R1+0x10c], R8 ;  /* 0x00010c0801007387 */ /* 0x0001e80000100800 */
[----:B------:R-:W-:Y:S01]  /*4cd20*/  @P1 STG.E.U16 desc[UR8][R4.64], R6 ;  /* 0x0000000604001986 */ /* 0x000fe2000c101508 */
[----:B0-----:R-:W-:-:S03]  /*4cd30*/  VIADD R8, R3, UR4 ;  /* 0x0000000403087c36 */ /* 0x001fc60008000000 */
[----:B------:R0:W-:Y:S01]  /*4cd40*/  STL [R1+0x108], R3 ;  /* 0x0001080301007387 */ /* 0x0001e20000100800 */
[----:B------:R-:W-:-:S03]  /*4cd50*/  ULDC UR4, c[0x0][0x22c] ;  /* 0x00008b0000047ab9 */ /* 0x000fc60000000800 */
[----:B------:R1:W-:Y:S01]  /*4cd60*/  STL [R1+0x104], R8 ;  /* 0x0001040801007387 */ /* 0x0003e20000100800 */
[----:B0-----:R-:W-:Y:S02]  /*4cd70*/  VIADD R3, R2, 0x66 ;  /* 0x0000006602037836 */ /* 0x001fe40000000000 */
[----:B-1----:R-:W-:Y:S01]  /*4cd80*/  VIADD R8, R8, UR6 ;  /* 0x0000000608087c36 */ /* 0x002fe20008000000 */
[----:B------:R-:W-:Y:S01]  /*4cd90*/  ULDC UR6, c[0x0][0x248] ;  /* 0x0000920000067ab9 */ /* 0x000fe20000000800 */
[----:B----4-:R-:W-:-:S03]  /*4cda0*/  LEA R4, P1, R27, R20, 0x1 ;  /* 0x000000141b047211 */ /* 0x010fc600078208ff */
[----:B------:R0:W-:Y:S01]  /*4cdb0*/  STL [R1+0x100], R8 ;  /* 0x0001000801007387 */ /* 0x0001e20000100800 */
[----:B------:R-:W-:-:S03]  /*4cdc0*/  LEA.HI.X.SX32 R5, R27, R21, 0x1, P1 ;  /* 0x000000151b057211 */ /* 0x000fc600008f0eff */
[----:B------:R-:W3:Y:S01]  /*4cdd0*/  LDL.LU R10, [R1+0x98] ;  /* 0x00009800010a7983 */ /* 0x000ee20000300800 */
[----:B------:R-:W-:Y:S01]  /*4cde0*/  ISETP.LT.AND P1, PT, R3, UR4, !P0 ;  /* 0x0000000403007c0c */ /* 0x000fe2000c721270 */
[----:B------:R-:W-:Y:S02]  /*4cdf0*/  ULDC UR4, c[0x0][0x248] ;  /* 0x0000920000047ab9 */ /* 0x000fe40000000800 */
[----:B0-----:R-:W-:Y:S01]  /*4ce00*/  VIADD R8, R8, UR4 ;  /* 0x0000000408087c36 */ /* 0x001fe20008000000 */
[----:B------:R-:W-:-:S03]  /*4ce10*/  ULDC UR4, c[0x0][0x248] ;  /* 0x0000920000047ab9 */ /* 0x000fc60000000800 */
[----:B------:R-:W-:Y:S01]  /*4ce20*/  VIADD R3, R8, UR4 ;  /* 0x0000000408037c36 */ /* 0x000fe20008000000 */
[----:B------:R-:W-:Y:S01]  /*4ce30*/  ULDC UR4, c[0x0][0x248] ;  /* 0x0000920000047ab9 */ /* 0x000fe20000000800 */
[----:B------:R0:W-:Y:S04]  /*4ce40*/  STL [R1+0xfc], R8 ;  /* 0x0000fc0801007387 */ /* 0x0001e80000100800 */
[----:B------:R-:W4:Y:S01]  /*4ce50*/  LDL.LU R19, [R1+0x6c] ;  /* 0x00006c0001137983 */ /* 0x000f220000300800 */
[----:B0-----:R-:W-:-:S03]  /*4ce60*/  VIADD R8, R3, UR4 ;  /* 0x0000000403087c36 */ /* 0x001fc60008000000 */
[----:B------:R0:W-:Y:S01]  /*4ce70*/  STL [R1+0xf8], R3 ;  /* 0x0000f80301007387 */ /* 0x0001e20000100800 */
[----:B------:R-:W-:-:S03]  /*4ce80*/  ULDC UR4, c[0x0][0x22c] ;  /* 0x00008b0000047ab9 */ /* 0x000fc60000000800 */
[----:B------:R1:W-:Y:S01]  /*4ce90*/  STL [R1+0xf4], R8 ;  /* 0x0000f40801007387 */ /* 0x0003e20000100800 */
[----:B0-----:R-:W-:Y:S02]  /*4cea0*/  VIADD R3, R2, 0x67 ;  /* 0x0000006702037836 */ /* 0x001fe40000000000 */
[----:B-1----:R-:W-:Y:S01]  /*4ceb0*/  VIADD R8, R8, UR6 ;  /* 0x0000000608087c36 */ /* 0x002fe20008000000 */
[----:B------:R-:W-:-:S04]  /*4cec0*/  ULDC UR6, c[0x0][0x22c] ;  /* 0x00008b0000067ab9 */ /* 0x000fc80000000800 */
[----:B------:R-:W-:Y:S04]  /*4ced0*/  STL [R1+0xf0], R8 ;  /* 0x0000f00801007387 */ /* 0x000fe80000100800 */
[----:B--2---:R0:W-:Y:S02]  /*4cee0*/  @P4 STG.E.U16 desc[UR8][R4.64], R26 ;  /* 0x0000001a04004986 */ /* 0x0041e4000c101508 */
[----:B0-----:R-:W-:-:S04]  /*4cef0*/  LEA R4, P4, R29, R20, 0x1 ;  /* 0x000000141d047211 */ /* 0x001fc800078808ff */
[----:B------:R-:W-:Y:S02]  /*4cf00*/  LEA.HI.X.SX32 R5, R29, R21, 0x1, P4 ;  /* 0x000000151d057211 */ /* 0x000fe400020f0eff */
[----:B------:R-:W-:Y:S01]  /*4cf10*/  ISETP.LT.AND P4, PT, R3, UR4, !P0 ;  /* 0x0000000403007c0c */ /* 0x000fe2000c781270 */
[----:B------:R-:W-:Y:S02]  /*4cf20*/  ULDC UR4, c[0x0][0x248] ;  /* 0x0000920000047ab9 */ /* 0x000fe40000000800 */
[----:B------:R-:W-:Y:S01]  /*4cf30*/  VIADD R8, R8, UR4 ;  /* 0x0000000408087c36 */ /* 0x000fe20008000000 */
[----:B------:R-:W-:-:S04]  /*4cf40*/  ULDC UR4, c[0x0][0x248] ;  /* 0x0000920000047ab9 */ /* 0x000fc80000000800 */
[----:B------:R0:W-:Y:S04]  /*4cf50*/  STL [R1+0xec], R8 ;  /* 0x0000ec0801007387 */ /* 0x0001e80000100800 */
[----:B------:R-:W2:Y:S01]  /*4cf60*/  LDL.LU R27, [R1+0x70] ;  /* 0x00007000011b7983 */ /* 0x000ea20000300800 */
[----:B0-----:R-:W-:Y:S01]  /*4cf70*/  VIADD R8, R8, UR4 ;  /* 0x0000000408087c36 */ /* 0x001fe20008000000 */
[----:B------:R-:W-:-:S04]  /*4cf80*/  ULDC UR4, c[0x0][0x248] ;  /* 0x0000920000047ab9 */ /* 0x000fc80000000800 */
[----:B------:R0:W-:Y:S02]  /*4cf90*/  STL [R1+0xe8], R8 ;  /* 0x0000e80801007387 */ /* 0x0001e40000100800 */
[----:B0-----:R-:W-:Y:S01]  /*4cfa0*/  VIADD R8, R8, UR4 ;  /* 0x0000000408087c36 */ /* 0x001fe20008000000 */
[----:B------:R-:W-:-:S04]  /*4cfb0*/  ULDC UR4, c[0x0][0x248] ;  /* 0x0000920000047ab9 */ /* 0x000fc80000000800 */
        /* <DEDUP_REMOVED lines=8> */
[----:B0-----:R-:W-:-:S04]  /*4d040*/  LEA R4, P5, R28, R20, 0x1 ;  /* 0x000000141c047211 */ /* 0x001fc800078a08ff */
[----:B------:R-:W-:Y:S02]  /*4d050*/  LEA.HI.X.SX32 R5, R28, R21, 0x1, P5 ;  /* 0x000000151c057211 */ /* 0x000fe400028f0eff */
[----:B------:R-:W-:Y:S01]  /*4d060*/  ISETP.LT.AND P5, PT, R3, UR6, !P0 ;  /* 0x0000000603007c0c */ /* 0x000fe2000c7a1270 */
[----:B------:R-:W-:Y:S01]  /*4d070*/  VIADD R3, R8, UR4 ;  /* 0x0000000408037c36 */ /* 0x000fe20008000000 */
[----:B------:R-:W-:Y:S01]  /*4d080*/  ULDC UR4, c[0x0][0x248] ;  /* 0x0000920000047ab9 */ /* 0x000fe20000000800 */
[----:B------:R-:W-:-:S03]  /*4d090*/  ULDC UR6, c[0x0][0x22c] ;  /* 0x00008b0000067ab9 */ /* 0x000fc60000000800 */
[----:B------:R-:W-:Y:S01]  /*4d0a0*/  STL [R1+0xdc], R3 ;  /* 0x0000dc0301007387 */ /* 0x000fe20000100800 */
[----:B-1----:R-:W-:Y:S01]  /*4d0b0*/  VIADD R8, R3, UR4 ;  /* 0x0000000403087c36 */ /* 0x002fe20008000000 */
[----:B------:R-:W-:Y:S02]  /*4d0c0*/  ULDC UR4, c[0x0][0x248] ;  /* 0x0000920000047ab9 */ /* 0x000fe40000000800 */
[----:B---3--:R0:W-:Y:S01]  /*4d0d0*/  @P3 STG.E.U16 desc[UR8][R4.64], R10 ;  /* 0x0000000a04003986 */ /* 0x0081e2000c101508 */
[----:B------:R-:W-:-:S03]  /*4d0e0*/  PRMT R6, R10, 0x7632, R6 ;  /* 0x000076320a067816 */ /* 0x000fc60000000006 */
[----:B0-----:R-:W3:Y:S04]  /*4d0f0*/  LDL.LU R10, [R1+0x74] ;  /* 0x00007400010a7983 */ /* 0x001ee80000300800 */
[----:B------:R0:W-:Y:S01]  /*4d100*/  STL [R1+0xd8], R8 ;  /* 0x0000d80801007387 */ /* 0x0001e20000100800 */
[----:B----4-:R-:W-:Y:S01]  /*4d110*/  LEA R4, P3, R19, R20, 0x1 ;  /* 0x0000001413047211 */ /* 0x010fe200078608ff */
[----:B0-----:R-:W-:Y:S01]  /*4d120*/  VIADD R8, R8, UR4 ;  /* 0x0000000408087c36 */ /* 0x001fe20008000000 */
[----:B------:R-:W-:-:S04]  /*4d130*/  ULDC UR4, c[0x0][0x248] ;  /* 0x0000920000047ab9 */ /* 0x000fc80000000800 */
[----:B------:R0:W-:Y:S01]  /*4d140*/  STL [R1+0xd4], R8 ;  /* 0x0000d40801007387 */ /* 0x0001e20000100800 */
[----:B------:R-:W-:Y:S01]  /*4d150*/  LEA.HI.X.SX32 R5, R19, R21, 0x1, P3 ;  /* 0x0000001513057211 */ /* 0x000fe200018f0eff */
[----:B0-----:R-:W-:Y:S01]  /*4d160*/  VIADD R8, R8, UR4 ;  /* 0x0000000408087c36 */ /* 0x001fe20008000000 */
[----:B------:R-:W-:-:S04]  /*4d170*/  ULDC UR4, c[0x0][0x248] ;  /* 0x0000920000047ab9 */ /* 0x000fc80000000800 */
[----:B------:R0:W-:Y:S01]  /*4d180*/  STL [R1+0xd0], R8 ;  /* 0x0000d00801007387 */ /* 0x0001e20000100800 */
[----:B------:R-:W-:-:S03]  /*4d190*/  VIADD R3, R2, 0x69 ;  /* 0x0000006902037836 */ /* 0x000fc60000000000 */
[----:B------:R-:W4:Y:S01]  /*4d1a0*/  LDL.LU R19, [R1+0x78] ;  /* 0x0000780001137983 */ /* 0x000f220000300800 */
[----:B0-----:R-:W-:Y:S01]  /*4d1b0*/  VIADD R8, R8, UR4 ;  /* 0x0000000408087c36 */ /* 0x001fe20008000000 */
[----:B------:R-:W-:-:S04]  /*4d1c0*/  ULDC UR4, c[0x0][0x248] ;  /* 0x0000920000047ab9 */ /* 0x000fc80000000800 */
[----:B------:R0:W-:Y:S01]  /*4d1d0*/  STL [R1+0xcc], R8 ;  /* 0x0000cc0801007387 */ /* 0x0001e20000100800 */
[----:B------:R-:W-:Y:S01]  /*4d1e0*/  ISETP.LT.AND P3, PT, R3, UR6, !P0 ;  /* 0x0000000603007c0c */ /* 0x000fe2000c761270 */
[----:B------:R-:W-:Y:S01]  /*4d1f0*/  VIADD R3, R2, 0x6a ;  /* 0x0000006a02037836 */ /* 0x000fe20000000000 */
[----:B------:R-:W-:Y:S01]  /*4d200*/  ULDC UR6, c[0x0][0x22c] ;  /* 0x00008b0000067ab9 */ /* 0x000fe20000000800 */
[----:B------:R-:W-:Y:S01]  /*4d210*/  @P2 STG.E.U16 desc[UR8][R4.64], R6 ;  /* 0x0000000604002986 */ /* 0x000fe2000c101508 */
[----:B0-----:R-:W-:Y:S01]  /*4d220*/  VIADD R8, R8, UR4 ;  /* 0x0000000408087c36 */ /* 0x001fe20008000000 */
[----:B------:R-:W-:-:S04]  /*4d230*/  ULDC UR4, c[0x0][0x248] ;  /* 0x0000920000047ab9 */ /* 0x000fc80000000800 */
[----:B------:R0:W-:Y:S01]  /*4d240*/  STL [R1+0xc8], R8 ;  /* 0x0000c80801007387 */ /* 0x0001e20000100800 */
[----:B------:R-:W-:Y:S01]  /*4d250*/  ISETP.LT.AND P2, PT, R3, UR6, !P0 ;  /* 0x0000000603007c0c */ /* 0x000fe2000c741270 */
[----:B------:R-:W-:Y:S01]  /*4d260*/  ULDC UR6, c[0x0][0x248] ;  /* 0x0000920000067ab9 */ /* 0x000fe20000000800 */
[----:B0-----:R-:W-:Y:S01]  /*4d270*/  VIADD R8, R8, UR4 ;  /* 0x0000000408087c36 */ /* 0x001fe20008000000 */
[----:B------:R-:W-:-:S03]  /*4d280*/  ULDC UR4, c[0x0][0x248] ;  /* 0x0000920000047ab9 */ /* 0x000fc60000000800 */
[----:B------:R-:W-:Y:S01]  /*4d290*/  VIADD R3, R8, UR4 ;  /* 0x0000000408037c36 */ /* 0x000fe20008000000 */
[----:B------:R-:W-:Y:S01]  /*4d2a0*/  ULDC UR4, c[0x0][0x248] ;  /* 0x0000920000047ab9 */ /* 0x000fe20000000800 */
[----:B--2---:R-:W-:-:S04]  /*4d2b0*/  LEA R4, P6, R27, R20, 0x1 ;  /* 0x000000141b047211 */ /* 0x004fc800078c08ff */
[----:B------:R-:W-:Y:S02]  /*4d2c0*/  LEA.HI.X.SX32 R5, R27, R21, 0x1, P6 ;  /* 0x000000151b057211 */ /* 0x000fe400030f0eff */
[----:B------:R-:W2:Y:S04]  /*4d2d0*/  LDL.LU R27, [R1+0x280] ;  /* 0x00028000011b7983 */ /* 0x000ea80000300800 */
[----:B------:R-:W-:Y:S04]  /*4d2e0*/  STL [R1+0xc4], R8 ;  /* 0x0000c40801007387 */ /* 0x000fe80000100800 */
[----:B------:R-:W-:Y:S01]  /*4d2f0*/  STL [R1+0xc0], R3 ;  /* 0x0000c00301007387 */ /* 0x000fe20000100800 */
[----:B------:R-:W-:-:S03]  /*4d300*/  PRMT R6, R26, 0x7632, R6 ;  /* 0x000076321a067816 */ /* 0x000fc60000000006 */
[----:B------:R0:W-:Y:S04]  /*4d310*/  @P1 STG.E.U16 desc[UR8][R4.64], R26 ;  /* 0x0000001a04001986 */ /* 0x0001e8000c101508 */
[----:B0-----:R-:W2:Y:S01]  /*4d320*/  LDL.LU R26, [R1+0x7c] ;  /* 0x00007c00011a7983 */ /* 0x001ea20000300800 */
[----:B------:R-:W-:Y:S01]  /*4d330*/  VIADD R3, R3, UR6 ;  /* 0x0000000603037c36 */ /* 0x000fe20008000000 */
[----:B------:R-:W-:-:S03]  /*4d340*/  ULDC UR6, c[0x0][0x248] ;  /* 0x0000920000067ab9 */ /* 0x000fc60000000800 */
[----:B------:R-:W-:Y:S01]  /*4d350*/  VIADD R8, R3, UR4 ;  /* 0x0000000403087c36 */ /* 0x000fe20008000000 */
[----:B------:R0:W-:Y:S01]  /*4d360*/  STL [R1+0xbc], R3 ;  /* 0x0000bc0301007387 */ /* 0x0001e20000100800 */
[----:B------:R-:W-:-:S03]  /*4d370*/  ULDC UR4, c[0x0][0x22c] ;  /* 0x00008b0000047ab9 */ /* 0x000fc60000000800 */
[----:B------:R1:W-:Y:S01]  /*4d380*/  STL [R1+0xb8], R8 ;  /* 0x0000b80801007387 */ /* 0x0003e20000100800 */
[----:B0-----:R-:W-:Y:S02]  /*4d390*/  VIADD R3, R2, 0x6b ;  /* 0x0000006b02037836 */ /* 0x001fe40000000000 */
[----:B-1----:R-:W-:Y:S01]  /*4d3a0*/  VIADD R8, R8, UR6 ;  /* 0x0000000608087c36 */ /* 0x002fe20008000000 */
[----:B------:R-:W-:Y:S01]  /*4d3b0*/  ULDC UR6, c[0x0][0x22c] ;  /* 0x00008b0000067ab9 */ /* 0x000fe20000000800 */
[----:B---3--:R-:W-:-:S03]  /*4d3c0*/  LEA R4, P1, R10, R20, 0x1 ;  /* 0x000000140a047211 */ /* 0x008fc600078208ff */
[----:B------:R0:W-:Y:S01]  /*4d3d0*/  STL [R1+0xb4], R8 ;  /* 0x0000b40801007387 */ /* 0x0001e20000100800 */
[----:B------:R-:W-:Y:S02]  /*4d3e0*/  LEA.HI.X.SX32 R5, R10, R21, 0x1, P1 ;  /* 0x000000150a057211 */ /* 0x000fe400008f0eff */
[----:B------:R-:W-:Y:S01]  /*4d3f0*/  ISETP.LT.AND P1, PT, R3, UR4, !P0 ;  /* 0x0000000403007c0c */ /* 0x000fe2000c721270 */
[----:B------:R-:W-:Y:S02]  /*4d400*/  ULDC UR4, c[0x0][0x248] ;  /* 0x0000920000047ab9 */ /* 0x000fe40000000800 */
[----:B0-----:R-:W-:Y:S01]  /*4d410*/  VIADD R8, R8, UR4 ;  /* 0x0000000408087c36 */ /* 0x001fe20008000000 */
[----:B------:R-:W-:-:S04]  /*4d420*/  ULDC UR4, c[0x0][0x248] ;  /* 0x0000920000047ab9 */ /* 0x000fc80000000800 */
[----:B------:R0:W-:Y:S02]  /*4d430*/  STL [R1+0xb0], R8 ;  /* 0x0000b00801007387 */ /* 0x0001e40000100800 */
[----:B0-----:R-:W-:Y:S01]  /*4d440*/  VIADD R8, R8, UR4 ;  /* 0x0000000408087c36 */ /* 0x001fe20008000000 */
[----:B------:R-:W-:-:S04]  /*4d450*/  ULDC UR4, c[0x0][0x248] ;  /* 0x0000920000047ab9 */ /* 0x000fc80000000800 */
[----:B------:R0:W-:Y:S01]  /*4d460*/  STL [R1+0xac], R8 ;  /* 0x0000ac0801007387 */ /* 0x0001e20000100800 */
[----:B------:R-:W-:-:S03]  /*4d470*/  VIADD R3, R2, 0x6c ;  /* 0x0000006c02037836 */ /* 0x000fc60000000000 */
[----:B------:R4:W-:Y:S01]  /*4d480*/  @P4 STG.E.U16 desc[UR8][R4.64], R6 ;  /* 0x0000000604004986 */ /* 0x0009e2000c101508 */
[----:B0-----:R-:W-:Y:S01]  /*4d490*/  VIADD R8, R8, UR4 ;  /* 0x0000000408087c36 */ /* 0x001fe20008000000 */
[----:B------:R-:W-:-:S04]  /*4d4a0*/  ULDC UR4, c[0x0][0x248] ;  /* 0x0000920000047ab9 */ /* 0x000fc80000000800 */
[----:B------:R0:W-:Y:S01]  /*4d4b0*/  STL [R1+0xa8], R8 ;  /* 0x0000a80801007387 */ /* 0x0001e20000100800 */
[----:B----4-:R-:W-:-:S04]  /*4d4c0*/  LEA R4, P4, R19, R20, 0x1 ;  /* 0x0000001413047211 */ /* 0x010fc800078808ff */
        /* <DEDUP_REMOVED lines=8> */
[----:B------:R-:W3:Y:S04]  /*4d550*/  LDL.LU R9, [R1+0x284] ;  /* 0x0002840001097983 */ /* 0x000ee80000300800 */
[----:B------:R-:W4:Y:S01]  /*4d560*/  LDL.LU R10, [R1+0x120] ;  /* 0x00012000010a7983 */ /* 0x000f220000300800 */
[----:B0-----:R-:W-:Y:S01]  /*4d570*/  VIADD R8, R3, UR4 ;  /* 0x0000000403087c36 */ /* 0x001fe20008000000 */
[----:B------:R-:W-:Y:S02]  /*4d580*/  ULDC UR4, c[0x0][0x248] ;  /* 0x0000920000047ab9 */ /* 0x000fe40000000800 */
[----:B------:R0:W-:Y:S04]  /*4d590*/  STL [R1+0xa0], R3 ;  /* 0x0000a00301007387 */ /* 0x0001e80000100800 */
[----:B------:R1:W-:Y:S01]  /*4d5a0*/  STL [R1+0x9c], R8 ;  /* 0x00009c0801007387 */ /* 0x0003e20000100800 */
[----:B0-----:R-:W-:-:S02]  /*4d5b0*/  VIADD R3, R2, 0x6d ;  /* 0x0000006d02037836 */ /* 0x001fc40000000000 */
[----:B-1----:R-:W-:Y:S01]  /*4d5c0*/  VIADD R8, R8, UR4 ;  /* 0x0000000408087c36 */ /* 0x002fe20008000000 */
[----:B------:R-:W-:-:S04]  /*4d5d0*/  ULDC UR4, c[0x0][0x248] ;  /* 0x0000920000047ab9 */ /* 0x000fc80000000800 */
[----:B------:R0:W-:Y:S04]  /*4d5e0*/  STL [R1+0x98], R8 ;  /* 0x0000980801007387 */ /* 0x0001e80000100800 */
[----:B------:R-:W4:Y:S01]  /*4d5f0*/  LDL.LU R19, [R1+0x130] ;  /* 0x0001300001137983 */ /* 0x000f220000300800 */
[----:B0-----:R-:W-:Y:S01]  /*4d600*/  VIADD R8, R8, UR4 ;  /* 0x0000000408087c36 */ /* 0x001fe20008000000 */
[----:B------:R-:W-:-:S04]  /*4d610*/  ULDC UR4, c[0x0][0x248] ;  /* 0x0000920000047ab9 */ /* 0x000fc80000000800 */
[----:B------:R-:W-:Y:S04]  /*4d620*/  STL [R1+0x94], R8 ;  /* 0x0000940801007387 */ /* 0x000fe80000100800 */
[----:B--2---:R0:W-:Y:S02]  /*4d630*/  @P5 STG.E.U16 desc[UR8][R4.64], R27 ;  /* 0x0000001b04005986 */ /* 0x0041e4000c101508 */
[----:B0-----:R-:W-:-:S04]  /*4d640*/  LEA R4, P5, R26, R20, 0x1 ;  /* 0x000000141a047211 */ /* 0x001fc800078a08ff */
[----:B------:R-:W-:Y:S02]  /*4d650*/  LEA.HI.X.SX32 R5, R26, R21, 0x1, P5 ;  /* 0x000000151a057211 */ /* 0x000fe400028f0eff */
[----:B------:R-:W-:Y:S01]  /*4d660*/  ISETP.LT.AND P5, PT, R3, UR6, !P0 ;  /* 0x0000000603007c0c */ /* 0x000fe2000c7a1270 */
[----:B------:R-:W-:Y:S01]  /*4d670*/  VIADD R3, R8, UR4 ;  /* 0x0000000408037c36 */ /* 0x000fe20008000000 */
[----:B------:R-:W-:Y:S01]  /*4d680*/  ULDC UR4, c[0x0][0x248] ;  /* 0x0000920000047ab9 */ /* 0x000fe20000000800 */
[----:B------:R-:W-:Y:S02]  /*4d690*/  ULDC UR6, c[0x0][0x248] ;  /* 0x0000920000067ab9 */ /* 0x000fe40000000800 */
[----:B------:R-:W-:Y:S01]  /*4d6a0*/  VIADD R8, R3, UR4 ;  /* 0x0000000403087c36 */ /* 0x000fe20008000000 */
[----:B------:R-:W-:Y:S01]  /*4d6b0*/  STL [R1+0x90], R3 ;  /* 0x0000900301007387 */ /* 0x000fe20000100800 */
[----:B------:R-:W-:Y:S01]  /*4d6c0*/  PRMT R6, R27, 0x7632, R6 ;  /* 0x000076321b067816 */ /* 0x000fe20000000006 */
[----:B------:R-:W-:-:S02]  /*4d6d0*/  ULDC UR4, c[0x0][0x22c] ;  /* 0x00008b0000047ab9 */ /* 0x000fc40000000800 */
[----:B------:R0:W-:Y:S04]  /*4d6e0*/  STL [R1+0x8c], R8 ;  /* 0x00008c0801007387 */ /* 0x0001e80000100800 */
[----:B------:R-:W2:Y:S01]  /*4d6f0*/  LDL.LU R26, [R1+0x288] ;  /* 0x00028800011a7983 */ /* 0x000ea20000300800 */
[----:B0-----:R-:W-:-:S03]  /*4d700*/  VIADD R8, R8, UR6 ;  /* 0x0000000608087c36 */ /* 0x001fc60008000000 */
        /* <DEDUP_REMOVED lines=8> */
[----:B------:R-:W-:Y:S02]  /*4d790*/  ULDC UR4, c[0x0][0x248] ;  /* 0x0000920000047ab9 */ /* 0x000fe40000000800 */
[----:B-1----:R-:W-:Y:S01]  /*4d7a0*/  VIADD R8, R8, UR4 ;  /* 0x0000000408087c36 */ /* 0x002fe20008000000 */
[----:B------:R-:W-:-:S04]  /*4d7b0*/  ULDC UR4, c[0x0][0x248] ;  /* 0x0000920000047ab9 */ /* 0x000fc80000000800 */
[----:B------:R0:W-:Y:S02]  /*4d7c0*/  STL [R1+0x84], R8 ;  /* 0x0000840801007387 */ /* 0x0001e40000100800 */
[----:B0-----:R-:W-:Y:S01]  /*4d7d0*/  VIADD R8, R8, UR4 ;  /* 0x0000000408087c36 */ /* 0x001fe20008000000 */
[----:B------:R-:W-:-:S04]  /*4d7e0*/  ULDC UR4, c[0x0][0x248] ;  /* 0x0000920000047ab9 */ /* 0x000fc80000000800 */
[----:B------:R0:W-:Y:S01]  /*4d7f0*/  STL [R1+0x80], R8 ;  /* 0x0000800801007387 */ /* 0x0001e20000100800 */
[----:B------:R-:W-:Y:S02]  /*4d800*/  VIADD R3, R2, 0x6f ;  /* 0x0000006f02037836 */ /* 0x000fe40000000000 */
[----:B0-----:R-:W-:Y:S01]  /*4d810*/  VIADD R8, R8, UR4 ;  /* 0x0000000408087c36 */ /* 0x001fe20008000000 */
[----:B------:R-:W-:-:S04]  /*4d820*/  ULDC UR4, c[0x0][0x248] ;  /* 0x0000920000047ab9 */ /* 0x000fc80000000800 */
[----:B------:R0:W-:Y:S04]  /*4d830*/  STL [R1+0x7c], R8 ;  /* 0x00007c0801007387 */ /* 0x0001e80000100800 */
[----:B---3--:R4:W-:Y:S01]  /*4d840*/  @P2 STG.E.U16 desc[UR8][R4.64], R9 ;  /* 0x0000000904002986 */ /* 0x0089e2000c101508 */
[----:B0-----:R-:W-:Y:S01]  /*4d850*/  VIADD R8, R8, UR4 ;  /* 0x0000000408087c36 */ /* 0x001fe20008000000 */
[----:B------:R-:W-:Y:S01]  /*4d860*/  ULDC UR4, c[0x0][0x248] ;  /* 0x0000920000047ab9 */ /* 0x000fe20000000800 */
[----:B----4-:R-:W-:-:S04]  /*4d870*/  LEA R4, P2, R10, R20, 0x1 ;  /* 0x000000140a047211 */ /* 0x010fc800078408ff */
[----:B------:R-:W-:Y:S02]  /*4d880*/  LEA.HI.X.SX32 R5, R10, R21, 0x1, P2 ;  /* 0x000000150a057211 */ /* 0x000fe400010f0eff */
[----:B------:R-:W-:Y:S01]  /*4d890*/  ISETP.LT.AND P2, PT, R3, UR5, !P0 ;  /* 0x0000000503007c0c */ /* 0x000fe2000c741270 */
[----:B------:R-:W-:Y:S01]  /*4d8a0*/  VIADD R3, R8, UR4 ;  /* 0x0000000408037c36 */ /* 0x000fe20008000000 */
[----:B------:R-:W-:Y:S01]  /*4d8b0*/  PRMT R6, R9, 0x7632, R6 ;  /* 0x0000763209067816 */ /* 0x000fe20000000006 */
[----:B------:R-:W-:Y:S01]  /*4d8c0*/  ULDC UR4, c[0x0][0x248] ;  /* 0x0000920000047ab9 */ /* 0x000fe20000000800 */
[----:B------:R0:W-:Y:S01]  /*4d8d0*/  STL [R1+0x78], R8 ;  /* 0x0000780801007387 */ /* 0x0001e20000100800 */
[----:B------:R-:W-:-:S03]  /*4d8e0*/  ULDC UR5, c[0x0][0x248] ;  /* 0x0000920000057ab9 */ /* 0x000fc60000000800 */
[----:B------:R1:W-:Y:S01]  /*4d8f0*/  @P1 STG.E.U16 desc[UR8][R4.64], R6 ;  /* 0x0000000604001986 */ /* 0x0003e2000c101508 */
[----:B0-----:R-:W-:-:S03]  /*4d900*/  VIADD R8, R3, UR4 ;  /* 0x0000000403087c36 */ /* 0x001fc60008000000 */
[----:B------:R0:W-:Y:S01]  /*4d910*/  STL [R1+0x74], R3 ;  /* 0x0000740301007387 */ /* 0x0001e20000100800 */
[----:B------:R-:W-:-:S03]  /*4d920*/  ULDC UR4, c[0x0][0x22c] ;  /* 0x00008b0000047ab9 */ /* 0x000fc60000000800 */
[----:B------:R3:W-:Y:S01]  /*4d930*/  STL [R1+0x70], R8 ;  /* 0x0000700801007387 */ /* 0x0007e20000100800 */
[----:B-1----:R-:W-:Y:S01]  /*4d940*/  LEA R4, P1, R19, R20, 0x1 ;  /* 0x0000001413047211 */ /* 0x002fe200078208ff */
[----:B0-----:R-:W-:-:S03]  /*4d950*/  VIADD R3, R2, 0x70 ;  /* 0x0000007002037836 */ /* 0x001fc60000000000 */
[----:B------:R-:W-:Y:S01]  /*4d960*/  LEA.HI.X.SX32 R5, R19, R21, 0x1, P1 ;  /* 0x0000001513057211 */ /* 0x000fe200008f0eff */
[----:B---3--:R-:W-:Y:S01]  /*4d970*/  VIADD R8, R8, UR5 ;  /* 0x0000000508087c36 */ /* 0x008fe20008000000 */
[----:B------:R-:W-:Y:S01]  /*4d980*/  ISETP.LT.AND P1, PT, R3, UR4, !P0 ;  /* 0x0000000403007c0c */ /* 0x000fe2000c721270 */
[----:B------:R-:W-:Y:S01]  /*4d990*/  ULDC UR4, c[0x0][0x248] ;  /* 0x0000920000047ab9 */ /* 0x000fe20000000800 */
[----:B------:R-:W-:Y:S02]  /*4d9a0*/  ULDC UR5, c[0x0][0x248] ;  /* 0x0000920000057ab9 */ /* 0x000fe40000000800 */
[----:B------:R0:W-:Y:S04]  /*4d9b0*/  STL [R1+0x6c], R8 ;  /* 0x00006c0801007387 */ /* 0x0001e80000100800 */
[----:B------:R-:W3:Y:S01]  /*4d9c0*/  LDL.LU R10, [R1+0x28c] ;  /* 0x00028c00010a7983 */ /* 0x000ee20000300800 */
[----:B0-----:R-:W-:Y:S01]  /*4d9d0*/  VIADD R8, R8, UR4 ;  /* 0x0000000408087c36 */ /* 0x001fe20008000000 */
[----:B------:R-:W-:-:S04]  /*4d9e0*/  ULDC UR4, c[0x0][0x248] ;  /* 0x0000920000047ab9 */ /* 0x000fc80000000800 */
[----:B------:R0:W-:Y:S01]  /*4d9f0*/  STL [R1+0x68], R8 ;  /* 0x0000680801007387 */ /* 0x0001e20000100800 */
[----:B------:R-:W-:Y:S01]  /*4da00*/  VIADD R3, R8, UR4 ;  /* 0x0000000408037c36 */ /* 0x000fe20008000000 */
[----:B------:R-:W-:-:S03]  /*4da10*/  ULDC UR4, c[0x0][0x248] ;  /* 0x0000920000047ab9 */ /* 0x000fc60000000800 */
[----:B0-----:R-:W-:Y:S01]  /*4da20*/  VIADD R8, R3, UR4 ;  /* 0x0000000403087c36 */ /* 0x001fe20008000000 */
[----:B------:R-:W-:Y:S01]  /*4da30*/  ULDC UR4, c[0x0][0x22c] ;  /* 0x00008b0000047ab9 */ /* 0x000fe20000000800 */
[----:B--2---:R0:W-:Y:S01]  /*4da40*/  @P4 STG.E.U16 desc[UR8][R4.64], R26 ;  /* 0x0000001a04004986 */ /* 0x0041e2000c101508 */
[----:B------:R-:W-:-:S03]  /*4da50*/  PRMT R6, R26, 0x7632, R6 ;  /* 0x000076321a067816 */ /* 0x000fc60000000006 */
[----:B0-----:R-:W2:Y:S04]  /*4da60*/  LDL.LU R26, [R1+0x138] ;  /* 0x00013800011a7983 */ /* 0x001ea80000300800 */
[----:B------:R-:W-:Y:S04]  /*4da70*/  STL [R1+0x64], R3 ;  /* 0x0000640301007387 */ /* 0x000fe80000100800 */
[----:B------:R0:W-:Y:S01]  /*4da80*/  STL [R1+0x60], R8 ;  /* 0x0000600801007387 */ /* 0x0001e20000100800 */
[----:B------:R-:W-:Y:S01]  /*4da90*/  LEA R4, P4, R27, R20, 0x1 ;  /* 0x000000141b047211 */ /* 0x000fe200078808ff */
[----:B0-----:R-:W-:-:S02]  /*4daa0*/  VIADD R8, R8, UR5 ;  /* 0x0000000508087c36 */ /* 0x001fc40008000000 */
[----:B------:R-:W-:Y:S01]  /*4dab0*/  VIADD R3, R2, 0x71 ;  /* 0x0000007102037836 */ /* 0x000fe20000000000 */
[----:B------:R-:W-:Y:S01]  /*4dac0*/  LEA.HI.X.SX32 R5, R27, R21, 0x1, P4 ;  /* 0x000000151b057211 */ /* 0x000fe200020f0eff */
[----:B------:R-:W-:Y:S01]  /*4dad0*/  ULDC UR5, c[0x0][0x22c] ;  /* 0x00008b0000057ab9 */ /* 0x000fe20000000800 */
[----:B------:R0:W-:Y:S04]  /*4dae0*/  STL [R1+0x5c], R8 ;  /* 0x00005c0801007387 */ /* 0x0001e80000100800 */
[----:B------:R-:W4:Y:S01]  /*4daf0*/  LDL.LU R19, [R1+0x15c] ;  /* 0x00015c0001137983 */ /* 0x000f220000300800 */
[----:B------:R-:W-:Y:S01]  /*4db00*/  ISETP.LT.AND P4, PT, R3, UR4, !P0 ;  /* 0x0000000403007c0c */ /* 0x000fe2000c781270 */
[----:B------:R-:W-:Y:S02]  /*4db10*/  ULDC UR4, c[0x0][0x248] ;  /* 0x0000920000047ab9 */ /* 0x000fe40000000800 */
[----:B0-----:R-:W-:Y:S01]  /*4db20*/  VIADD R8, R8, UR4 ;  /* 0x0000000408087c36 */ /* 0x001fe20008000000 */
[----:B------:R-:W-:-:S04]  /*4db30*/  ULDC UR4, c[0x0][0x248] ;  /* 0x0000920000047ab9 */ /* 0x000fc80000000800 */
[----:B------:R0:W-:Y:S02]  /*4db40*/  STL [R1+0x58], R8 ;  /* 0x0000580801007387 */ /* 0x0001e40000100800 */
[----:B0-----:R-:W-:Y:S01]  /*4db50*/  VIADD R8, R8, UR4 ;  /* 0x0000000408087c36 */ /* 0x001fe20008000000 */
[----:B------:R-:W-:-:S04]  /*4db60*/  ULDC UR4, c[0x0][0x248] ;  /* 0x0000920000047ab9 */ /* 0x000fc80000000800 */
[----:B------:R0:W-:Y:S02]  /*4db70*/  STL [R1+0x54], R8 ;  /* 0x0000540801007387 */ /* 0x0001e40000100800 */
[----:B0-----:R-:W-:Y:S02]  /*4db80*/  VIADD R8, R8, UR4 ;  /* 0x0000000408087c36 */ /* 0x001fe40008000000 */
[----:B------:R0:W-:Y:S01]  /*4db90*/  @P5 STG.E.U16 desc[UR8][R4.64], R6 ;  /* 0x0000000604005986 */ /* 0x0001e2000c101508 */
[----:B------:R-:W-:Y:S01]  /*4dba0*/  VIADD R3, R2, 0x72 ;  /* 0x0000007202037836 */ /* 0x000fe20000000000 */
[----:B------:R-:W-:Y:S02]  /*4dbb0*/  ULDC UR4, c[0x0][0x248] ;  /* 0x0000920000047ab9 */ /* 0x000fe40000000800 */
[----:B------:R1:W-:Y:S04]  /*4dbc0*/  STL [R1+0x50], R8 ;  /* 0x0000500801007387 */ /* 0x0003e80000100800 */
[----:B------:R-:W4:Y:S01]  /*4dbd0*/  LDL.LU R27, [R1+0x2c0] ;  /* 0x0002c000011b7983 */ /* 0x000f220000300800 */
        /* <DEDUP_REMOVED lines=16> */
[----:B---3--:R-:W-:Y:S04]  /*4dce0*/  @P3 STG.E.U16 desc[UR8][R4.64], R10 ;  /* 0x0000000a04003986 */ /* 0x008fe8000c101508 */
[----:B------:R0:W-:Y:S02]  /*4dcf0*/  STL [R1+0x40], R8 ;  /* 0x0000400801007387 */ /* 0x0001e40000100800 */
[----:B0-----:R-:W-:Y:S01]  /*4dd00*/  VIADD R8, R8, UR4 ;  /* 0x0000000408087c36 */ /* 0x001fe20008000000 */
[----:B------:R-:W-:-:S04]  /*4dd10*/  ULDC UR4, c[0x0][0x248] ;  /* 0x0000920000047ab9 */ /* 0x000fc80000000800 */
[----:B------:R-:W-:Y:S01]  /*4dd20*/  STL [R1+0x3c], R8 ;  /* 0x00003c0801007387 */ /* 0x000fe20000100800 */
[----:B------:R-:W-:Y:S02]  /*4dd30*/  PRMT R6, R10, 0x7632, R6 ;  /* 0x000076320a067816 */ /* 0x000fe40000000006 */
[----:B--2---:R-:W-:-:S04]  /*4dd40*/  LEA R4, P3, R26, R20, 0x1 ;  /* 0x000000141a047211 */ /* 0x004fc800078608ff */
[----:B------:R-:W-:Y:S02]  /*4dd50*/  LEA.HI.X.SX32 R5, R26, R21, 0x1, P3 ;  /* 0x000000151a057211 */ /* 0x000fe400018f0eff */
[----:B------:R-:W-:Y:S01]  /*4dd60*/  ISETP.LT.AND P3, PT, R3, UR5, !P0 ;  /* 0x0000000503007c0c */ /* 0x000fe2000c761270 */
[----:B------:R-:W-:Y:S01]  /*4dd70*/  VIADD R3, R8, UR4 ;  /* 0x0000000408037c36 */ /* 0x000fe20008000000 */
[----:B------:R-:W-:Y:S01]  /*4dd80*/  ULDC UR4, c[0x0][0x248] ;  /* 0x0000920000047ab9 */ /* 0x000fe20000000800 */
[----:B------:R-:W-:Y:S01]  /*4dd90*/  @P2 STG.E.U16 desc[UR8][R4.64], R6 ;  /* 0x0000000604002986 */ /* 0x000fe2000c101508 */
[----:B------:R-:W-:-:S03]  /*4dda0*/  ULDC UR5, c[0x0][0x248] ;  /* 0x0000920000057ab9 */ /* 0x000fc60000000800 */
[----:B------:R0:W-:Y:S04]  /*4ddb0*/  STL [R1+0x38], R3 ;  /* 0x0000380301007387 */ /* 0x0001e80000100800 */
[----:B------:R-:W2:Y:S01]  /*4ddc0*/  LDL.LU R26, [R1+0x180] ;  /* 0x00018000011a7983 */ /* 0x000ea20000300800 */
[----:B------:R-:W-:Y:S01]  /*4ddd0*/  VIADD R14, R3, UR4 ;  /* 0x00000004030e7c36 */ /* 0x000fe20008000000 */
[----:B------:R-:W-:Y:S01]  /*4dde0*/  ULDC UR4, c[0x0][0x22c] ;  /* 0x00008b0000047ab9 */ /* 0x000fe20000000800 */
[----:B0-----:R-:W-:Y:S02]  /*4ddf0*/  VIADD R3, R2, 0x74 ;  /* 0x0000007402037836 */ /* 0x001fe40000000000 */
[----:B------:R-:W-:Y:S01]  /*4de00*/  VIADD R8, R14, UR5 ;  /* 0x000000050e087c36 */ /* 0x000fe20008000000 */
[----:B------:R-:W-:Y:S01]  /*4de10*/  ULDC UR5, c[0x0][0x248] ;  /* 0x0000920000057ab9 */ /* 0x000fe20000000800 */
[----:B----4-:R-:W-:-:S04]  /*4de20*/  LEA R4, P2, R19, R20, 0x1 ;  /* 0x0000001413047211 */ /* 0x010fc800078408ff */
[----:B------:R-:W-:Y:S02]  /*4de30*/  LEA.HI.X.SX32 R5, R19, R21, 0x1, P2 ;  /* 0x0000001513057211 */ /* 0x000fe400010f0eff */
[----:B------:R-:W-:Y:S01]  /*4de40*/  ISETP.LT.AND P2, PT, R3, UR4, !P0 ;  /* 0x0000000403007c0c */ /* 0x000fe2000c741270 */
[----:B------:R-:W-:Y:S01]  /*4de50*/  ULDC UR4, c[0x0][0x248] ;  /* 0x0000920000047ab9 */ /* 0x000fe20000000800 */
[----:B------:R0:W-:Y:S04]  /*4de60*/  STL [R1+0x30], R8 ;  /* 0x0000300801007387 */ /* 0x0001e80000100800 */
[----:B------:R-:W3:Y:S01]  /*4de70*/  LDL.LU R10, [R1+0x2c4] ;  /* 0x0002c400010a7983 */ /* 0x000ee20000300800 */
[----:B0-----:R-:W-:Y:S01]  /*4de80*/  VIADD R8, R8, UR4 ;  /* 0x0000000408087c36 */ /* 0x001fe20008000000 */
[----:B------:R-:W-:-:S03]  /*4de90*/  ULDC UR4, c[0x0][0x248] ;  /* 0x0000920000047ab9 */ /* 0x000fc60000000800 */
[----:B------:R-:W-:Y:S01]  /*4dea0*/  VIADD R3, R8, UR4 ;  /* 0x0000000408037c36 */ /* 0x000fe20008000000 */
[----:B------:R-:W-:Y:S01]  /*4deb0*/  ULDC UR4, c[0x0][0x248] ;  /* 0x0000920000047ab9 */ /* 0x000fe20000000800 */
[----:B------:R0:W-:Y:S04]  /*4dec0*/  STL [R1+0x2c], R8 ;  /* 0x00002c0801007387 */ /* 0x0001e80000100800 */
[----:B------:R-:W4:Y:S01]  /*4ded0*/  LDL.LU R19, [R1+0x1e0] ;  /* 0x0001e00001137983 */ /* 0x000f220000300800 */
[----:B0-----:R-:W-:-:S03]  /*4dee0*/  VIADD R8, R3, UR4 ;  /* 0x0000000403087c36 */ /* 0x001fc60008000000 */
[----:B------:R-:W-:Y:S01]  /*4def0*/  STL [R1+0x28], R3 ;  /* 0x0000280301007387 */ /* 0x000fe20000100800 */
[----:B------:R-:W-:-:S03]  /*4df00*/  ULDC UR4, c[0x0][0x22c] ;  /* 0x00008b0000047ab9 */ /* 0x000fc60000000800 */
[----:B------:R0:W-:Y:S02]  /*4df10*/  STL [R1+0x24], R8 ;  /* 0x0000240801007387 */ /* 0x0001e40000100800 */
[----:B0-----:R-:W-:Y:S02]  /*4df20*/  VIADD R8, R8, UR5 ;  /* 0x0000000508087c36 */ /* 0x001fe40008000000 */
[----:B------:R0:W-:Y:S01]  /*4df30*/  @P1 STG.E.U16 desc[UR8][R4.64], R27 ;  /* 0x0000001b04001986 */ /* 0x0001e2000c101508 */
[----:B------:R-:W-:Y:S01]  /*4df40*/  PRMT R6, R27, 0x7632, R6 ;  /* 0x000076321b067816 */ /* 0x000fe20000000006 */
[----:B------:R-:W-:Y:S01]  /*4df50*/  VIADD R3, R2, 0x75 ;  /* 0x0000007502037836 */ /* 0x000fe20000000000 */
[----:B------:R-:W-:Y:S01]  /*4df60*/  ULDC UR5, c[0x0][0x22c] ;  /* 0x00008b0000057ab9 */ /* 0x000fe20000000800 */
[----:B------:R1:W-:Y:S04]  /*4df70*/  STL [R1+0x20], R8 ;  /* 0x0000200801007387 */ /* 0x0003e80000100800 */
[----:B0-----:R-:W4:Y:S01]  /*4df80*/  LDL.LU R27, [R1+0x350] ;  /* 0x00035000011b7983 */ /* 0x001f220000300800 */
[----:B------:R-:W-:-:S04]  /*4df90*/  LEA R4, P1, R16, R20, 0x1 ;  /* 0x0000001410047211 */ /* 0x000fc800078208ff */
[----:B------:R-:W-:Y:S02]  /*4dfa0*/  LEA.HI.X.SX32 R5, R16, R21, 0x1, P1 ;  /* 0x0000001510057211 */ /* 0x000fe400008f0eff */
[----:B------:R-:W-:Y:S01]  /*4dfb0*/  ISETP.LT.AND P1, PT, R3, UR4, !P0 ;  /* 0x0000000403007c0c */ /* 0x000fe2000c721270 */
[----:B------:R-:W-:Y:S02]  /*4dfc0*/  ULDC UR4, c[0x0][0x248] ;  /* 0x0000920000047ab9 */ /* 0x000fe40000000800 */
[----:B------:R-:W-:Y:S01]  /*4dfd0*/  VIADD R3, R8, UR4 ;  /* 0x0000000408037c36 */ /* 0x000fe20008000000 */
[----:B------:R-:W-:-:S03]  /*4dfe0*/  ULDC UR4, c[0x0][0x248] ;  /* 0x0000920000047ab9 */ /* 0x000fc60000000800 */
[----:B-1----:R-:W-:Y:S01]  /*4dff0*/  VIADD R8, R3, UR4 ;  /* 0x0000000403087c36 */ /* 0x002fe20008000000 */
[----:B------:R-:W-:Y:S01]  /*4e000*/  STL [R1+0x19c0], R3 ;  /* 0x0019c00301007387 */ /* 0x000fe20000100800 */
[----:B------:R-:W-:-:S03]  /*4e010*/  ULDC UR4, c[0x0][0x248] ;  /* 0x0000920000047ab9 */ /* 0x000fc60000000800 */
[----:B------:R0:W-:Y:S04]  /*4e020*/  STL [R1+0x138], R8 ;  /* 0x0001380801007387 */ /* 0x0001e80000100800 */
[----:B------:R1:W-:Y:S01]  /*4e030*/  @P4 STG.E.U16 desc[UR8][R4.64], R6 ;  /* 0x0000000604004986 */ /* 0x0003e2000c101508 */
[----:B0-----:R-:W-:Y:S01]  /*4e040*/  VIADD R8, R8, UR4 ;  /* 0x0000000408087c36 */ /* 0x001fe20008000000 */
[----:B------:R-:W-:-:S04]  /*4e050*/  ULDC UR4, c[0x0][0x248] ;  /* 0x0000920000047ab9 */ /* 0x000fc80000000800 */
[----:B------:R-:W-:Y:S01]  /*4e060*/  STL [R1+0x134], R8 ;  /* 0x0001340801007387 */ /* 0x000fe20000100800 */
[----:B------:R-:W-:Y:S01]  /*4e070*/  VIADD R3, R8, UR4 ;  /* 0x0000000408037c36 */ /* 0x000fe20008000000 */
[----:B------:R-:W-:Y:S01]  /*4e080*/  ULDC UR4, c[0x0][0x248] ;  /* 0x0000920000047ab9 */ /* 0x000fe20000000800 */
[----:B-1----:R-:W-:Y:S01]  /*4e090*/  VIADD R6, R2, 0x76 ;  /* 0x0000007602067836 */ /* 0x002fe20000000000 */
[----:B--2---:R-:W-:-:S04]  /*4e0a0*/  LEA R4, P4, R26, R20, 0x1 ;  /* 0x000000141a047211 */ /* 0x004fc800078808ff */
[----:B------:R-:W-:Y:S02]  /*4e0b0*/  LEA.HI.X.SX32 R5, R26, R21, 0x1, P4 ;  /* 0x000000151a057211 */ /* 0x000fe400020f0eff */
[----:B------:R-:W2:Y:S04]  /*4e0c0*/  LDL.LU R26, [R1+0x2c8] ;  /* 0x0002c800011a7983 */ /* 0x000ea80000300800 */
        /* <DEDUP_REMOVED lines=10> */
[----:B------:R-:W-:Y:S01]  /*4e170*/  ISETP.LT.AND P4, PT, R6, UR5, !P0 ;  /* 0x0000000506007c0c */ /* 0x000fe2000c781270 */
[----:B0-----:R-:W-:Y:S01]  /*4e180*/  VIADD R3, R3, UR4 ;  /* 0x0000000403037c36 */ /* 0x001fe20008000000 */
[----:B------:R-:W-:Y:S01]  /*4e190*/  ULDC UR4, c[0x0][0x248] ;  /* 0x0000920000047ab9 */ /* 0x000fe20000000800 */
[----:B---3--:R-:W-:Y:S01]  /*4e1a0*/  @P5 STG.E.U16 desc[UR8][R4.64], R10 ;  /* 0x0000000a04005986 */ /* 0x008fe2000c101508 */
[----:B------:R-:W-:Y:S01]  /*4e1b0*/  VIADD R6, R2, 0x77 ;  /* 0x0000007702067836 */ /* 0x000fe20000000000 */
[----:B------:R-:W-:Y:S01]  /*4e1c0*/  PRMT R7, R10, 0x7632, R7 ;  /* 0x000076320a077816 */ /* 0x000fe20000000007 */
[----:B------:R-:W-:Y:S01]  /*4e1d0*/  ULDC UR5, c[0x0][0x22c] ;  /* 0x00008b0000057ab9 */ /* 0x000fe20000000800 */
[----:B------:R0:W-:Y:S02]  /*4e1e0*/  STL [R1+0x180], R3 ;  /* 0x0001800301007387 */ /* 0x0001e40000100800 */
[----:B0-----:R-:W-:Y:S01]  /*4e1f0*/  VIADD R3, R3, UR4 ;  /* 0x0000000403037c36 */ /* 0x001fe20008000000 */
[----:B----4-:R-:W-:Y:S01]  /*4e200*/  LEA R4, P5, R19, R20, 0x1 ;  /* 0x0000001413047211 */ /* 0x010fe200078a08ff */
[----:B------:R-:W-:-:S03]  /*4e210*/  ULDC UR4, c[0x0][0x248] ;  /* 0x0000920000047ab9 */ /* 0x000fc60000000800 */
[----:B------:R0:W-:Y:S01]  /*4e220*/  STL [R1+0x15c], R3 ;  /* 0x00015c0301007387 */ /* 0x0001e20000100800 */
[----:B------:R-:W-:Y:S02]  /*4e230*/  LEA.HI.X.SX32 R5, R19, R21, 0x1, P5 ;  /* 0x0000001513057211 */ /* 0x000fe400028f0eff */
[----:B------:R-:W-:Y:S01]  /*4e240*/  ISETP.LT.AND P5, PT, R6, UR5, !P0 ;  /* 0x0000000506007c0c */ /* 0x000fe2000c7a1270 */
[----:B------:R-:W-:Y:S01]  /*4e250*/  ULDC UR5, c[0x0][0x248] ;  /* 0x0000920000057ab9 */ /* 0x000fe20000000800 */
[----:B0-----:R-:W-:Y:S01]  /*4e260*/  VIADD R3, R3, UR4 ;  /* 0x0000000403037c36 */ /* 0x001fe20008000000 */
[----:B------:R0:W-:Y:S01]  /*4e270*/  @P3 STG.E.U16 desc[UR8][R4.64], R7 ;  /* 0x0000000704003986 */ /* 0x0001e2000c101508 */
[----:B------:R-:W-:Y:S01]  /*4e280*/  VIADD R6, R2, 0x78 ;  /* 0x0000007802067836 */ /* 0x000fe20000000000 */
[----:B------:R-:W-:Y:S02]  /*4e290*/  ULDC UR4, c[0x0][0x22c] ;  /* 0x00008b0000047ab9 */ /* 0x000fe40000000800 */
[----:B------:R1:W-:Y:S01]  /*4e2a0*/  STL [R1+0x3d8], R3 ;  /* 0x0003d80301007387 */ /* 0x0003e20000100800 */
[----:B0-----:R-:W-:Y:S01]  /*4e2b0*/  LEA R4, P3, R27, R20, 0x1 ;  /* 0x000000141b047211 */ /* 0x001fe200078608ff */
[----:B-1----:R-:W-:Y:S01]  /*4e2c0*/  VIADD R3, R3, UR5 ;  /* 0x0000000503037c36 */ /* 0x002fe20008000000 */
[----:B------:R-:W-:-:S02]  /*4e2d0*/  ULDC UR5, c[0x0][0x248] ;  /* 0x0000920000057ab9 */ /* 0x000fc40000000800 */
[----:B------:R-:W-:Y:S02]  /*4e2e0*/  LEA.HI.X.SX32 R5, R27, R21, 0x1, P3 ;  /* 0x000000151b057211 */ /* 0x000fe400018f0eff */
[----:B------:R0:W-:Y:S04]  /*4e2f0*/  STL [R1+0x3d4], R3 ;  /* 0x0003d40301007387 */ /* 0x0001e80000100800 */
[----:B------:R-:W3:Y:S01]  /*4e300*/  LDL.LU R27, [R1+0x2cc] ;  /* 0x0002cc00011b7983 */ /* 0x000ee20000300800 */
[----:B------:R-:W-:Y:S01]  /*4e310*/  ISETP.LT.AND P3, PT, R6, UR4, !P0 ;  /* 0x0000000406007c0c */ /* 0x000fe2000c761270 */
[----:B------:R-:W-:Y:S02]  /*4e320*/  ULDC UR4, c[0x0][0x248] ;  /* 0x0000920000047ab9 */ /* 0x000fe40000000800 */
[----:B0-----:R-:W-:Y:S01]  /*4e330*/  VIADD R3, R3, UR4 ;  /* 0x0000000403037c36 */ /* 0x001fe20008000000 */
[----:B------:R-:W-:-:S04]  /*4e340*/  ULDC UR4, c[0x0][0x248] ;  /* 0x0000920000047ab9 */ /* 0x000fc80000000800 */
[----:B------:R0:W-:Y:S01]  /*4e350*/  STL [R1+0x3d0], R3 ;  /* 0x0003d00301007387 */ /* 0x0001e20000100800 */
[----:B------:R-:W-:Y:S02]  /*4e360*/  VIADD R6, R2, 0x79 ;  /* 0x0000007902067836 */ /* 0x000fe40000000000 */
[----:B0-----:R-:W-:Y:S01]  /*4e370*/  VIADD R3, R3, UR4 ;  /* 0x0000000403037c36 */ /* 0x001fe20008000000 */
[----:B------:R-:W-:Y:S01]  /*4e380*/  ULDC UR4, c[0x0][0x248] ;  /* 0x0000920000047ab9 */ /* 0x000fe20000000800 */
[----:B--2---:R0:W-:Y:S01]  /*4e390*/  @P2 STG.E.U16 desc[UR8][R4.64], R26 ;  /* 0x0000001a04002986 */ /* 0x0041e2000c101508 */
[----:B------:R-:W-:-:S03]  /*4e3a0*/  PRMT R7, R26, 0x7632, R7 ;  /* 0x000076321a077816 */ /* 0x000fc60000000007 */
[----:B0-----:R-:W2:Y:S01]  /*4e3b0*/  LDL.LU R26, [R1+0x35c] ;  /* 0x00035c00011a7983 */ /* 0x001ea20000300800 */
[----:B------:R-:W-:-:S03]  /*4e3c0*/  LEA R4, P2, R0, R20, 0x1 ;  /* 0x0000001400047211 */ /* 0x000fc600078408ff */
[----:B------:R0:W-:Y:S01]  /*4e3d0*/  STL [R1+0x1e0], R3 ;  /* 0x0001e00301007387 */ /* 0x0001e20000100800 */
[----:B------:R-:W-:Y:S01]  /*4e3e0*/  LEA.HI.X.SX32 R5, R0, R21, 0x1, P2 ;  /* 0x0000001500057211 */ /* 0x000fe200010f0eff */
[----:B0-----:R-:W-:Y:S01]  /*4e3f0*/  VIADD R3, R3, UR4 ;  /* 0x0000000403037c36 */ /* 0x001fe20008000000 */
[----:B------:R-:W-:-:S03]  /*4e400*/  ULDC UR4, c[0x0][0x22c] ;  /* 0x00008b0000047ab9 */ /* 0x000fc60000000800 */
[----:B------:R-:W-:Y:S01]  /*4e410*/  VIADD R0, R3, UR5 ;  /* 0x0000000503007c36 */ /* 0x000fe20008000000 */
[----:B------:R-:W-:Y:S01]  /*4e420*/  ISETP.LT.AND P2, PT, R6, UR4, !P0 ;  /* 0x0000000406007c0c */ /* 0x000fe2000c741270 */
[----:B------:R-:W-:Y:S01]  /*4e430*/  ULDC UR4, c[0x0][0x248] ;  /* 0x0000920000047ab9 */ /* 0x000fe20000000800 */
[----:B------:R-:W-:Y:S02]  /*4e440*/  ULDC UR5, c[0x0][0x248] ;  /* 0x0000920000057ab9 */ /* 0x000fe40000000800 */
[----:B------:R0:W-:Y:S02]  /*4e450*/  STL [R1+0x3e0], R0 ;  /* 0x0003e00001007387 */ /* 0x0001e40000100800 */
[----:B0-----:R-:W-:Y:S01]  /*4e460*/  VIADD R0, R0, UR4 ;  /* 0x0000000400007c36 */ /* 0x001fe20008000000 */
[----:B------:R-:W-:-:S04]  /*4e470*/  ULDC UR4, c[0x0][0x248] ;  /* 0x0000920000047ab9 */ /* 0x000fc80000000800 */
[----:B------:R0:W-:Y:S04]  /*4e480*/  STL [R1+0x3dc], R0 ;  /* 0x0003dc0001007387 */ /* 0x0001e80000100800 */
[----:B------:R-:W4:Y:S01]  /*4e490*/  LDL.LU R19, [R1+0x368] ;  /* 0x0003680001137983 */ /* 0x000f220000300800 */
[----:B0-----:R-:W-:Y:S01]  /*4e4a0*/  VIADD R0, R0, UR4 ;  /* 0x0000000400007c36 */ /* 0x001fe20008000000 */
[----:B------:R-:W-:-:S04]  /*4e4b0*/  ULDC UR4, c[0x0][0x248] ;  /* 0x0000920000047ab9 */ /* 0x000fc80000000800 */
[----:B------:R0:W-:Y:S02]  /*4e4c0*/  STL [R1+0x2c8], R0 ;  /* 0x0002c80001007387 */ /* 0x0001e40000100800 */
[----:B0-----:R-:W-:Y:S02]  /*4e4d0*/  VIADD R0, R0, UR5 ;  /* 0x0000000500007c36 */ /* 0x001fe40008000000 */
[----:B------:R-:W-:Y:S01]  /*4e4e0*/  @P1 STG.E.U16 desc[UR8][R4.64], R7 ;  /* 0x0000000704001986 */ /* 0x000fe2000c101508 */
[----:B------:R-:W-:Y:S01]  /*4e4f0*/  VIADD R6, R2, 0x7a ;  /* 0x0000007a02067836 */ /* 0x000fe20000000000 */
[----:B------:R-:W-:Y:S02]  /*4e500*/  ULDC UR5, c[0x0][0x22c] ;  /* 0x00008b0000057ab9 */ /* 0x000fe40000000800 */
[----:B------:R0:W-:Y:S04]  /*4e510*/  STL [R1+0x410], R0 ;  /* 0x0004100001007387 */ /* 0x0001e80000100800 */
[----:B------:R-:W4:Y:S01]  /*4e520*/  LDL.LU R18, [R1+0x300] ;  /* 0x0003000001127983 */ /* 0x000f220000300800 */
[----:B0-----:R-:W-:Y:S01]  /*4e530*/  VIADD R0, R0, UR4 ;  /* 0x0000000400007c36 */ /* 0x001fe20008000000 */
[----:B------:R-:W-:-:S04]  /*4e540*/  ULDC UR4, c[0x0][0x248] ;  /* 0x0000920000047ab9 */ /* 0x000fc80000000800 */
[----:B------:R0:W-:Y:S01]  /*4e550*/  STL [R1+0x40c], R0 ;  /* 0x00040c0001007387 */ /* 0x0001e20000100800 */
[----:B------:R-:W-:Y:S01]  /*4e560*/  LEA R4, P1, R22, R20, 0x1 ;  /* 0x0000001416047211 */ /* 0x000fe200078208ff */
[----:B0-----:R-:W-:Y:S01]  /*4e570*/  VIADD R0, R0, UR4 ;  /* 0x0000000400007c36 */ /* 0x001fe20008000000 */
[----:B------:R-:W-:Y:S02]  /*4e580*/  ULDC UR4, c[0x0][0x248] ;  /* 0x0000920000047ab9 */ /* 0x000fe40000000800 */
[----:B------:R-:W-:Y:S02]  /*4e590*/  LEA.HI.X.SX32 R5, R22, R21, 0x1, P1 ;  /* 0x0000001516057211 */ /* 0x000fe400008f0eff */
[----:B------:R0:W-:Y:S01]  /*4e5a0*/  STL [R1+0x408], R0 ;  /* 0x0004080001007387 */ /* 0x0001e20000100800 */
[----:B------:R-:W-:Y:S01]  /*4e5b0*/  ISETP.LT.AND P1, PT, R6, UR5, !P0 ;  /* 0x0000000506007c0c */ /* 0x000fe2000c721270 */
[----:B------:R-:W-:Y:S01]  /*4e5c0*/  ULDC UR5, c[0x0][0x248] ;  /* 0x0000920000057ab9 */ /* 0x000fe20000000800 */
[----:B0-----:R-:W-:Y:S01]  /*4e5d0*/  VIADD R0, R0, UR4 ;  /* 0x0000000400007c36 */ /* 0x001fe20008000000 */
[----:B---3--:R-:W-:Y:S01]  /*4e5e0*/  PRMT R7, R27, 0x7632, R7 ;  /* 0x000076321b077816 */ /* 0x008fe20000000007 */
[----:B------:R-:W-:Y:S01]  /*4e5f0*/  @P4 STG.E.U16 desc[UR8][R4.64], R27 ;  /* 0x0000001b04004986 */ /* 0x000fe2000c101508 */
[----:B------:R-:W-:-:S03]  /*4e600*/  ULDC UR4, c[0x0][0x248] ;  /* 0x0000920000047ab9 */ /* 0x000fc60000000800 */
[----:B------:R0:W-:Y:S04]  /*4e610*/  STL [R1+0x2cc], R0 ;  /* 0x0002cc0001007387 */ /* 0x0001e80000100800 */
[----:B------:R-:W-:Y:S01]  /*4e620*/  STL [R1+0x22a8], R3 ;  /* 0x0022a80301007387 */ /* 0x000fe20000100800 */
[----:B0-----:R-:W-:Y:S01]  /*4e630*/  VIADD R0, R0, UR5 ;  /* 0x0000000500007c36 */ /* 0x001fe20008000000 */
[----:B------:R-:W-:-:S04]  /*4e640*/  ULDC UR5, c[0x0][0x248] ;  /* 0x0000920000057ab9 */ /* 0x000fc80000000800 */
[----:B------:R0:W-:Y:S04]  /*4e650*/  STL [R1+0x440], R0 ;  /* 0x0004400001007387 */ /* 0x0001e80000100800 */
[----:B------:R-:W3:Y:S01]  /*4e660*/  LDL.LU R27, [R1+0x374] ;  /* 0x00037400011b7983 */ /* 0x000ee20000300800 */
        /* <DEDUP_REMOVED lines=11> */
[----:B------:R-:W-:Y:S01]  /*4e720*/  ISETP.LT.AND P4, PT, R6, UR6, !P0 ;  /* 0x0000000606007c0c */ /* 0x000fe2000c781270 */
[----:B------:R-:W2:Y:S01]  /*4e730*/  LDL.LU R26, [R1+0x370] ;  /* 0x00037000011a7983 */ /* 0x000ea20000300800 */
[----:B------:R-:W-:Y:S01]  /*4e740*/  VIADD R6, R2, 0x7c ;  /* 0x0000007c02067836 */ /* 0x000fe20000000000 */
[----:B------:R-:W-:Y:S02]  /*4e750*/  ULDC UR6, c[0x0][0x248] ;  /* 0x0000920000067ab9 */ /* 0x000fe40000000800 */
[----:B------:R-:W-:Y:S04]  /*4e760*/  @P5 STG.E.U16 desc[UR8][R4.64], R7 ;  /* 0x0000000704005986 */ /* 0x000fe8000c101508 */
[----:B------:R0:W-:Y:S02]  /*4e770*/  STL [R1+0x414], R0 ;  /* 0x0004140001007387 */ /* 0x0001e40000100800 */
[----:B0-----:R-:W-:Y:S01]  /*4e780*/  VIADD R0, R0, UR5 ;  /* 0x0000000500007c36 */ /* 0x001fe20008000000 */
[----:B------:R-:W-:Y:S01]  /*4e790*/  ULDC UR5, c[0x0][0x248] ;  /* 0x0000920000057ab9 */ /* 0x000fe20000000800 */
[----:B----4-:R-:W-:-:S04]  /*4e7a0*/  LEA R4, P5, R19, R20, 0x1 ;  /* 0x0000001413047211 */ /* 0x010fc800078a08ff */
[----:B------:R-:W-:Y:S02]  /*4e7b0*/  LEA.HI.X.SX32 R5, R19, R21, 0x1, P5 ;  /* 0x0000001513057211 */ /* 0x000fe400028f0eff */
[----:B------:R-:W-:Y:S01]  /*4e7c0*/  ISETP.LT.AND P5, PT, R6, UR4, !P0 ;  /* 0x0000000406007c0c */ /* 0x000fe2000c7a1270 */
[----:B------:R-:W4:Y:S01]  /*4e7d0*/  LDL.LU R19, [R1+0x38c] ;  /* 0x00038c0001137983 */ /* 0x000f220000300800 */
[----:B------:R-:W-:-:S03]  /*4e7e0*/  ULDC UR4, c[0x0][0x248] ;  /* 0x0000920000047ab9 */ /* 0x000fc60000000800 */
[----:B------:R0:W-:Y:S02]  /*4e7f0*/  STL [R1+0x44c], R0 ;  /* 0x00044c0001007387 */ /* 0x0001e40000100800 */
[----:B0-----:R-:W-:Y:S01]  /*4e800*/  VIADD R0, R0, UR4 ;  /* 0x0000000400007c36 */ /* 0x001fe20008000000 */
[----:B------:R-:W-:-:S04]  /*4e810*/  ULDC UR4, c[0x0][0x248] ;  /* 0x0000920000047ab9 */ /* 0x000fc80000000800 */
[----:B------:R0:W-:Y:S02]  /*4e820*/  STL [R1+0x448], R0 ;  /* 0x0004480001007387 */ /* 0x0001e40000100800 */
[----:B0-----:R-:W-:Y:S01]  /*4e830*/  VIADD R0, R0, UR4 ;  /* 0x0000000400007c36 */ /* 0x001fe20008000000 */
[----:B------:R-:W-:-:S04]  /*4e840*/  ULDC UR4, c[0x0][0x248] ;  /* 0x0000920000047ab9 */ /* 0x000fc80000000800 */
[----:B------:R0:W-:Y:S04]  /*4e850*/  STL [R1+0x444], R0 ;  /* 0x0004440001007387 */ /* 0x0001e80000100800 */
[----:B------:R-:W4:Y:S01]  /*4e860*/  LDL.LU R10, [R1+0x388] ;  /* 0x00038800010a7983 */ /* 0x000f220000300800 */
[----:B0-----:R-:W-:-:S03]  /*4e870*/  VIADD R0, R0, UR5 ;  /* 0x0000000500007c36 */ /* 0x001fc60008000000 */
[----:B------:R-:W-:Y:S01]  /*4e880*/  @P3 STG.E.U16 desc[UR8][R4.64], R18 ;  /* 0x0000001204003986 */ /* 0x000fe2000c101508 */
[----:B------:R-:W-:-:S03]  /*4e890*/  ULDC UR5, c[0x0][0x248] ;  /* 0x0000920000057ab9 */ /* 0x000fc60000000800 */
[----:B------:R0:W-:Y:S02]  /*4e8a0*/  STL [R1+0x368], R0 ;  /* 0x0003680001007387 */ /* 0x0001e40000100800 */
[----:B0-----:R-:W-:Y:S01]  /*4e8b0*/  VIADD R0, R0, UR4 ;  /* 0x0000000400007c36 */ /* 0x001fe20008000000 */
[----:B------:R-:W-:Y:S01]  /*4e8c0*/  LEA R4, P6, R24, R20, 0x1 ;  /* 0x0000001418047211 */ /* 0x000fe200078c08ff */
[----:B------:R-:W-:-:S03]  /*4e8d0*/  ULDC UR4, c[0x0][0x248] ;  /* 0x0000920000047ab9 */ /* 0x000fc60000000800 */
[----:B------:R0:W-:Y:S02]  /*4e8e0*/  STL [R1+0x478], R0 ;  /* 0x0004780001007387 */ /* 0x0001e40000100800 */
[----:B0-----:R-:W-:Y:S01]  /*4e8f0*/  VIADD R0, R0, UR6 ;  /* 0x0000000600007c36 */ /* 0x001fe20008000000 */
[----:B---3--:R-:W-:Y:S01]  /*4e900*/  LEA R6, P3, R27, R20, 0x1 ;  /* 0x000000141b067211 */ /* 0x008fe200078608ff */
[----:B------:R-:W-:-:S03]  /*4e910*/  ULDC UR6, c[0x0][0x248] ;  /* 0x0000920000067ab9 */ /* 0x000fc60000000800 */
[-C--:B------:R-:W-:Y:S01]  /*4e920*/  LEA.HI.X.SX32 R7, R27, R21.reuse, 0x1, P3 ;  /* 0x000000151b077211 */ /* 0x080fe200018f0eff */
[----:B------:R0:W-:Y:S04]  /*4e930*/  STL [R1+0x474], R0 ;  /* 0x0004740001007387 */ /* 0x0001e80000100800 */
[----:B------:R1:W-:Y:S04]  /*4e940*/  STL.64 [R1+0x18], R6 ;  /* 0x0000180601007387 */ /* 0x0003e80000100a00 */
[----:B------:R-:W3:Y:S01]  /*4e950*/  LDL.LU R12, [R1+0x3a8] ;  /* 0x0003a800010c7983 */ /* 0x000ee20000300800 */
[C---:B------:R-:W-:Y:S01]  /*4e960*/  VIADD R27, R24.reuse, UR12 ;  /* 0x0000000c181b7c36 */ /* 0x040fe20008000000 */
[-C--:B------:R-:W-:Y:S01]  /*4e970*/  LEA.HI.X.SX32 R5, R24, R21.reuse, 0x1, P6 ;  /* 0x0000001518057211 */ /* 0x080fe200030f0eff */
[----:B0-----:R-:W-:Y:S01]  /*4e980*/  VIADD R0, R0, UR7 ;  /* 0x0000000700007c36 */ /* 0x001fe20008000000 */
[----:B------:R-:W-:Y:S01]  /*4e990*/  ULDC UR12, c[0x0][0x248] ;  /* 0x00009200000c7ab9 */ /* 0x000fe20000000800 */
[----:B------:R-:W-:Y:S01]  /*4e9a0*/  ULDC UR7, c[0x0][0x248] ;  /* 0x0000920000077ab9 */ /* 0x000fe20000000800 */
[C---:B-1----:R-:W-:Y:S01]  /*4e9b0*/  LEA R6, P3, R27.reuse, R20, 0x1 ;  /* 0x000000141b067211 */ /* 0x042fe200078608ff */
[----:B------:R-:W-:Y:S03]  /*4e9c0*/  STL.64 [R1+0x10], R4 ;  /* 0x0000100401007387 */ /* 0x000fe60000100a00 */
[----:B------:R-:W-:Y:S01]  /*4e9d0*/  LEA.HI.X.SX32 R7, R27, R21, 0x1, P3 ;  /* 0x000000151b077211 */ /* 0x000fe200018f0eff */
[----:B------:R0:W-:Y:S02]  /*4e9e0*/  STL [R1+0x470], R0 ;  /* 0x0004700001007387 */ /* 0x0001e40000100800 */
[----:B0-----:R-:W-:Y:S01]  /*4e9f0*/  VIADD R0, R0, UR5 ;  /* 0x0000000500007c36 */ /* 0x001fe20008000000 */
[----:B------:R-:W-:-:S04]  /*4ea00*/  ULDC UR5, c[0x0][0x248] ;  /* 0x0000920000057ab9 */ /* 0x000fc80000000800 */
[----:B------:R0:W-:Y:S04]  /*4ea10*/  STL [R1+0x374], R0 ;  /* 0x0003740001007387 */ /* 0x0001e80000100800 */
[----:B------:R-:W-:Y:S01]  /*4ea20*/  STL.64 [R1+0x8], R6 ;  /* 0x0000080601007387 */ /* 0x000fe20000100a00 */
[----:B0-----:R-:W-:Y:S01]  /*4ea30*/  VIADD R0, R0, UR10 ;  /* 0x0000000a00007c36 */ /* 0x001fe20008000000 */
[----:B------:R-:W-:-:S03]  /*4ea40*/  ULDC UR10, c[0x0][0x248] ;  /* 0x00009200000a7ab9 */ /* 0x000fc60000000800 */
[----:B------:R-:W-:Y:S01]  /*4ea50*/  VIADD R3, R0, UR11 ;  /* 0x0000000b00037c36 */ /* 0x000fe20008000000 */
[----:B------:R-:W-:-:S03]  /*4ea60*/  ULDC UR11, c[0x0][0x248] ;  /* 0x00009200000b7ab9 */ /* 0x000fc60000000800 */
[----:B------:R-:W-:Y:S01]  /*4ea70*/  VIADD R3, R3, UR4 ;  /* 0x0000000403037c36 */ /* 0x000fe20008000000 */
[----:B------:R-:W-:Y:S01]  /*4ea80*/  ULDC UR4, c[0x0][0x22c] ;  /* 0x00008b0000047ab9 */ /* 0x000fe20000000800 */
[----:B------:R-:W-:Y:S01]  /*4ea90*/  VIADD R13, R2, 0x7d ;  /* 0x0000007d020d7836 */ /* 0x000fe20000000000 */
[----:B--2---:R-:W-:-:S04]  /*4eaa0*/  LEA R4, P6, R26, R20, 0x1 ;  /* 0x000000141a047211 */ /* 0x004fc800078c08ff */
[----:B------:R-:W-:Y:S02]  /*4eab0*/  LEA.HI.X.SX32 R5, R26, R21, 0x1, P6 ;  /* 0x000000151a057211 */ /* 0x000fe400030f0eff */
[----:B------:R-:W-:-:S03]  /*4eac0*/  LEA R26, P6, R23, R20, 0x1 ;  /* 0x00000014171a7211 */ /* 0x000fc600078c08ff */
[----:B------:R0:W-:Y:S01]  /*4ead0*/  STL.64 [R1], R4 ;  /* 0x0000000401007387 */ /* 0x0001e20000100a00 */
[----:B------:R-:W-:-:S03]  /*4eae0*/  LEA.HI.X.SX32 R27, R23, R21, 0x1, P6 ;  /* 0x00000015171b7211 */ /* 0x000fc600030f0eff */
[----:B------:R-:W2:Y:S01]  /*4eaf0*/  LDL.LU R17, [R1+0x398] ;  /* 0x0003980001117983 */ /* 0x000ea20000300800 */
[----:B----4-:R-:W-:-:S04]  /*4eb00*/  LEA R28, P3, R19, R20, 0x1 ;  /* 0x00000014131c7211 */ /* 0x010fc800078608ff */
[----:B------:R-:W-:Y:S01]  /*4eb10*/  LEA.HI.X.SX32 R29, R19, R21, 0x1, P3 ;  /* 0x00000015131d7211 */ /* 0x000fe200018f0eff */
[----:B------:R-:W-:Y:S01]  /*4eb20*/  VIADD R19, R23, UR12 ;  /* 0x0000000c17137c36 */ /* 0x000fe20008000000 */
[----:B------:R-:W-:-:S04]  /*4eb30*/  ULDC UR12, c[0x0][0x248] ;  /* 0x00009200000c7ab9 */ /* 0x000fc80000000800 */
[CC--:B0-----:R-:W-:Y:S01]  /*4eb40*/  LEA R4, P3, R19.reuse, R20.reuse, 0x1 ;  /* 0x0000001413047211 */ /* 0x0c1fe200078608ff */
[----:B------:R-:W-:Y:S03]  /*4eb50*/  STL [R1+0x22c0], R29 ;  /* 0x0022c01d01007387 */ /* 0x000fe60000100800 */
[----:B------:R-:W-:Y:S01]  /*4eb60*/  LEA.HI.X.SX32 R5, R19, R21, 0x1, P3 ;  /* 0x0000001513057211 */ /* 0x000fe200018f0eff */
[----:B------:R-:W-:Y:S04]  /*4eb70*/  STL [R1+0x22bc], R27 ;  /* 0x0022bc1b01007387 */ /* 0x000fe80000100800 */
[----:B------:R-:W-:Y:S04]  /*4eb80*/  STL.64 [R1+0x22c8], R26 ;  /* 0x0022c81a01007387 */ /* 0x000fe80000100a00 */
[----:B------:R-:W4:Y:S04]  /*4eb90*/  LDL.LU R19, [R1+0x394] ;  /* 0x0003940001137983 */ /* 0x000f280000300800 */
[----:B------:R0:W-:Y:S04]  /*4eba0*/  STL [R1+0x47c], R3 ;  /* 0x00047c0301007387 */ /* 0x0001e80000100800 */
[----:B------:R-:W-:Y:S01]  /*4ebb0*/  STL [R1+0x22b8], R5 ;  /* 0x0022b80501007387 */ /* 0x000fe20000100800 */
[----:B------:R-:W-:-:S04]  /*4ebc0*/  LEA R6, P6, R10, R20, 0x1 ;  /* 0x000000140a067211 */ /* 0x000fc800078c08ff */
[----:B------:R-:W-:Y:S01]  /*4ebd0*/  LEA.HI.X.SX32 R7, R10, R21, 0x1, P6 ;  /* 0x000000150a077211 */ /* 0x000fe200030f0eff */
[----:B------:R-:W-:Y:S01]  /*4ebe0*/  STL.64 [R1+0x22d8], R4 ;  /* 0x0022d80401007387 */ /* 0x000fe20000100a00 */
[----:B0-----:R-:W-:Y:S01]  /*4ebf0*/  VIADD R3, R3, UR6 ;  /* 0x0000000603037c36 */ /* 0x001fe20008000000 */
[CC--:B------:R-:W-:Y:S01]  /*4ec00*/  LEA R10, P6, R25.reuse, R20.reuse, 0x1 ;  /* 0x00000014190a7211 */ /* 0x0c0fe200078c08ff */
[----:B------:R-:W-:Y:S01]  /*4ec10*/  VIADD R15, R25, UR12 ;  /* 0x0000000c190f7c36 */ /* 0x000fe20008000000 */
[----:B------:R-:W-:Y:S01]  /*4ec20*/  STL [R1+0x22b4], R7 ;  /* 0x0022b40701007387 */ /* 0x000fe20000100800 */
[----:B---3--:R-:W-:-:S03]  /*4ec30*/  LEA R8, P3, R12, R20, 0x1 ;  /* 0x000000140c087211 */ /* 0x008fc600078608ff */
[----:B------:R-:W-:Y:S01]  /*4ec40*/  STL.64 [R1+0x22d0], R6 ;  /* 0x0022d00601007387 */ /* 0x000fe20000100a00 */
[-C--:B------:R-:W-:Y:S01]  /*4ec50*/  LEA.HI.X.SX32 R11, R25, R21.reuse, 0x1, P6 ;  /* 0x00000015190b7211 */ /* 0x080fe200030f0eff */
[----:B------:R-:W-:Y:S01]  /*4ec60*/  ULDC UR6, c[0x0][0x248] ;  /* 0x0000920000067ab9 */ /* 0x000fe20000000800 */
[----:B------:R-:W-:Y:S01]  /*4ec70*/  PRMT R26, R18, 0x7632, R26 ;  /* 0x00007632121a7816 */ /* 0x000fe2000000001a */
[----:B------:R-:W3:Y:S01]  /*4ec80*/  LDL.LU R22, [R1+0x3a4] ;  /* 0x0003a40001167983 */ /* 0x000ee20000300800 */
[----:B------:R-:W-:Y:S01]  /*4ec90*/  LEA.HI.X.SX32 R9, R12, R21, 0x1, P3 ;  /* 0x000000150c097211 */ /* 0x000fe200018f0eff */
[----:B------:R-:W-:Y:S02]  /*4eca0*/  ULDC UR12, c[0x0][0x248] ;  /* 0x00009200000c7ab9 */ /* 0x000fe40000000800 */
[----:B------:R0:W-:Y:S01]  /*4ecb0*/  STL [R1+0x370], R3 ;  /* 0x0003700301007387 */ /* 0x0001e20000100800 */
[----:B------:R-:W-:-:S03]  /*4ecc0*/  LEA R12, P6, R15, R20, 0x1 ;  /* 0x000000140f0c7211 */ /* 0x000fc600078c08ff */
[----:B------:R-:W3:Y:S01]  /*4ecd0*/  LDL.LU R24, [R1+0x3c0] ;  /* 0x0003c00001187983 */ /* 0x000ee20000300800 */
[----:B------:R-:W-:Y:S01]  /*4ece0*/  ISETP.LT.AND P3, PT, R13, UR4, !P0 ;  /* 0x000000040d007c0c */ /* 0x000fe2000c761270 */
[----:B------:R-:W-:Y:S01]  /*4ecf0*/  ULDC UR4, c[0x0][0x248] ;  /* 0x0000920000047ab9 */ /* 0x000fe20000000800 */
[----:B0-----:R-:W-:Y:S01]  /*4ed00*/  VIADD R3, R3, UR7 ;  /* 0x0000000703037c36 */ /* 0x001fe20008000000 */
[----:B------:R0:W-:Y:S01]  /*4ed10*/  STL [R1+0x22b0], R8 ;  /* 0x0022b00801007387 */ /* 0x0001e20000100800 */
[----:B------:R-:W-:Y:S01]  /*4ed20*/  LEA.HI.X.SX32 R13, R15, R21, 0x1, P6 ;  /* 0x000000150f0d7211 */ /* 0x000fe200030f0eff */
[----:B------:R-:W-:Y:S02]  /*4ed30*/  ULDC UR7, c[0x0][0x248] ;  /* 0x0000920000077ab9 */ /* 0x000fe40000000800 */
[----:B------:R-:W-:Y:S01]  /*4ed40*/  STL [R1+0x4ac], R3 ;  /* 0x0004ac0301007387 */ /* 0x000fe20000100800 */
[----:B0-----:R-:W-:-:S03]  /*4ed50*/  VIADD R8, R3, UR5 ;  /* 0x0000000503087c36 */ /* 0x001fc60008000000 */
[----:B------:R-:W-:Y:S01]  /*4ed60*/  STL [R1+0x22ac], R9 ;  /* 0x0022ac0901007387 */ /* 0x000fe20000100800 */
[----:B------:R-:W-:Y:S01]  /*4ed70*/  ULDC UR5, c[0x0][0x248] ;  /* 0x0000920000057ab9 */ /* 0x000fe20000000800 */
[----:B------:R-:W-:Y:S02]  /*4ed80*/  VIADD R4, R8, UR4 ;  /* 0x0000000408047c36 */ /* 0x000fe40008000000 */
[----:B------:R-:W-:Y:S01]  /*4ed90*/  STL.64 [R1+0x22e0], R10 ;  /* 0x0022e00a01007387 */ /* 0x000fe20000100a00 */
[----:B------:R-:W-:-:S03]  /*4eda0*/  ULDC UR4, c[0x0][0x248] ;  /* 0x0000920000047ab9 */ /* 0x000fc60000000800 */
[----:B------:R-:W3:Y:S04]  /*4edb0*/  LDL.LU R29, [R1+0x3bc] ;  /* 0x0003bc00011d7983 */ /* 0x000ee80000300800 */
[----:B------:R-:W-:Y:S04]  /*4edc0*/  STL [R1+0x22a4], R13 ;  /* 0x0022a40d01007387 */ /* 0x000fe80000100800 */
[----:B------:R0:W-:Y:S02]  /*4edd0*/  STL [R1+0x3a8], R4 ;  /* 0x0003a80401007387 */ /* 0x0001e40000100800 */
[----:B0-----:R-:W-:Y:S01]  /*4ede0*/  VIADD R4, R4, UR4 ;  /* 0x0000000404047c36 */ /* 0x001fe20008000000 */
[----:B------:R-:W-:-:S04]  /*4edf0*/  ULDC UR4, c[0x0][0x248] ;  /* 0x0000920000047ab9 */ /* 0x000fc80000000800 */
[----:B------:R0:W-:Y:S04]  /*4ee00*/  STL [R1+0x39c], R4 ;  /* 0x00039c0401007387 */ /* 0x0001e80000100800 */
[----:B------:R-:W3:Y:S01]  /*4ee10*/  LDL.LU.64 R10, [R1+0x18] ;  /* 0x00001800010a7983 */ /* 0x000ee20000300a00 */
[----:B0-----:R-:W-:Y:S01]  /*4ee20*/  VIADD R4, R4, UR5 ;  /* 0x0000000504047c36 */ /* 0x001fe20008000000 */
[----:B------:R-:W-:-:S03]  /*4ee30*/  ULDC UR5, c[0x0][0x248] ;  /* 0x0000920000057ab9 */ /* 0x000fc60000000800 */
[----:B------:R-:W-:Y:S01]  /*4ee40*/  VIADD R13, R4, UR4 ;  /* 0x00000004040d7c36 */ /* 0x000fe20008000000 */
[----:B------:R0:W-:Y:S01]  /*4ee50*/  STL [R1+0x4b4], R4 ;  /* 0x0004b40401007387 */ /* 0x0001e20000100800 */
[----:B------:R-:W-:Y:S01]  /*4ee60*/  IMAD.MOV.U32 R3, RZ, RZ, R14 ;  /* 0x000000ffff037224 */ /* 0x000fe200078e000e */
[----:B------:R-:W-:Y:S02]  /*4ee70*/  ULDC UR4, c[0x0][0x248] ;  /* 0x0000920000047ab9 */ /* 0x000fe40000000800 */
[----:B0-----:R-:W3:Y:S04]  /*4ee80*/  LDL.LU.64 R4, [R1+0x10] ;  /* 0x0000100001047983 */ /* 0x001ee80000300a00 */
[----:B------:R-:W3:Y:S01]  /*4ee90*/  LDL.LU R9, [R1+0x304] ;  /* 0x0003040001097983 */ /* 0x000ee20000300800 */
[----:B------:R-:W-:Y:S01]  /*4eea0*/  VIADD R6, R13, UR4 ;  /* 0x000000040d067c36 */ /* 0x000fe20008000000 */
[----:B------:R-:W-:-:S03]  /*4eeb0*/  ULDC UR4, c[0x0][0x248] ;  /* 0x0000920000047ab9 */ /* 0x000fc60000000800 */
[----:B------:R-:W-:Y:S01]  /*4eec0*/  VIADD R27, R6, UR5 ;  /* 0x00000005061b7c36 */ /* 0x000fe20008000000 */
[----:B------:R0:W-:Y:S01]  /*4eed0*/  STL [R1+0x398], R6 ;  /* 0x0003980601007387 */ /* 0x0001e20000100800 */
[----:B------:R-:W-:-:S03]  /*4eee0*/  ULDC UR5, c[0x0][0x22c] ;  /* 0x00008b0000057ab9 */ /* 0x000fc60000000800 */
[----:B0-----:R-:W3:Y:S01]  /*4eef0*/  LDL.LU.64 R6, [R1+0x8] ;  /* 0x0000080001067983 */ /* 0x001ee20000300a00 */
[----:B--2---:R-:W-:-:S04]  /*4ef00*/  LEA R14, P6, R17, R20, 0x1 ;  /* 0x00000014110e7211 */ /* 0x004fc800078c08ff */
[----:B------:R-:W-:Y:S02]  /*4ef10*/  LEA.HI.X.SX32 R15, R17, R21, 0x1, P6 ;  /* 0x00000015110f7211 */ /* 0x000fe400030f0eff */
[----:B----4-:R-:W-:-:S04]  /*4ef20*/  LEA R16, P6, R19, R20, 0x1 ;  /* 0x0000001413107211 */ /* 0x010fc800078c08ff */
[----:B------:R-:W-:Y:S02]  /*4ef30*/  LEA.HI.X.SX32 R17, R19, R21, 0x1, P6 ;  /* 0x0000001513117211 */ /* 0x000fe400030f0eff */
[----:B---3--:R-:W-:-:S04]  /*4ef40*/  LEA R18, P6, R22, R20, 0x1 ;  /* 0x0000001416127211 */ /* 0x008fc800078c08ff */
[----:B------:R-:W-:Y:S02]  /*4ef50*/  LEA.HI.X.SX32 R19, R22, R21, 0x1, P6 ;  /* 0x0000001516137211 */ /* 0x000fe400030f0eff */
[----:B------:R-:W-:-:S04]  /*4ef60*/  LEA R22, P6, R24, R20, 0x1 ;  /* 0x0000001418167211 */ /* 0x000fc800078c08ff */
[----:B------:R-:W-:Y:S01]  /*4ef70*/  LEA.HI.X.SX32 R23, R24, R21, 0x1, P6 ;  /* 0x0000001518177211 */ /* 0x000fe200030f0eff */
[----:B------:R0:W-:Y:S04]  /*4ef80*/  STL [R1+0x22a0], R22 ;  /* 0x0022a01601007387 */ /* 0x0001e80000100800 */
[----:B------:R-:W-:Y:S04]  /*4ef90*/  STL [R1+0x300], R27 ;  /* 0x0003001b01007387 */ /* 0x000fe80000100800 */
[----:B------:R1:W-:Y:S01]  /*4efa0*/  STL [R1+0x229c], R23 ;  /* 0x00229c1701007387 */ /* 0x0003e20000100800 */
[----:B0-----:R-:W-:Y:S01]  /*4efb0*/  VIADD R22, R27, UR4 ;  /* 0x000000041b167c36 */ /* 0x001fe20008000000 */
[----:B------:R-:W-:Y:S01]  /*4efc0*/  ULDC UR4, c[0x0][0x22c] ;  /* 0x00008b0000047ab9 */ /* 0x000fe20000000800 */
[----:B-1----:R-:W-:-:S02]  /*4efd0*/  IMAD.MOV.U32 R23, RZ, RZ, R3 ;  /* 0x000000ffff177224 */ /* 0x002fc400078e0003 */
[----:B------:R-:W-:Y:S01]  /*4efe0*/  VIADD R3, R2, 0x7e ;  /* 0x0000007e02037836 */ /* 0x000fe20000000000 */
[C---:B------:R-:W-:Y:S01]  /*4eff0*/  LEA R24, P6, R29.reuse, R20, 0x1 ;  /* 0x000000141d187211 */ /* 0x040fe200078c08ff */
[----:B------:R-:W-:Y:S03]  /*4f000*/  STL [R1+0x2298], R21 ;  /* 0x0022981501007387 */ /* 0x000fe60000100800 */
[----:B------:R-:W-:Y:S02]  /*4f010*/  LEA.HI.X.SX32 R25, R29, R21, 0x1, P6 ;  /* 0x000000151d197211 */ /* 0x000fe400030f0eff */
[----:B------:R-:W-:Y:S01]  /*4f020*/  ISETP.LT.AND P6, PT, R3, UR4, !P0 ;  /* 0x0000000403007c0c */ /* 0x000fe2000c7c1270 */
[----:B------:R-:W-:Y:S01]  /*4f030*/  VIADD R3, R22, UR6 ;  /* 0x0000000616037c36 */ /* 0x000fe20008000000 */
[----:B------:R-:W2:Y:S01]  /*4f040*/  LDL.LU R29, [R1+0x308] ;  /* 0x00030800011d7983 */ /* 0x000ea20000300800 */
[----:B------:R-:W-:Y:S01]  /*4f050*/  ULDC UR4, c[0x0][0x248] ;  /* 0x0000920000047ab9 */ /* 0x000fe20000000800 */
[----:B------:R-:W-:-:S02]  /*4f060*/  ULDC UR6, c[0x0][0x248] ;  /* 0x0000920000067ab9 */ /* 0x000fc40000000800 */
[----:B------:R0:W-:Y:S04]  /*4f070*/  @P2 STG.E.U16 desc[UR8][R10.64], R26 ;  /* 0x0000001a0a002986 */ /* 0x0001e8000c101508 */
[----:B0-----:R-:W3:Y:S04]  /*4f080*/  LDL.LU.64 R10, [R1+0x22e0] ;  /* 0x0022e000010a7983 */ /* 0x001ee80000300a00 */
[----:B------:R-:W2:Y:S04]  /*4f090*/  LDL.LU.64 R26, [R1] ;  /* 0x00000000011a7983 */ /* 0x000ea80000300a00 */
[----:B------:R0:W-:Y:S02]  /*4f0a0*/  STL [R1+0x4dc], R3 ;  /* 0x0004dc0301007387 */ /* 0x0001e40000100800 */
[----:B0-----:R-:W-:Y:S01]  /*4f0b0*/  VIADD R3, R3, UR4 ;  /* 0x0000000403037c36 */ /* 0x001fe20008000000 */
[----:B------:R-:W-:-:S04]  /*4f0c0*/  ULDC UR4, c[0x0][0x248] ;  /* 0x0000920000047ab9 */ /* 0x000fc80000000800 */
[----:B------:R0:W-:Y:S04]  /*4f0d0*/  STL [R1+0x4d8], R3 ;  /* 0x0004d80301007387 */ /* 0x0001e80000100800 */
[----:B------:R1:W-:Y:S01]  /*4f0e0*/  @P1 STG.E.U16 desc[UR8][R4.64], R9 ;  /* 0x0000000904001986 */ /* 0x0003e2000c101508 */
[----:B0-----:R-:W-:Y:S01]  /*4f0f0*/  VIADD R3, R3, UR4 ;  /* 0x0000000403037c36 */ /* 0x001fe20008000000 */
[----:B------:R-:W-:-:S04]  /*4f100*/  ULDC UR4, c[0x0][0x248] ;  /* 0x0000920000047ab9 */ /* 0x000fc80000000800 */
[----:B------:R0:W-:Y:S04]  /*4f110*/  STL [R1+0x3a4], R3 ;  /* 0x0003a40301007387 */ /* 0x0001e80000100800 */
[----:B-1----:R-:W4:Y:S01]  /*4f120*/  LDL.LU.64 R4, [R1+0x22d8] ;  /* 0x0022d80001047983 */ /* 0x002f220000300a00 */
[C---:B------:R-:W-:Y:S02]  /*4f130*/  VIADD R21, R2.reuse, 0x7f ;  /* 0x0000007f02157836 */ /* 0x040fe40000000000 */
[----:B0-----:R-:W-:Y:S01]  /*4f140*/  VIADD R3, R3, UR4 ;  /* 0x0000000403037c36 */ /* 0x001fe20008000000 */
[----:B------:R-:W-:Y:S02]  /*4f150*/  ULDC UR4, c[0x0][0x248] ;  /* 0x0000920000047ab9 */ /* 0x000fe40000000800 */
[----:B------:R-:W-:Y:S01]  /*4f160*/  ISETP.LT.AND P2, PT, R21, UR5, !P0 ;  /* 0x0000000515007c0c */ /* 0x000fe2000c741270 */
[----:B------:R-:W-:Y:S01]  /*4f170*/  VIADD R21, R2, 0x80 ;  /* 0x0000008002157836 */ /* 0x000fe20000000000 */
[----:B------:R-:W-:-:S04]  /*4f180*/  ULDC UR5, c[0x0][0x22c] ;  /* 0x00008b0000057ab9 */ /* 0x000fc80000000800 */
[----:B------:R-:W-:Y:S01]  /*4f190*/  ISETP.LT.AND P1, PT, R21, UR5, !P0 ;  /* 0x0000000515007c0c */ /* 0x000fe2000c721270 */
[----:B------:R-:W-:Y:S01]  /*4f1a0*/  ULDC UR5, c[0x0][0x22c] ;  /* 0x00008b0000057ab9 */ /* 0x000fe20000000800 */
[----:B----4-:R-:W-:Y:S01]  /*4f1b0*/  PRMT R5, R9, 0x7632, R5 ;  /* 0x0000763209057816 */ /* 0x010fe20000000005 */
[----:B------:R-:W-:Y:S01]  /*4f1c0*/  VIADD R9, R3, UR4 ;  /* 0x0000000403097c36 */ /* 0x000fe20008000000 */
[----:B------:R-:W-:-:S04]  /*4f1d0*/  ULDC UR4, c[0x0][0x248] ;  /* 0x0000920000047ab9 */ /* 0x000fc80000000800 */
[----:B------:R0:W-:Y:S04]  /*4f1e0*/  STL [R1+0x4ec], R9 ;  /* 0x0004ec0901007387 */ /* 0x0001e80000100800 */
[----:B------:R1:W-:Y:S01]  /*4f1f0*/  @P4 STG.E.U16 desc[UR8][R6.64], R5 ;  /* 0x0000000506004986 */ /* 0x0003e2000c101508 */
[----:B0-----:R-:W-:Y:S01]  /*4f200*/  VIADD R9, R9, UR4 ;  /* 0x0000000409097c36 */ /* 0x001fe20008000000 */
[----:B------:R-:W-:-:S03]  /*4f210*/  ULDC UR4, c[0x0][0x248] ;  /* 0x0000920000047ab9 */ /* 0x000fc60000000800 */
[----:B------:R-:W-:Y:S01]  /*4f220*/  VIADD R21, R9, UR4 ;  /* 0x0000000409157c36 */ /* 0x000fe20008000000 */
[----:B------:R-:W-:Y:S01]  /*4f230*/  STL [R1+0x4e8], R9 ;  /* 0x0004e80901007387 */ /* 0x000fe20000100800 */
[----:B------:R-:W-:-:S03]  /*4f240*/  ULDC UR4, c[0x0][0x248] ;  /* 0x0000920000047ab9 */ /* 0x000fc60000000800 */
[----:B-1----:R-:W4:Y:S04]  /*4f250*/  LDL.LU.64 R6, [R1+0x22d0] ;  /* 0x0022d00001067983 */ /* 0x002f280000300a00 */
[----:B------:R-:W4:Y:S04]  /*4f260*/  LDL.LU R5, [R1+0x30c] ;  /* 0x00030c0001057983 */ /* 0x000f280000300800 */
[----:B------:R-:W-:Y:S04]  /*4f270*/  STL [R1+0x4e4], R21 ;  /* 0x0004e41501007387 */ /* 0x000fe80000100800 */
[----:B--2---:R0:W-:Y:S04]  /*4f280*/  @P5 STG.E.U16 desc[UR8][R26.64], R29 ;  /* 0x0000001d1a005986 */ /* 0x0041e8000c101508 */
[----:B0-----:R-:W2:Y:S01]  /*4f290*/  LDL.LU.64 R26, [R1+0x22c8] ;  /* 0x0022c800011a7983 */ /* 0x001ea20000300a00 */
[----:B------:R-:W-:-:S02]  /*4f2a0*/  VIADD R9, R2, 0x81 ;  /* 0x0000008102097836 */ /* 0x000fc40000000000 */
[----:B------:R-:W-:Y:S01]  /*4f2b0*/  VIADD R21, R21, UR4 ;  /* 0x0000000415157c36 */ /* 0x000fe20008000000 */
[----:B------:R-:W-:Y:S02]  /*4f2c0*/  ULDC UR4, c[0x0][0x248] ;  /* 0x0000920000047ab9 */ /* 0x000fe40000000800 */
[----:B------:R-:W-:Y:S01]  /*4f2d0*/  ISETP.LT.AND P4, PT, R9, UR5, !P0 ;  /* 0x0000000509007c0c */ /* 0x000fe2000c781270 */
[----:B------:R-:W-:Y:S01]  /*4f2e0*/  VIADD R9, R21, UR4 ;  /* 0x0000000415097c36 */ /* 0x000fe20008000000 */
[----:B------:R-:W-:Y:S01]  /*4f2f0*/  ULDC UR4, c[0x0][0x248] ;  /* 0x0000920000047ab9 */ /* 0x000fe20000000800 */
[----:B------:R-:W-:-:S03]  /*4f300*/  ULDC UR5, c[0x0][0x22c] ;  /* 0x00008b0000057ab9 */ /* 0x000fc60000000800 */
[----:B------:R0:W-:Y:S02]  /*4f310*/  STL [R1+0x514], R9 ;  /* 0x0005140901007387 */ /* 0x0001e40000100800 */
[----:B0-----:R-:W-:Y:S01]  /*4f320*/  VIADD R9, R9, UR4 ;  /* 0x0000000409097c36 */ /* 0x001fe20008000000 */
[----:B------:R-:W-:-:S04]  /*4f330*/  ULDC UR4, c[0x0][0x248] ;  /* 0x0000920000047ab9 */ /* 0x000fc80000000800 */
[----:B------:R0:W-:Y:S01]  /*4f340*/  STL [R1+0x4], R9 ;  /* 0x0000040901007387 */ /* 0x0001e20000100800 */
[----:B--2---:R-:W-:Y:S01]  /*4f350*/  PRMT R27, R29, 0x7632, R27 ;  /* 0x000076321d1b7816 */ /* 0x004fe2000000001b */
[----:B------:R-:W-:-:S05]  /*4f360*/  VIADD R29, R2, 0x82 ;  /* 0x00000082021d7836 */ /* 0x000fca0000000000 */
[----:B------:R-:W-:Y:S01]  /*4f370*/  ISETP.LT.AND P5, PT, R29, UR5, !P0 ;  /* 0x000000051d007c0c */ /* 0x000fe2000c7a1270 */
[----:B0-----:R-:W-:Y:S01]  /*4f380*/  VIADD R9, R9, UR4 ;  /* 0x0000000409097c36 */ /* 0x001fe20008000000 */
[----:B------:R-:W2:Y:S01]  /*4f390*/  LDL.LU R29, [R1+0x22c0] ;  /* 0x0022c000011d7983 */ /* 0x000ea20000300800 */
[----:B------:R-:W-:Y:S01]  /*4f3a0*/  ULDC UR4, c[0x0][0x248] ;  /* 0x0000920000047ab9 */ /* 0x000fe20000000800 */
[----:B----4-:R-:W-:Y:S01]  /*4f3b0*/  PRMT R7, R5, 0x7632, R7 ;  /* 0x0000763205077816 */ /* 0x010fe20000000007 */
[----:B------:R-:W-:Y:S01]  /*4f3c0*/  ULDC UR5, c[0x0][0x22c] ;  /* 0x00008b0000057ab9 */ /* 0x000fe20000000800 */
[----:B------:R-:W-:Y:S04]  /*4f3d0*/  STL [R1], R9 ;  /* 0x0000000901007387 */ /* 0x000fe80000100800 */
[----:B--2---:R0:W-:Y:S04]  /*4f3e0*/  @P3 STG.E.U16 desc[UR8][R28.64], R27 ;  /* 0x0000001b1c003986 */ /* 0x0041e8000c101508 */
[----:B0-----:R-:W2:Y:S01]  /*4f3f0*/  LDL.LU R27, [R1+0x22bc] ;  /* 0x0022bc00011b7983 */ /* 0x001ea20000300800 */
[----:B------:R-:W-:Y:S01]  /*4f400*/  VIADD R9, R9, UR4 ;  /* 0x0000000409097c36 */ /* 0x000fe20008000000 */
[----:B------:R-:W-:-:S03]  /*4f410*/  ULDC UR4, c[0x0][0x248] ;  /* 0x0000920000047ab9 */ /* 0x000fc60000000800 */
[----:B------:R-:W-:Y:S01]  /*4f420*/  VIADD R29, R9, UR4 ;  /* 0x00000004091d7c36 */ /* 0x000fe20008000000 */
[----:B------:R-:W-:-:S04]  /*4f430*/  ULDC UR4, c[0x0][0x248] ;  /* 0x0000920000047ab9 */ /* 0x000fc80000000800 */
[----:B------:R-:W-:Y:S01]  /*4f440*/  STL [R1+0x51c], R29 ;  /* 0x00051c1d01007387 */ /* 0x000fe20000100800 */
[----:B------:R-:W-:-:S03]  /*4f450*/  VIADD R28, R2, 0x83 ;  /* 0x00000083021c7836 */ /* 0x000fc60000000000 */
[----:B--2---:R0:W-:Y:S04]  /*4f460*/  @P6 STG.E.U16 desc[UR8][R26.64], R5 ;  /* 0x000000051a006986 */ /* 0x0041e8000c101508 */
[----:B0-----:R-:W2:Y:S01]  /*4f470*/  LDL.LU R5, [R1+0x22b8] ;  /* 0x0022b80001057983 */ /* 0x001ea20000300800 */
[----:B------:R-:W-:Y:S01]  /*4f480*/  VIADD R29, R29, UR4 ;  /* 0x000000041d1d7c36 */ /* 0x000fe20008000000 */
[----:B------:R-:W-:Y:S01]  /*4f490*/  ULDC UR4, c[0x0][0x248] ;  /* 0x0000920000047ab9 */ /* 0x000fe20000000800 */
[----:B------:R-:W-:Y:S01]  /*4f4a0*/  ISETP.LT.AND P3, PT, R28, UR5, !P0 ;  /* 0x000000051c007c0c */ /* 0x000fe2000c761270 */
[----:B------:R-:W-:Y:S01]  /*4f4b0*/  ULDC UR5, c[0x0][0x248] ;  /* 0x0000920000057ab9 */ /* 0x000fe20000000800 */
[----:B------:R-:W-:Y:S01]  /*4f4c0*/  VIADD R28, R29, UR4 ;  /* 0x000000041d1c7c36 */ /* 0x000fe20008000000 */
[----:B------:R-:W-:Y:S01]  /*4f4d0*/  ULDC UR4, c[0x0][0x248] ;  /* 0x0000920000047ab9 */ /* 0x000fe20000000800 */
[----:B------:R-:W-:-:S02]  /*4f4e0*/  IMAD.MOV.U32 R27, RZ, RZ, R21 ;  /* 0x000000ffff1b7224 */ /* 0x000fc400078e0015 */
[----:B------:R-:W-:Y:S01]  /*4f4f0*/  VIADD R21, R28, UR5 ;  /* 0x000000051c157c36 */ /* 0x000fe20008000000 */
[----:B------:R0:W-:Y:S01]  /*4f500*/  STL.64 [R1+0x17b8], R28 ;  /* 0x0017b81c01007387 */ /* 0x0001e20000100a00 */
[----:B------:R-:W-:Y:S01]  /*4f510*/  VIADD R26, R2, 0x84 ;  /* 0x00000084021a7836 */ /* 0x000fe20000000000 */
[----:B------:R-:W-:-:S04]  /*4f520*/  ULDC UR5, c[0x0][0x22c] ;  /* 0x00008b0000057ab9 */ /* 0x000fc80000000800 */
[----:B------:R-:W-:Y:S01]  /*4f530*/  ISETP.LT.AND P6, PT, R26, UR5, !P0 ;  /* 0x000000051a007c0c */ /* 0x000fe2000c7c1270 */
[----:B------:R-:W-:Y:S01]  /*4f540*/  ULDC UR5, c[0x0][0x22c] ;  /* 0x00008b0000057ab9 */ /* 0x000fe20000000800 */
[----:B0-----:R-:W-:Y:S02]  /*4f550*/  IMAD.MOV.U32 R29, RZ, RZ, R27 ;  /* 0x000000ffff1d7224 */ /* 0x001fe400078e001b */
[----:B------:R-:W-:Y:S01]  /*4f560*/  VIADD R27, R21, UR4 ;  /* 0x00000004151b7c36 */ /* 0x000fe20008000000 */
[----:B------:R-:W-:-:S04]  /*4f570*/  ULDC UR4, c[0x0][0x248] ;  /* 0x0000920000047ab9 */ /* 0x000fc80000000800 */
[----:B------:R-:W-:Y:S04]  /*4f580*/  STL [R1+0x524], R27 ;  /* 0x0005241b01007387 */ /* 0x000fe80000100800 */
[----:B--2---:R0:W-:Y:S02]  /*4f590*/  @P2 STG.E.U16 desc[UR8][R4.64], R7 ;  /* 0x0000000704002986 */ /* 0x0041e4000c101508 */
[----:B0-----:R-:W-:Y:S02]  /*4f5a0*/  VIADD R4, R2, 0x85 ;  /* 0x0000008502047836 */ /* 0x001fe40000000000 */
[----:B------:R-:W2:Y:S03]  /*4f5b0*/  LDL.LU R7, [R1+0x22b4] ;  /* 0x0022b40001077983 */ /* 0x000ea60000300800 */
[----:B------:R-:W-:Y:S01]  /*4f5c0*/  ISETP.LT.AND P2, PT, R4, UR5, !P0 ;  /* 0x0000000504007c0c */ /* 0x000fe2000c741270 */
[----:B------:R-:W-:Y:S01]  /*4f5d0*/  VIADD R27, R27, UR4 ;  /* 0x000000041b1b7c36 */ /* 0x000fe20008000000 */
[----:B------:R-:W2:Y:S01]  /*4f5e0*/  LDL.LU R4, [R1+0x2e0] ;  /* 0x0002e00001047983 */ /* 0x000ea20000300800 */
[----:B------:R-:W-:Y:S01]  /*4f5f0*/  ULDC UR4, c[0x0][0x248] ;  /* 0x0000920000047ab9 */ /* 0x000fe20000000800 */
[----:B------:R-:W-:Y:S01]  /*4f600*/  ULDC UR5, c[0x0][0x22c] ;  /* 0x00008b0000057ab9 */ /* 0x000fe20000000800 */
[----:B------:R-:W-:Y:S01]  /*4f610*/  VIADD R26, R27, UR4 ;  /* 0x000000041b1a7c36 */ /* 0x000fe20008000000 */
[----:B------:R-:W-:-:S03]  /*4f620*/  ULDC UR4, c[0x0][0x248] ;  /* 0x0000920000047ab9 */ /* 0x000fc60000000800 */
[----:B------:R-:W-:Y:S01]  /*4f630*/  VIADD R28, R26, UR4 ;  /* 0x000000041a1c7c36 */ /* 0x000fe20008000000 */
[----:B------:R0:W-:Y:S01]  /*4f640*/  STL.64 [R1+0x17a8], R26 ;  /* 0x0017a81a01007387 */ /* 0x0001e20000100a00 */
[----:B------:R-:W-:Y:S01]  /*4f650*/  ULDC UR4, c[0x0][0x248] ;  /* 0x0000920000047ab9 */ /* 0x000fe20000000800 */
[----:B0-----:R-:W-:Y:S02]  /*4f660*/  IMAD.MOV.U32 R26, RZ, RZ, R8 ;  /* 0x000000ffff1a7224 */ /* 0x001fe400078e0008 */
[----:B------:R-:W4:Y:S01]  /*4f670*/  LDL.LU R8, [R1+0x22b0] ;  /* 0x0022b00001087983 */ /* 0x000f220000300800 */
[----:B------:R-:W-:-:S03]  /*4f680*/  IMAD.MOV.U32 R27, RZ, RZ, R9 ;  /* 0x000000ffff1b7224 */ /* 0x000fc600078e0009 */
[----:B------:R-:W4:Y:S04]  /*4f690*/  LDL.LU R9, [R1+0x22ac] ;  /* 0x0022ac0001097983 */ /* 0x000f280000300800 */
[----:B--2---:R0:W-:Y:S01]  /*4f6a0*/  @P1 STG.E.U16 desc[UR8][R6.64], R4 ;  /* 0x0000000406001986 */ /* 0x0041e2000c101508 */
[----:B------:R-:W-:Y:S01]  /*4f6b0*/  PRMT R5, R4, 0x7632, R5 ;  /* 0x0000763204057816 */ /* 0x000fe20000000005 */
[----:B0-----:R-:W-:Y:S02]  /*4f6c0*/  IMAD.MOV.U32 R7, RZ, RZ, R26 ;  /* 0x000000ffff077224 */ /* 0x001fe400078e001a */
[----:B------:R-:W-:Y:S01]  /*4f6d0*/  VIADD R26, R28, UR4 ;  /* 0x000000041c1a7c36 */ /* 0x000fe20008000000 */
[----:B------:R-:W-:Y:S01]  /*4f6e0*/  ULDC UR4, c[0x0][0x248] ;  /* 0x0000920000047ab9 */ /* 0x000fe20000000800 */
[----:B------:R-:W-:-:S02]  /*4f6f0*/  VIADD R4, R2, 0x86 ;  /* 0x0000008602047836 */ /* 0x000fc40000000000 */
[----:B------:R-:W-:Y:S01]  /*4f700*/  VIADD R26, R26, UR4 ;  /* 0x000000041a1a7c36 */ /* 0x000fe20008000000 */
[----:B------:R-:W-:Y:S01]  /*4f710*/  ULDC UR4, c[0x0][0x248] ;  /* 0x0000920000047ab9 */ /* 0x000fe20000000800 */
[----:B------:R-:W-:Y:S01]  /*4f720*/  IMAD.MOV.U32 R6, RZ, RZ, R3 ;  /* 0x000000ffff067224 */ /* 0x000fe200078e0003 */
[----:B------:R-:W-:Y:S01]  /*4f730*/  ISETP.LT.AND P1, PT, R4, UR5, !P0 ;  /* 0x0000000504007c0c */ /* 0x000fe2000c721270 */
[----:B------:R-:W2:Y:S01]  /*4f740*/  LDL.LU R3, [R1+0x22a8] ;  /* 0x0022a80001037983 */ /* 0x000ea20000300800 */
[----:B------:R-:W-:-:S03]  /*4f750*/  ULDC UR5, c[0x0][0x22c] ;  /* 0x00008b0000057ab9 */ /* 0x000fc60000000800 */
[----:B------:R0:W-:Y:S04]  /*4f760*/  STL [R1+0x550], R26 ;  /* 0x0005501a01007387 */ /* 0x0001e80000100800 */
[----:B------:R-:W3:Y:S01]  /*4f770*/  LDL.LU R4, [R1+0x410] ;  /* 0x0004100001047983 */ /* 0x000ee20000300800 */
[----:B0-----:R-:W-:-:S03]  /*4f780*/  VIADD R26, R26, UR4 ;  /* 0x000000041a1a7c36 */ /* 0x001fc60008000000 */
[----:B----4-:R-:W-:Y:S01]  /*4f790*/  @P4 STG.E.U16 desc[UR8][R8.64], R5 ;  /* 0x0000000508004986 */ /* 0x010fe2000c101508 */
[----:B------:R-:W-:-:S03]  /*4f7a0*/  ULDC UR4, c[0x0][0x248] ;  /* 0x0000920000047ab9 */ /* 0x000fc60000000800 */
[----:B------:R-:W-:Y:S04]  /*4f7b0*/  STL [R1+0x54c], R26 ;  /* 0x00054c1a01007387 */ /* 0x000fe80000100800 */
[----:B------:R0:W-:Y:S04]  /*4f7c0*/  STL [R1+0x2290], R28 ;  /* 0x0022901c01007387 */ /* 0x0001e80000100800 */
[----:B0-----:R-:W4:Y:S01]  /*4f7d0*/  LDL.LU R28, [R1+0x2e4] ;  /* 0x0002e400011c7983 */ /* 0x001f220000300800 */
[----:B---3--:R-:W-:Y:S02]  /*4f7e0*/  IMAD.MOV.U32 R8, RZ, RZ, R4 ;  /* 0x000000ffff087224 */ /* 0x008fe400078e0004 */
[----:B------:R-:W-:-:S05]  /*4f7f0*/  VIADD R4, R2, 0x87 ;  /* 0x0000008702047836 */ /* 0x000fca0000000000 */
[----:B------:R-:W-:Y:S01]  /*4f800*/  ISETP.LT.AND P4, PT, R4, UR5, !P0 ;  /* 0x0000000504007c0c */ /* 0x000fe2000c781270 */
[----:B------:R-:W-:Y:S01]  /*4f810*/  IMAD.MOV.U32 R4, RZ, RZ, R13 ;  /* 0x000000ffff047224 */ /* 0x000fe200078e000d */
[----:B------:R-:W-:Y:S01]  /*4f820*/  ULDC UR5, c[0x0][0x22c] ;  /* 0x00008b0000057ab9 */ /* 0x000fe20000000800 */
[----:B------:R-:W3:Y:S01]  /*4f830*/  LDL.LU R13, [R1+0x22a4] ;  /* 0x0022a400010d7983 */ /* 0x000ee20000300800 */
[----:B------:R-:W-:Y:S01]  /*4f840*/  VIADD R26, R26, UR4 ;  /* 0x000000041a1a7c36 */ /* 0x000fe20008000000 */
[----:B------:R-:W-:-:S03]  /*4f850*/  ULDC UR4, c[0x0][0x248] ;  /* 0x0000920000047ab9 */ /* 0x000fc60000000800 */
[----:B------:R-:W-:Y:S01]  /*4f860*/  VIADD R9, R26, UR4 ;  /* 0x000000041a097c36 */ /* 0x000fe20008000000 */
[----:B------:R-:W-:-:S03]  /*4f870*/  ULDC UR4, c[0x0][0x248] ;  /* 0x0000920000047ab9 */ /* 0x000fc60000000800 */
[----:B------:R-:W-:Y:S01]  /*4f880*/  VIADD R9, R9, UR4 ;  /* 0x0000000409097c36 */ /* 0x000fe20008000000 */
[----:B------:R-:W-:Y:S01]  /*4f890*/  ULDC UR4, c[0x0][0x248] ;  /* 0x0000920000047ab9 */ /* 0x000fe20000000800 */
[----:B----4-:R0:W-:Y:S01]  /*4f8a0*/  @P5 STG.E.U16 desc[UR8][R10.64], R28 ;  /* 0x0000001c0a005986 */ /* 0x0101e2000c101508 */
[----:B------:R-:W-:Y:S01]  /*4f8b0*/  PRMT R5, R28, 0x7632, R5 ;  /* 0x000076321c057816 */ /* 0x000fe20000000005 */
[----:B0-----:R-:W-:Y:S02]  /*4f8c0*/  IMAD.MOV.U32 R28, RZ, RZ, R8 ;  /* 0x000000ffff1c7224 */ /* 0x001fe400078e0008 */
[----:B------:R-:W-:Y:S01]  /*4f8d0*/  VIADD R8, R9, UR4 ;  /* 0x0000000409087c36 */ /* 0x000fe20008000000 */
[----:B------:R-:W-:-:S03]  /*4f8e0*/  ULDC UR4, c[0x0][0x248] ;  /* 0x0000920000047ab9 */ /* 0x000fc60000000800 */
[----:B------:R-:W-:Y:S01]  /*4f8f0*/  VIADD R10, R8, UR4 ;  /* 0x00000004080a7c36 */ /* 0x000fe20008000000 */
[----:B------:R0:W-:Y:S01]  /*4f900*/  STL.64 [R1+0x1788], R8 ;  /* 0x0017880801007387 */ /* 0x0001e20000100a00 */
[----:B------:R-:W-:Y:S01]  /*4f910*/  IMAD.MOV.U32 R11, RZ, RZ, R4 ;  /* 0x000000ffff0b7224 */ /* 0x000fe200078e0004 */
[----:B------:R-:W-:Y:S01]  /*4f920*/  ULDC UR4, c[0x0][0x248] ;  /* 0x0000920000047ab9 */ /* 0x000fe20000000800 */
[----:B------:R-:W-:Y:S02]  /*4f930*/  VIADD R4, R2, 0x88 ;  /* 0x0000008802047836 */ /* 0x000fe40000000000 */
[----:B0-----:R-:W-:Y:S01]  /*4f940*/  IMAD.MOV.U32 R8, RZ, RZ, R10 ;  /* 0x000000ffff087224 */ /* 0x001fe200078e000a */
[----:B------:R-:W4:Y:S02]  /*4f950*/  LDL.LU R9, [R1+0x784] ;  /* 0x0007840001097983 */ /* 0x000f240000300800 */
[----:B------:R-:W-:Y:S02]  /*4f960*/  ISETP.LT.AND P5, PT, R4, UR5, !P0 ;  /* 0x0000000504007c0c */ /* 0x000fe4000c7a1270 */
[----:B------:R0:W-:Y:S01]  /*4f970*/  STL [R1+0x2294], R26 ;  /* 0x0022941a01007387 */ /* 0x0001e20000100800 */
[----:B------:R-:W-:Y:S01]  /*4f980*/  VIADD R4, R2, 0x89 ;  /* 0x0000008902047836 */ /* 0x000fe20000000000 */
[----:B------:R-:W-:Y:S01]  /*4f990*/  ULDC UR5, c[0x0][0x22c] ;  /* 0x00008b0000057ab9 */ /* 0x000fe20000000800 */
[----:B0-----:R-:W-:-:S02]  /*4f9a0*/  IMAD.MOV.U32 R26, RZ, RZ, R6 ;  /* 0x000000ffff1a7224 */ /* 0x001fc400078e0006 */
[----:B------:R-:W-:Y:S01]  /*4f9b0*/  VIADD R6, R8, UR4 ;  /* 0x0000000408067c36 */ /* 0x000fe20008000000 */
[----:B------:R-:W-:-:S04]  /*4f9c0*/  ULDC UR4, c[0x0][0x248] ;  /* 0x0000920000047ab9 */ /* 0x000fc80000000800 */
[----:B------:R-:W-:Y:S04]  /*4f9d0*/  STL [R1+0x584], R6 ;  /* 0x0005840601007387 */ /* 0x000fe80000100800 */
[----:B---3--:R0:W-:Y:S01]  /*4f9e0*/  @P3 STG.E.U16 desc[UR8][R12.64], R5 ;  /* 0x000000050c003986 */ /* 0x0081e2000c101508 */
[----:B------:R-:W-:Y:S01]  /*4f9f0*/  ISETP.LT.AND P3, PT, R4, UR5, !P0 ;  /* 0x0000000504007c0c */ /* 0x000fe2000c761270 */
[----:B------:R-:W-:Y:S01]  /*4fa00*/  ULDC UR5, c[0x0][0x22c] ;  /* 0x00008b0000057ab9 */ /* 0x000fe20000000800 */
[----:B0-----:R-:W-:Y:S02]  /*4fa10*/  IMAD.MOV.U32 R13, RZ, RZ, R11 ;  /* 0x000000ffff0d7224 */ /* 0x001fe400078e000b */
[----:B------:R-:W-:Y:S01]  /*4fa20*/  VIADD R11, R6, UR4 ;  /* 0x00000004060b7c36 */ /* 0x000fe20008000000 */
[----:B------:R-:W-:Y:S01]  /*4fa30*/  ULDC UR4, c[0x0][0x248] ;  /* 0x0000920000047ab9 */ /* 0x000fe20000000800 */
[----:B------:R-:W-:Y:S01]  /*4fa40*/  IMAD.MOV.U32 R12, RZ, RZ, R7 ;  /* 0x000000ffff0c7224 */ /* 0x000fe200078e0007 */
[----:B------:R-:W3:Y:S04]  /*4fa50*/  LDL.LU R6, [R1+0x780] ;  /* 0x0007800001067983 */ /* 0x000ee80000300800 */
[----:B------:R-:W2:Y:S04]  /*4fa60*/  LDL.LU R7, [R1+0x3b0] ;  /* 0x0003b00001077983 */ /* 0x000ea80000300800 */
[----:B------:R-:W4:Y:S01]  /*4fa70*/  LDL.LU R4, [R1+0x2e8] ;  /* 0x0002e80001047983 */ /* 0x000f220000300800 */
[----:B------:R-:W-:Y:S01]  /*4fa80*/  VIADD R10, R11, UR4 ;  /* 0x000000040b0a7c36 */ /* 0x000fe20008000000 */
[----:B------:R-:W-:-:S04]  /*4fa90*/  ULDC UR4, c[0x0][0x248] ;  /* 0x0000920000047ab9 */ /* 0x000fc80000000800 */
[----:B------:R-:W-:Y:S04]  /*4faa0*/  STL.64 [R1+0x1778], R10 ;  /* 0x0017780a01007387 */ /* 0x000fe80000100a00 */
[----:B----4-:R0:W-:Y:S01]  /*4fab0*/  @P6 STG.E.U16 desc[UR8][R14.64], R4 ;  /* 0x000000040e006986 */ /* 0x0101e2000c101508 */
[----:B------:R-:W-:Y:S01]  /*4fac0*/  PRMT R5, R4, 0x7632, R5 ;  /* 0x0000763204057816 */ /* 0x000fe20000000005 */
[----:B0-----:R-:W-:Y:S02]  /*4fad0*/  IMAD.MOV.U32 R14, RZ, RZ, R26 ;  /* 0x000000ffff0e7224 */ /* 0x001fe400078e001a */
[----:B------:R-:W-:Y:S01]  /*4fae0*/  VIADD R15, R10, UR4 ;  /* 0x000000040a0f7c36 */ /* 0x000fe20008000000 */
[----:B------:R-:W-:Y:S01]  /*4faf0*/  ULDC UR4, c[0x0][0x248] ;  /* 0x0000920000047ab9 */ /* 0x000fe20000000800 */
[----:B------:R-:W-:-:S02]  /*4fb00*/  VIADD R4, R2, 0x8a ;  /* 0x0000008a02047836 */ /* 0x000fc40000000000 */
[----:B------:R-:W-:Y:S02]  /*4fb10*/  IMAD.MOV.U32 R11, RZ, RZ, R14 ;  /* 0x000000ffff0b7224 */ /* 0x000fe400078e000e */
[----:B------:R-:W-:Y:S01]  /*4fb20*/  VIADD R14, R15, UR4 ;  /* 0x000000040f0e7c36 */ /* 0x000fe20008000000 */
[----:B------:R-:W-:Y:S01]  /*4fb30*/  ULDC UR4, c[0x0][0x248] ;  /* 0x0000920000047ab9 */ /* 0x000fe20000000800 */
[----:B------:R-:W-:Y:S01]  /*4fb40*/  ISETP.LT.AND P6, PT, R4, UR5, !P0 ;  /* 0x0000000504007c0c */ /* 0x000fe2000c7c1270 */
[----:B------:R-:W-:Y:S01]  /*4fb50*/  IMAD.MOV.U32 R4, RZ, RZ, R13 ;  /* 0x000000ffff047224 */ /* 0x000fe200078e000d */
[----:B------:R0:W-:Y:S01]  /*4fb60*/  @P2 STG.E.U16 desc[UR8][R16.64], R5 ;  /* 0x0000000510002986 */ /* 0x0001e2000c101508 */
[----:B------:R-:W-:Y:S01]  /*4fb70*/  VIADD R13, R14, UR4 ;  /* 0x000000040e0d7c36 */ /* 0x000fe20008000000 */
[----:B------:R-:W-:Y:S01]  /*4fb80*/  ULDC UR4, c[0x0][0x248] ;  /* 0x0000920000047ab9 */ /* 0x000fe20000000800 */
[----:B------:R-:W-:Y:S01]  /*4fb90*/  IMAD.MOV.U32 R10, RZ, RZ, R9 ;  /* 0x000000ffff0a7224 */ /* 0x000fe200078e0009 */
[----:B------:R-:W-:Y:S01]  /*4fba0*/  ULDC UR5, c[0x0][0x22c] ;  /* 0x00008b0000057ab9 */ /* 0x000fe20000000800 */
[----:B------:R-:W-:-:S02]  /*4fbb0*/  IMAD.MOV.U32 R9, RZ, RZ, R23 ;  /* 0x000000ffff097224 */ /* 0x000fc400078e0017 */
[----:B------:R-:W4:Y:S01]  /*4fbc0*/  LDL.LU R23, [R1+0x2ec] ;  /* 0x0002ec0001177983 */ /* 0x000f220000300800 */
[----:B0-----:R-:W-:Y:S02]  /*4fbd0*/  IMAD.MOV.U32 R17, RZ, RZ, R12 ;  /* 0x000000ffff117224 */ /* 0x001fe400078e000c */
[----:B------:R-:W-:Y:S01]  /*4fbe0*/  VIADD R12, R13, UR4 ;  /* 0x000000040d0c7c36 */ /* 0x000fe20008000000 */
[----:B------:R-:W-:Y:S01]  /*4fbf0*/  ULDC UR4, c[0x0][0x248] ;  /* 0x0000920000047ab9 */ /* 0x000fe20000000800 */
[----:B------:R0:W-:Y:S04]  /*4fc00*/  STL.64 [R1+0x1760], R14 ;  /* 0x0017600e01007387 */ /* 0x0001e80000100a00 */
[----:B------:R1:W-:Y:S01]  /*4fc10*/  STL.64 [R1+0x1768], R12 ;  /* 0x0017680c01007387 */ /* 0x0003e20000100a00 */
[----:B0-----:R-:W-:Y:S01]  /*4fc20*/  VIADD R14, R12, UR4 ;  /* 0x000000040c0e7c36 */ /* 0x001fe20008000000 */
[----:B------:R-:W-:-:S02]  /*4fc30*/  ULDC UR4, c[0x0][0x248] ;  /* 0x0000920000047ab9 */ /* 0x000fc40000000800 */
[----:B-1----:R-:W2:Y:S01]  /*4fc40*/  LDL.LU R12, [R1+0x3a8] ;  /* 0x0003a800010c7983 */ /* 0x002ea20000300800 */
[----:B------:R-:W-:Y:S02]  /*4fc50*/  IMAD.MOV.U32 R15, RZ, RZ, R4 ;  /* 0x000000ffff0f7224 */ /* 0x000fe400078e0004 */
[----:B------:R-:W-:-:S05]  /*4fc60*/  VIADD R4, R2, 0x8b ;  /* 0x0000008b02047836 */ /* 0x000fca0000000000 */
[----:B------:R-:W-:Y:S01]  /*4fc70*/  ISETP.LT.AND P2, PT, R4, UR5, !P0 ;  /* 0x0000000504007c0c */ /* 0x000fe2000c741270 */
[----:B------:R-:W-:Y:S01]  /*4fc80*/  IMAD.MOV.U32 R13, RZ, RZ, R22 ;  /* 0x000000ffff0d7224 */ /* 0x000fe200078e0016 */
[----:B------:R-:W-:Y:S01]  /*4fc90*/  ULDC UR5, c[0x0][0x248] ;  /* 0x0000920000057ab9 */ /* 0x000fe20000000800 */
[----:B------:R-:W-:Y:S01]  /*4fca0*/  IMAD.MOV.U32 R26, RZ, RZ, R28 ;  /* 0x000000ffff1a7224 */ /* 0x000fe200078e001c */
[----:B------:R-:W2:Y:S01]  /*4fcb0*/  LDL.LU R22, [R1+0x22a0] ;  /* 0x0022a00001167983 */ /* 0x000ea20000300800 */
[----:B------:R-:W-:Y:S01]  /*4fcc0*/  VIADD R28, R0, UR6 ;  /* 0x00000006001c7c36 */ /* 0x000fe20008000000 */
[----:B---3--:R-:W-:Y:S01]  /*4fcd0*/  PRMT R16, R6, 0x7632, R16 ;  /* 0x0000763206107816 */ /* 0x008fe20000000010 */
[----:B------:R-:W-:Y:S01]  /*4fce0*/  ULDC UR6, c[0x0][0x248] ;  /* 0x0000920000067ab9 */ /* 0x000fe20000000800 */
[----:B----4-:R-:W-:Y:S01]  /*4fcf0*/  PRMT R5, R23, 0x7632, R5 ;  /* 0x0000763217057816 */ /* 0x010fe20000000005 */
[----:B------:R0:W-:Y:S04]  /*4fd00*/  @P1 STG.E.U16 desc[UR8][R18.64], R23 ;  /* 0x0000001712001986 */ /* 0x0001e8000c101508 */
[----:B0-----:R-:W3:Y:S01]  /*4fd10*/  LDL.LU R23, [R1+0x229c] ;  /* 0x00229c0001177983 */ /* 0x001ee20000300800 */
[----:B------:R-:W-:-:S02]  /*4fd20*/  IMAD.MOV.U32 R18, RZ, RZ, R0 ;  /* 0x000000ffff127224 */ /* 0x000fc400078e0000 */
[----:B--2---:R-:W-:Y:S02]  /*4fd30*/  IMAD.MOV.U32 R4, RZ, RZ, R12 ;  /* 0x000000ffff047224 */ /* 0x004fe400078e000c */
[----:B------:R-:W-:Y:S01]  /*4fd40*/  VIADD R12, R14, UR4 ;  /* 0x000000040e0c7c36 */ /* 0x000fe20008000000 */
[----:B------:R-:W-:-:S03]  /*4fd50*/  ULDC UR4, c[0x0][0x248] ;  /* 0x0000920000047ab9 */ /* 0x000fc60000000800 */
[----:B------:R-:W-:Y:S01]  /*4fd60*/  VIADD R19, R12, UR5 ;  /* 0x000000050c137c36 */ /* 0x000fe20008000000 */
[----:B------:R0:W-:Y:S01]  /*4fd70*/  STL [R1+0x58c], R12 ;  /* 0x00058c0c01007387 */ /* 0x0001e20000100800 */
[----:B------:R-:W-:-:S03]  /*4fd80*/  ULDC UR5, c[0x0][0x22c] ;  /* 0x00008b0000057ab9 */ /* 0x000fc60000000800 */
[----:B------:R-:W2:Y:S01]  /*4fd90*/  LDL.LU R0, [R1+0x788] ;  /* 0x0007880001007983 */ /* 0x000ea20000300800 */
[----:B0-----:R-:W-:Y:S02]  /*4fda0*/  IMAD.MOV.U32 R12, RZ, RZ, R13 ;  /* 0x000000ffff0c7224 */ /* 0x001fe400078e000d */
[----:B------:R-:W-:Y:S02]  /*4fdb0*/  IMAD.MOV.U32 R13, RZ, RZ, R15 ;  /* 0x000000ffff0d7224 */ /* 0x000fe400078e000f */
[----:B------:R-:W-:Y:S02]  /*4fdc0*/  IMAD.MOV.U32 R15, RZ, RZ, R26 ;  /* 0x000000ffff0f7224 */ /* 0x000fe400078e001a */
[----:B------:R-:W4:Y:S04]  /*4fdd0*/  LDL.LU R26, [R1+0x3c4] ;  /* 0x0003c400011a7983 */ /* 0x000f280000300800 */
[----:B------:R0:W-:Y:S04]  /*4fde0*/  STL [R1+0x1820], R14 ;  /* 0x0018200e01007387 */ /* 0x0001e80000100800 */
[----:B------:R1:W-:Y:S01]  /*4fdf0*/  STL [R1+0x16ac], R2 ;  /* 0x0016ac0201007387 */ /* 0x0003e20000100800 */
[----:B0-----:R-:W-:-:S02]  /*4fe00*/  IMAD.MOV.U32 R14, RZ, RZ, R4 ;  /* 0x000000ffff0e7224 */ /* 0x001fc400078e0004 */
[----:B------:R-:W-:Y:S02]  /*4fe10*/  VIADD R4, R2, 0x8c ;  /* 0x0000008c02047836 */ /* 0x000fe40000000000 */
[----:B-1----:R-:W-:Y:S02]  /*4fe20*/  IMAD.MOV.U32 R2, RZ, RZ, R18 ;  /* 0x000000ffff027224 */ /* 0x002fe400078e0012 */
[----:B------:R-:W-:Y:S01]  /*4fe30*/  VIADD R18, R19, UR4 ;  /* 0x0000000413127c36 */ /* 0x000fe20008000000 */
[----:B------:R-:W-:Y:S01]  /*4fe40*/  ISETP.LT.AND P1, PT, R4, UR5, !P0 ;  /* 0x0000000504007c0c */ /* 0x000fe2000c721270 */
[----:B------:R-:W-:Y:S01]  /*4fe50*/  ULDC UR4, c[0x0][0x248] ;  /* 0x0000920000047ab9 */ /* 0x000fe20000000800 */
[----:B------:R-:W-:Y:S01]  /*4fe60*/  IMAD.MOV.U32 R4, RZ, RZ, R10 ;  /* 0x000000ffff047224 */ /* 0x000fe200078e000a */
[----:B------:R-:W-:Y:S01]  /*4fe70*/  ULDC UR5, c[0x0][0x248] ;  /* 0x0000920000057ab9 */ /* 0x000fe20000000800 */
[----:B------:R-:W-:Y:S01]  /*4fe80*/  VIADD R10, R18, UR4 ;  /* 0x00000004120a7c36 */ /* 0x000fe20008000000 */
[----:B------:R0:W-:Y:S01]  /*4fe90*/  STL.64 [R1+0x1750], R18 ;  /* 0x0017501201007387 */ /* 0x0001e20000100a00 */
[----:B------:R-:W-:-:S03]  /*4fea0*/  ULDC UR4, c[0x0][0x248] ;  /* 0x0000920000047ab9 */ /* 0x000fc60000000800 */
[----:B0-----:R-:W2:Y:S01]  /*4feb0*/  LDL.LU R18, [R1+0x4b4] ;  /* 0x0004b40001127983 */ /* 0x001ea20000300800 */
[----:B------:R-:W-:-:S03]  /*4fec0*/  IMAD.MOV.U32 R19, RZ, RZ, R21 ;  /* 0x000000ffff137224 */ /* 0x000fc600078e0015 */
[----:B------:R-:W4:Y:S04]  /*4fed0*/  LDL.LU R21, [R1+0x2298] ;  /* 0x0022980001157983 */ /* 0x000f280000300800 */
[----:B---3--:R-:W-:Y:S04]  /*4fee0*/  @P4 STG.E.U16 desc[UR8][R22.64], R5 ;  /* 0x0000000516004986 */ /* 0x008fe8000c101508 */
[----:B------:R0:W-:Y:S02]  /*4fef0*/  @P5 STG.E.U16 desc[UR8][R24.64], R6 ;  /* 0x0000000618005986 */ /* 0x0001e4000c101508 */
[----:B0-----:R-:W-:Y:S01]  /*4ff00*/  IMAD.MOV.U32 R24, RZ, RZ, R4 ;  /* 0x000000ffff187224 */ /* 0x001fe200078e0004 */
[----:B------:R-:W-:Y:S01]  /*4ff10*/  LEA R4, P4, R7, R20, 0x1 ;  /* 0x0000001407047211 */ /* 0x000fe200078808ff */
[----:B--2---:R-:W-:-:S02]  /*4ff20*/  IMAD.MOV.U32 R23, RZ, RZ, R18 ;  /* 0x000000ffff177224 */ /* 0x004fc400078e0012 */
[----:B------:R-:W-:Y:S01]  /*4ff30*/  VIADD R18, R10, UR4 ;  /* 0x000000040a127c36 */ /* 0x000fe20008000000 */
[----:B------:R-:W-:Y:S01]  /*4ff40*/  ULDC UR4, c[0x0][0x248] ;  /* 0x0000920000047ab9 */ /* 0x000fe20000000800 */
[----:B------:R-:W-:Y:S02]  /*4ff50*/  IMAD.MOV.U32 R25, RZ, RZ, R23 ;  /* 0x000000ffff197224 */ /* 0x000fe400078e0017 */
[----:B------:R-:W-:Y:S01]  /*4ff60*/  VIADD R23, R18, UR4 ;  /* 0x0000000412177c36 */ /* 0x000fe20008000000 */
[----:B------:R0:W-:Y:S01]  /*4ff70*/  STL [R1+0x5ec], R18 ;  /* 0x0005ec1201007387 */ /* 0x0001e20000100800 */
[----:B------:R-:W-:Y:S01]  /*4ff80*/  ULDC UR4, c[0x0][0x248] ;  /* 0x0000920000047ab9 */ /* 0x000fe20000000800 */
[----:B----4-:R-:W-:Y:S01]  /*4ff90*/  LEA.HI.X.SX32 R5, R7, R21, 0x1, P4 ;  /* 0x0000001507057211 */ /* 0x010fe200020f0eff */
[----:B------:R-:W-:Y:S01]  /*4ffa0*/  VIADD R22, R23, UR4 ;  /* 0x0000000417167c36 */ /* 0x000fe20008000000 */
[----:B------:R-:W-:Y:S01]  /*4ffb0*/  LEA R6, P4, R26, R20, 0x1 ;  /* 0x000000141a067211 */ /* 0x000fe200078808ff */
[----:B------:R-:W-:Y:S01]  /*4ffc0*/  IMAD.MOV.U32 R7, RZ, RZ, R25 ;  /* 0x000000ffff077224 */ /* 0x000fe200078e0019 */
[----:B------:R-:W-:Y:S01]  /*4ffd0*/  ULDC UR4, c[0x0][0x248] ;  /* 0x0000920000047ab9 */ /* 0x000fe20000000800 */
[----:B0-----:R-:W-:-:S02]  /*4ffe0*/  IMAD.MOV.U32 R18, RZ, RZ, R19 ;  /* 0x000000ffff127224 */ /* 0x001fc400078e0013 */
[----:B------:R-:W-:Y:S02]  /*4fff0*/  IMAD.MOV.U32 R19, RZ, RZ, R13 ;  /* 0x000000ffff137224 */ /* 0x000fe400078e000d */
[----:B------:R-:W-:Y:S02]  /*50000*/  IMAD.MOV.U32 R13, RZ, RZ, R15 ;  /* 0x000000ffff0d7224 */ /* 0x000fe400078e000f */
[----:B------:R-:W-:Y:S02]  /*50010*/  IMAD.MOV.U32 R15, RZ, RZ, R9 ;  /* 0x000000ffff0f7224 */ /* 0x000fe400078e0009 */
[----:B------:R-:W-:Y:S02]  /*50020*/  IMAD.MOV.U32 R9, RZ, RZ, R28 ;  /* 0x000000ffff097224 */ /* 0x000fe400078e001c */
[----:B------:R-:W2:Y:S01]  /*50030*/  LDL.LU R28, [R1+0x3cc] ;  /* 0x0003cc00011c7983 */ /* 0x000ea20000300800 */
[----:B------:R-:W-:Y:S01]  /*50040*/  VIADD R25, R22, UR4 ;  /* 0x0000000416197c36 */ /* 0x000fe20008000000 */
[----:B------:R-:W-:-:S02]  /*50050*/  ULDC UR4, c[0x0][0x248] ;  /* 0x0000920000047ab9 */ /* 0x000fc40000000800 */
[----:B------:R0:W-:Y:S04]  /*50060*/  STL.64 [R1+0x1738], R22 ;  /* 0x0017381601007387 */ /* 0x0001e80000100a00 */
[----:B------:R-:W-:Y:S01]  /*50070*/  @P3 STG.E.U16 desc[UR8][R4.64], R16 ;  /* 0x0000001004003986 */ /* 0x000fe2000c101508 */
[----:B0-----:R-:W-:Y:S01]  /*50080*/  IMAD.MOV.U32 R23, RZ, RZ, R7 ;  /* 0x000000ffff177224 */ /* 0x001fe200078e0007 */
[----:B------:R-:W-:Y:S02]  /*50090*/  LEA.HI.X.SX32 R7, R26, R21, 0x1, P4 ;  /* 0x000000151a077211 */ /* 0x000fe400020f0eff */
[----:B------:R-:W3:Y:S04]  /*500a0*/  LDL.LU R22, [R1+0x438] ;  /* 0x0004380001167983 */ /* 0x000ee80000300800 */
[----:B------:R-:W-:Y:S04]  /*500b0*/  STL [R1+0x61c], R25 ;  /* 0x00061c1901007387 */ /* 0x000fe80000100800 */
[----:B------:R-:W4:Y:S04]  /*500c0*/  LDL.LU R26, [R1+0x2294] ;  /* 0x00229400011a7983 */ /* 0x000f280000300800 */
[----:B------:R0:W-:Y:S04]  /*500d0*/  @P6 STG.E.U16 desc[UR8][R6.64], R24 ;  /* 0x0000001806006986 */ /* 0x0001e8000c101508 */
[----:B0-----:R-:W2:Y:S01]  /*500e0*/  LDL.LU R7, [R1+0x3c8] ;  /* 0x0003c80001077983 */ /* 0x001ea20000300800 */
[----:B------:R-:W-:Y:S01]  /*500f0*/  VIADD R25, R25, UR5 ;  /* 0x0000000519197c36 */ /* 0x000fe20008000000 */
[----:B------:R-:W-:-:S04]  /*50100*/  ULDC UR5, c[0x0][0x248] ;  /* 0x0000920000057ab9 */ /* 0x000fc80000000800 */
[----:B------:R0:W-:Y:S04]  /*50110*/  STL [R1+0x62c], R25 ;  /* 0x00062c1901007387 */ /* 0x0001e80000100800 */
[----:B------:R1:W-:Y:S01]  /*50120*/  STL [R1+0x1810], R10 ;  /* 0x0018100a01007387 */ /* 0x0003e20000100800 */
[----:B0-----:R-:W-:Y:S01]  /*50130*/  VIADD R25, R25, UR4 ;  /* 0x0000000419197c36 */ /* 0x001fe20008000000 */
[----:B------:R-:W-:Y:S01]  /*50140*/  ULDC UR4, c[0x0][0x248] ;  /* 0x0000920000047ab9 */ /* 0x000fe20000000800 */
[----:B-1----:R-:W-:Y:S02]  /*50150*/  IMAD.MOV.U32 R10, RZ, RZ, R24 ;  /* 0x000000ffff0a7224 */ /* 0x002fe400078e0018 */
[----:B------:R-:W-:Y:S01]  /*50160*/  VIADD R24, R25, UR4 ;  /* 0x0000000419187c36 */ /* 0x000fe20008000000 */
[----:B------:R-:W-:-:S02]  /*50170*/  ULDC UR4, c[0x0][0x248] ;  /* 0x0000920000047ab9 */ /* 0x000fc40000000800 */
[----:B------:R-:W-:Y:S01]  /*50180*/  PRMT R16, R10, 0x7632, R16 ;  /* 0x000076320a107816 */ /* 0x000fe20000000010 */
[----:B------:R-:W-:Y:S01]  /*50190*/  VIADD R10, R24, UR5 ;  /* 0x00000005180a7c36 */ /* 0x000fe20008000000 */
[----:B------:R-:W-:Y:S01]  /*501a0*/  ULDC UR5, c[0x0][0x248] ;  /* 0x0000920000057ab9 */ /* 0x000fe20000000800 */
[----:B--2---:R-:W-:-:S04]  /*501b0*/  LEA R4, P3, R7, R20, 0x1 ;  /* 0x0000001407047211 */ /* 0x004fc800078608ff */
[-C--:B------:R-:W-:Y:S01]  /*501c0*/  LEA.HI.X.SX32 R5, R7, R21.reuse, 0x1, P3 ;  /* 0x0000001507057211 */ /* 0x080fe200018f0eff */
[----:B------:R-:W-:Y:S01]  /*501d0*/  IMAD.MOV.U32 R7, RZ, RZ, R28 ;  /* 0x000000ffff077224 */ /* 0x000fe200078e001c */
[----:B------:R-:W-:Y:S02]  /*501e0*/  LEA R6, P3, R28, R20, 0x1 ;  /* 0x000000141c067211 */ /* 0x000fe400078608ff */
[----:B------:R-:W2:Y:S04]  /*501f0*/  LDL.LU R28, [R1+0x2290] ;  /* 0x00229000011c7983 */ /* 0x000ea80000300800 */
[----:B------:R-:W-:Y:S01]  /*50200*/  STL.64 [R1+0x1728], R24 ;  /* 0x0017281801007387 */ /* 0x000fe20000100a00 */
[----:B------:R-:W-:-:S03]  /*50210*/  LEA.HI.X.SX32 R7, R7, R21, 0x1, P3 ;  /* 0x0000001507077211 */ /* 0x000fc600018f0eff */
[----:B------:R0:W-:Y:S04]  /*50220*/  STL [R1+0x65c], R10 ;  /* 0x00065c0a01007387 */ /* 0x0001e80000100800 */
[----:B------:R1:W-:Y:S01]  /*50230*/  @P2 STG.E.U16 desc[UR8][R4.64], R16 ;  /* 0x0000001004002986 */ /* 0x0003e2000c101508 */
[----:B0-----:R-:W-:Y:S01]  /*50240*/  VIADD R10, R10, UR4 ;  /* 0x000000040a0a7c36 */ /* 0x001fe20008000000 */
[----:B------:R-:W-:Y:S02]  /*50250*/  ULDC UR4, c[0x0][0x248] ;  /* 0x0000920000047ab9 */ /* 0x000fe40000000800 */
[----:B------:R0:W-:Y:S01]  /*50260*/  @P1 STG.E.U16 desc[UR8][R6.64], R0 ;  /* 0x0000000006001986 */ /* 0x0001e2000c101508 */
[----:B-1----:R-:W-:Y:S01]  /*50270*/  VIADD R4, R10, UR4 ;  /* 0x000000040a047c36 */ /* 0x002fe20008000000 */
[----:B------:R-:W-:-:S03]  /*50280*/  ULDC UR4, c[0x0][0x248] ;  /* 0x0000920000047ab9 */ /* 0x000fc60000000800 */
[----:B0-----:R-:W-:Y:S01]  /*50290*/  VIADD R7, R4, UR5 ;  /* 0x0000000504077c36 */ /* 0x001fe20008000000 */
[----:B------:R-:W-:-:S03]  /*502a0*/  ULDC UR5, c[0x0][0x248] ;  /* 0x0000920000057ab9 */ /* 0x000fc60000000800 */
[----:B------:R-:W-:Y:S01]  /*502b0*/  VIADD R6, R7, UR4 ;  /* 0x0000000407067c36 */ /* 0x000fe20008000000 */
[----:B------:R0:W-:Y:S01]  /*502c0*/  STL [R1+0x66c], R10 ;  /* 0x00066c0a01007387 */ /* 0x0001e20000100800 */
[----:B------:R-:W-:Y:S02]  /*502d0*/  ULDC UR4, c[0x0][0x248] ;  /* 0x0000920000047ab9 */ /* 0x000fe40000000800 */
[----:B------:R-:W-:Y:S01]  /*502e0*/  VIADD R5, R6, UR5 ;  /* 0x0000000506057c36 */ /* 0x000fe20008000000 */
[----:B------:R1:W-:Y:S01]  /*502f0*/  STL [R1+0x16bc], R0 ;  /* 0x0016bc0001007387 */ /* 0x0003e20000100800 */
[----:B------:R-:W-:Y:S02]  /*50300*/  ULDC UR5, c[0x0][0x248] ;  /* 0x0000920000057ab9 */ /* 0x000fe40000000800 */
[----:B------:R-:W-:Y:S01]  /*50310*/  VIADD R16, R5, UR6 ;  /* 0x0000000605107c36 */ /* 0x000fe20008000000 */
[----:B------:R-:W-:Y:S01]  /*50320*/  STL.64 [R1+0x1700], R6 ;  /* 0x0017000601007387 */ /* 0x000fe20000100a00 */
[----:B---3--:R-:W-:Y:S01]  /*50330*/  IMAD.MOV.U32 R25, RZ, RZ, R22 ;  /* 0x000000ffff197224 */ /* 0x008fe200078e0016 */
[----:B------:R-:W-:Y:S01]  /*50340*/  ULDC UR6, c[0x0][0x248] ;  /* 0x0000920000067ab9 */ /* 0x000fe20000000800 */
[----:B------:R-:W-:-:S02]  /*50350*/  VIADD R24, R16, UR7 ;  /* 0x0000000710187c36 */ /* 0x000fc40008000000 */
[----:B0-----:R-:W-:Y:S01]  /*50360*/  IMAD.MOV.U32 R10, RZ, RZ, R23 ;  /* 0x000000ffff0a7224 */ /* 0x001fe200078e0017 */
[----:B------:R-:W-:Y:S01]  /*50370*/  STL.64 [R1+0x1710], R4 ;  /* 0x0017100401007387 */ /* 0x000fe20000100a00 */
[----:B-1----:R-:W-:Y:S01]  /*50380*/  VIADD R0, R24, UR4 ;  /* 0x0000000418007c36 */ /* 0x002fe20008000000 */
[----:B------:R-:W-:Y:S01]  /*50390*/  ULDC UR4, c[0x0][0x248] ;  /* 0x0000920000047ab9 */ /* 0x000fe20000000800 */
[----:B------:R-:W-:Y:S02]  /*503a0*/  ULDC UR7, c[0x0][0x248] ;  /* 0x0000920000077ab9 */ /* 0x000fe40000000800 */
[----:B------:R-:W-:Y:S01]  /*503b0*/  VIADD R23, R0, UR10 ;  /* 0x0000000a00177c36 */ /* 0x000fe20008000000 */
[----:B------:R0:W-:Y:S01]  /*503c0*/  STL [R1+0x694], R16 ;  /* 0x0006941001007387 */ /* 0x0001e20000100800 */
[----:B------:R-:W-:-:S03]  /*503d0*/  ULDC UR10, c[0x0][0x248] ;  /* 0x00009200000a7ab9 */ /* 0x000fc60000000800 */
[----:B------:R1:W-:Y:S01]  /*503e0*/  STL [R1+0x69c], R0 ;  /* 0x00069c0001007387 */ /* 0x0003e20000100800 */
[----:B0-----:R-:W-:Y:S02]  /*503f0*/  IMAD.MOV.U32 R16, RZ, RZ, R10 ;  /* 0x000000ffff107224 */ /* 0x001fe400078e000a */
[----:B-1----:R-:W-:Y:S01]  /*50400*/  VIADD R0, R23, UR11 ;  /* 0x0000000b17007c36 */ /* 0x002fe20008000000 */
[----:B------:R-:W-:Y:S01]  /*50410*/  ULDC UR11, c[0x0][0x248] ;  /* 0x00009200000b7ab9 */ /* 0x000fe20000000800 */
[----:B------:R-:W-:Y:S02]  /*50420*/  IMAD.MOV.U32 R10, RZ, RZ, R14 ;  /* 0x000000ffff0a7224 */ /* 0x000fe400078e000e */
[----:B------:R-:W-:Y:S01]  /*50430*/  VIADD R14, R0, UR5 ;  /* 0x00000005000e7c36 */ /* 0x000fe20008000000 */
[----:B------:R0:W-:Y:S01]  /*50440*/  STL [R1+0x6ac], R0 ;  /* 0x0006ac0001007387 */ /* 0x0001e20000100800 */
[----:B------:R-:W-:-:S03]  /*50450*/  ULDC UR5, c[0x0][0x248] ;  /* 0x0000920000057ab9 */ /* 0x000fc60000000800 */
[----:B------:R-:W-:Y:S01]  /*50460*/  STL [R1+0x18a8], R23 ;  /* 0x0018a81701007387 */ /* 0x000fe20000100800 */
[----:B0-----:R-:W-:Y:S01]  /*50470*/  VIADD R0, R14, UR15 ;  /* 0x0000000f0e007c36 */ /* 0x001fe20008000000 */
[----:B------:R-:W-:-:S03]  /*50480*/  ULDC UR15, c[0x0][0x248] ;  /* 0x00009200000f7ab9 */ /* 0x000fc60000000800 */
[----:B------:R-:W-:Y:S01]  /*50490*/  VIADD R22, R0, UR16 ;  /* 0x0000001000167c36 */ /* 0x000fe20008000000 */
[----:B------:R0:W-:Y:S01]  /*504a0*/  STL [R1+0x6bc], R0 ;  /* 0x0006bc0001007387 */ /* 0x0001e20000100800 */
[----:B------:R-:W-:Y:S01]  /*504b0*/  ULDC UR16, c[0x0][0x248] ;  /* 0x0000920000107ab9 */ /* 0x000fe20000000800 */
[----:B0-----:R-:W-:Y:S02]  /*504c0*/  IMAD.MOV.U32 R0, RZ, RZ, R25 ;  /* 0x000000ffff007224 */ /* 0x001fe400078e0019 */
[----:B------:R-:W-:Y:S02]  /*504d0*/  IMAD.MOV.U32 R25, RZ, RZ, R10 ;  /* 0x000000ffff197224 */ /* 0x000fe400078e000a */
[----:B------:R-:W-:Y:S02]  /*504e0*/  IMAD.MOV.U32 R10, RZ, RZ, R12 ;  /* 0x000000ffff0a7224 */ /* 0x000fe400078e000c */
[----:B------:R-:W-:Y:S01]  /*504f0*/  VIADD R12, R22, UR17 ;  /* 0x00000011160c7c36 */ /* 0x000fe20008000000 */
[----:B------:R-:W-:Y:S01]  /*50500*/  STL [R1+0x1900], R14 ;  /* 0x0019000e01007387 */ /* 0x000fe20000100800 */
[----:B------:R-:W-:Y:S01]  /*50510*/  IMAD.MOV.U32 R23, RZ, RZ, R0 ;  /* 0x000000ffff177224 */ /* 0x000fe200078e0000 */
[----:B------:R-:W-:Y:S01]  /*50520*/  ULDC UR17, c[0x0][0x248] ;  /* 0x0000920000117ab9 */ /* 0x000fe20000000800 */
[----:B------:R-:W-:Y:S01]  /*50530*/  VIADD R4, R12, UR18 ;  /* 0x000000120c047c36 */ /* 0x000fe20008000000 */
[----:B------:R-:W-:Y:S01]  /*50540*/  STL [R1+0x17d8], R22 ;  /* 0x0017d81601007387 */ /* 0x000fe20000100800 */
[----:B------:R-:W-:Y:S01]  /*50550*/  IMAD.MOV.U32 R7, RZ, RZ, R10 ;  /* 0x000000ffff077224 */ /* 0x000fe200078e000a */
[----:B------:R-:W-:-:S02]  /*50560*/  ULDC UR18, c[0x0][0x248] ;  /* 0x0000920000127ab9 */ /* 0x000fc40000000800 */
[----:B------:R0:W-:Y:S02]  /*50570*/  STL [R1+0x6e4], R4 ;  /* 0x0006e40401007387 */ /* 0x0001e40000100800 */
[----:B0-----:R-:W-:Y:S01]  /*50580*/  VIADD R4, R4, UR19 ;  /* 0x0000001304047c36 */ /* 0x001fe20008000000 */
[----:B------:R-:W-:-:S04]  /*50590*/  ULDC UR19, c[0x0][0x248] ;  /* 0x0000920000137ab9 */ /* 0x000fc80000000800 */
[----:B------:R0:W-:Y:S02]  /*505a0*/  STL [R1+0x6dc], R4 ;  /* 0x0006dc0401007387 */ /* 0x0001e40000100800 */
[----:B0-----:R-:W-:Y:S01]  /*505b0*/  VIADD R4, R4, UR20 ;  /* 0x0000001404047c36 */ /* 0x001fe20008000000 */
[----:B------:R-:W-:-:S04]  /*505c0*/  ULDC UR20, c[0x0][0x248] ;  /* 0x0000920000147ab9 */ /* 0x000fc80000000800 */
[----:B------:R0:W-:Y:S01]  /*505d0*/  STL [R1+0x708], R4 ;  /* 0x0007080401007387 */ /* 0x0001e20000100800 */
[----:B------:R-:W-:Y:S02]  /*505e0*/  IMAD.MOV.U32 R10, RZ, RZ, R13 ;  /* 0x000000ffff0a7224 */ /* 0x000fe400078e000d */
[----:B0-----:R-:W-:Y:S01]  /*505f0*/  VIADD R4, R4, UR21 ;  /* 0x0000001504047c36 */ /* 0x001fe20008000000 */
[----:B------:R0:W-:Y:S01]  /*50600*/  STL [R1+0x1858], R12 ;  /* 0x0018580c01007387 */ /* 0x0001e20000100800 */
[----:B------:R-:W-:Y:S01]  /*50610*/  IMAD.MOV.U32 R14, RZ, RZ, R25 ;  /* 0x000000ffff0e7224 */ /* 0x000fe200078e0019 */
[----:B------:R-:W-:Y:S01]  /*50620*/  ULDC UR21, c[0x0][0x248] ;  /* 0x0000920000157ab9 */ /* 0x000fe20000000800 */
[----:B------:R-:W-:Y:S01]  /*50630*/  VIADD R0, R4, UR22 ;  /* 0x0000001604007c36 */ /* 0x000fe20008000000 */
[----:B------:R-:W-:-:S03]  /*50640*/  ULDC UR22, c[0x0][0x248] ;  /* 0x0000920000167ab9 */ /* 0x000fc60000000800 */
[----:B------:R-:W-:Y:S02]  /*50650*/  VIADD R13, R0, UR23 ;  /* 0x00000017000d7c36 */ /* 0x000fe40008000000 */
[----:B------:R-:W-:Y:S01]  /*50660*/  IMAD.MOV.U32 R25, RZ, RZ, R15 ;  /* 0x000000ffff197224 */ /* 0x000fe200078e000f */
[----:B------:R1:W-:Y:S01]  /*50670*/  STL [R1+0x1868], R0 ;  /* 0x0018680001007387 */ /* 0x0003e20000100800 */
[----:B0-----:R-:W-:Y:S01]  /*50680*/  VIADD R12, R13, UR24 ;  /* 0x000000180d0c7c36 */ /* 0x001fe20008000000 */
[----:B------:R-:W-:Y:S01]  /*50690*/  ULDC UR24, c[0x0][0x248] ;  /* 0x0000920000187ab9 */ /* 0x000fe20000000800 */
[----:B------:R-:W-:Y:S01]  /*506a0*/  IMAD.MOV.U32 R15, RZ, RZ, R8 ;  /* 0x000000ffff0f7224 */ /* 0x000fe200078e0008 */
[----:B------:R-:W-:Y:S01]  /*506b0*/  ULDC UR23, c[0x0][0x248] ;  /* 0x0000920000177ab9 */ /* 0x000fe20000000800 */
[----:B------:R-:W-:Y:S01]  /*506c0*/  VIADD R8, R12, UR25 ;  /* 0x000000190c087c36 */ /* 0x000fe20008000000 */
[----:B------:R-:W-:-:S03]  /*506d0*/  ULDC UR25, c[0x0][0x248] ;  /* 0x0000920000197ab9 */ /* 0x000fc60000000800 */
[----:B------:R-:W-:Y:S01]  /*506e0*/  VIADD R5, R8, UR26 ;  /* 0x0000001a08057c36 */ /* 0x000fe20008000000 */
[----:B------:R0:W-:Y:S01]  /*506f0*/  STL [R1+0x18b8], R8 ;  /* 0x0018b80801007387 */ /* 0x0001e20000100800 */
[----:B-1----:R-:W-:Y:S01]  /*50700*/  IMAD.MOV.U32 R0, RZ, RZ, R18 ;  /* 0x000000ffff007224 */ /* 0x002fe200078e0012 */
[----:B------:R-:W-:Y:S01]  /*50710*/  ULDC UR26, c[0x0][0x248] ;  /* 0x00009200001a7ab9 */ /* 0x000fe20000000800 */
[----:B0-----:R-:W-:Y:S02]  /*50720*/  IMAD.MOV.U32 R8, RZ, RZ, R7 ;  /* 0x000000ffff087224 */ /* 0x001fe400078e0007 */
[----:B------:R-:W-:Y:S01]  /*50730*/  VIADD R7, R5, UR14 ;  /* 0x0000000e05077c36 */ /* 0x000fe20008000000 */
[----:B------:R-:W-:Y:S01]  /*50740*/  STL.64 [R1+0x1730], R4 ;  /* 0x0017300401007387 */ /* 0x000fe20000100a00 */
[----:B------:R-:W-:Y:S01]  /*50750*/  IMAD.MOV.U32 R22, RZ, RZ, R14 ;  /* 0x000000ffff167224 */ /* 0x000fe200078e000e */
[----:B------:R-:W-:Y:S01]  /*50760*/  ULDC UR14, c[0x0][0x248] ;  /* 0x00009200000e7ab9 */ /* 0x000fe20000000800 */
[----:B------:R-:W-:Y:S01]  /*50770*/  VIADD R6, R7, UR13 ;  /* 0x0000000d07067c36 */ /* 0x000fe20008000000 */
[----:B------:R-:W-:-:S03]  /*50780*/  ULDC UR13, c[0x0][0x248] ;  /* 0x00009200000d7ab9 */ /* 0x000fc60000000800 */
[----:B------:R-:W-:Y:S01]  /*50790*/  VIADD R18, R6, UR12 ;  /* 0x0000000c06127c36 */ /* 0x000fe20008000000 */
[----:B------:R0:W-:Y:S01]  /*507a0*/  STL.64 [R1+0x1770], R6 ;  /* 0x0017700601007387 */ /* 0x0001e20000100a00 */
[----:B------:R-:W-:Y:S01]  /*507b0*/  IMAD.MOV.U32 R14, RZ, RZ, R11 ;  /* 0x000000ffff0e7224 */ /* 0x000fe200078e000b */
[----:B------:R-:W-:Y:S01]  /*507c0*/  ULDC UR12, c[0x0][0x248] ;  /* 0x00009200000c7ab9 */ /* 0x000fe20000000800 */
[----:B0-----:R-:W-:Y:S02]  /*507d0*/  IMAD.MOV.U32 R7, RZ, RZ, R12 ;  /* 0x000000ffff077224 */ /* 0x001fe400078e000c */
[----:B------:R-:W-:Y:S02]  /*507e0*/  IMAD.MOV.U32 R12, RZ, RZ, R23 ;  /* 0x000000ffff0c7224 */ /* 0x000fe400078e0017 */
[----:B------:R-:W-:Y:S02]  /*507f0*/  IMAD.MOV.U32 R23, RZ, RZ, R2 ;  /* 0x000000ffff177224 */ /* 0x000fe400078e0002 */
[----:B------:R-:W-:Y:S01]  /*50800*/  VIADD R2, R18, UR11 ;  /* 0x0000000b12027c36 */ /* 0x000fe20008000000 */
[----:B------:R-:W-:-:S03]  /*50810*/  ULDC UR11, c[0x0][0x248] ;  /* 0x00009200000b7ab9 */ /* 0x000fc60000000800 */
[----:B------:R-:W-:Y:S01]  /*50820*/  VIADD R4, R2, UR10 ;  /* 0x0000000a02047c36 */ /* 0x000fe20008000000 */
[----:B------:R0:W-:Y:S01]  /*50830*/  STL [R1+0x19a8], R2 ;  /* 0x0019a80201007387 */ /* 0x0001e20000100800 */
[----:B------:R-:W-:Y:S01]  /*50840*/  IMAD.MOV.U32 R6, RZ, RZ, R9 ;  /* 0x000000ffff067224 */ /* 0x000fe200078e0009 */
[----:B------:R-:W-:Y:S01]  /*50850*/  ULDC UR10, c[0x0][0x248] ;  /* 0x00009200000a7ab9 */ /* 0x000fe20000000800 */
[----:B------:R-:W-:Y:S01]  /*50860*/  VIADD R5, R4, UR59 ;  /* 0x0000003b04057c36 */ /* 0x000fe20008000000 */
[----:B------:R-:W-:-:S04]  /*50870*/  ULDC UR59, c[0x0][0x248] ;  /* 0x00009200003b7ab9 */ /* 0x000fc80000000800 */
[----:B------:R1:W-:Y:S01]  /*50880*/  STL.64 [R1+0x1780], R4 ;  /* 0x0017800401007387 */ /* 0x0003e20000100a00 */
[----:B0-----:R-:W-:Y:S02]  /*50890*/  IMAD.MOV.U32 R2, RZ, RZ, R19 ;  /* 0x000000ffff027224 */ /* 0x001fe400078e0013 */
[----:B------:R-:W-:Y:S01]  /*508a0*/  VIADD R19, R5, UR6 ;  /* 0x0000000605137c36 */ /* 0x000fe20008000000 */
[----:B------:R-:W-:Y:S01]  /*508b0*/  ULDC UR6, c[0x0][0x248] ;  /* 0x0000920000067ab9 */ /* 0x000fe20000000800 */
[----:B-1----:R-:W3:Y:S04]  /*508c0*/  LDL.LU R5, [R1+0x44c] ;  /* 0x00044c0001057983 */ /* 0x002ee80000300800 */
[----:B------:R-:W4:Y:S04]  /*508d0*/  LDL.LU R4, [R1+0x3e0] ;  /* 0x0003e00001047983 */ /* 0x000f280000300800 */
[----:B----4-:R0:W-:Y:S04]  /*508e0*/  STL [R1+0x2270], R4 ;  /* 0x0022700401007387 */ /* 0x0101e80000100800 */
[----:B0-----:R-:W4:Y:S04]  /*508f0*/  LDL.LU R4, [R1+0x3ac] ;  /* 0x0003ac0001047983 */ /* 0x001f280000300800 */
[----:B------:R0:W-:Y:S04]  /*50900*/  STL [R1+0x2280], R14 ;  /* 0x0022800e01007387 */ /* 0x0001e80000100800 */
[----:B0-----:R-:W3:Y:S04]  /*50910*/  LDL.LU R14, [R1+0x3b4] ;  /* 0x0003b400010e7983 */ /* 0x001ee80000300800 */
[----:B------:R0:W-:Y:S04]  /*50920*/  STL.64 [R1+0x2268], R22 ;  /* 0x0022681601007387 */ /* 0x0001e80000100a00 */
[----:B0-----:R-:W4:Y:S04]  /*50930*/  LDL.LU R22, [R1+0x3b8] ;  /* 0x0003b80001167983 */ /* 0x001f280000300800 */
[----:B------:R-:W4:Y:S04]  /*50940*/  LDL.LU R23, [R1+0x38] ;  /* 0x0000380001177983 */ /* 0x000f280000300800 */
[----:B------:R-:W-:Y:S04]  /*50950*/  STL.64 [R1+0x2288], R12 ;  /* 0x0022880c01007387 */ /* 0x000fe80000100a00 */
[----:B--2---:R3:W-:Y:S01]  /*50960*/  STL.64 [R1+0x2278], R28 ;  /* 0x0022781c01007387 */ /* 0x0047e20000100a00 */
[----:B------:R-:W-:Y:S01]  /*50970*/  VIADD R9, R28, UR60 ;  /* 0x0000003c1c097c36 */ /* 0x000fe20008000000 */
[----:B------:R-:W-:Y:S01]  /*50980*/  ULDC UR60, c[0x0][0x248] ;  /* 0x00009200003c7ab9 */ /* 0x000fe20000000800 */
[----:B---3--:R-:W-:Y:S01]  /*50990*/  LEA R28, P2, R14, R20, 0x1 ;  /* 0x000000140e1c7211 */ /* 0x008fe200078408ff */
[----:B----4-:R-:W-:-:S02]  /*509a0*/  IMAD.MOV.U32 R29, RZ, RZ, R23 ;  /* 0x000000ffff1d7224 */ /* 0x010fc400078e0017 */
[----:B------:R-:W-:Y:S02]  /*509b0*/  IMAD.MOV.U32 R23, RZ, RZ, R25 ;  /* 0x000000ffff177224 */ /* 0x000fe400078e0019 */
[----:B------:R-:W-:Y:S01]  /*509c0*/  VIADD R25, R19, UR5 ;  /* 0x0000000513197c36 */ /* 0x000fe20008000000 */
[-C--:B------:R-:W-:Y:S01]  /*509d0*/  LEA R12, P1, R22, R20.reuse, 0x1 ;  /* 0x00000014160c7211 */ /* 0x080fe200078208ff */
[----:B------:R-:W-:Y:S01]  /*509e0*/  IMAD.MOV.U32 R13, RZ, RZ, R22 ;  /* 0x000000ffff0d7224 */ /* 0x000fe200078e0016 */
[----:B------:R-:W-:Y:S02]  /*509f0*/  ULDC UR5, c[0x0][0x248] ;  /* 0x0000920000057ab9 */ /* 0x000fe40000000800 */
[----:B------:R0:W-:Y:S02]  /*50a00*/  STL.64 [R1+0x1798], R24 ;  /* 0x0017981801007387 */ /* 0x0001e40000100a00 */
[-C--:B------:R-:W-:Y:S02]  /*50a10*/  LEA.HI.X.SX32 R13, R13, R21.reuse, 0x1, P1 ;  /* 0x000000150d0d7211 */ /* 0x080fe400008f0eff */
[-C--:B------:R-:W-:Y:S01]  /*50a20*/  LEA R22, P3, R4, R20.reuse, 0x1 ;  /* 0x0000001404167211 */ /* 0x080fe200078608ff */
[----:B0-----:R-:W2:Y:S04]  /*50a30*/  LDL.LU R25, [R1+0x4ec] ;  /* 0x0004ec0001197983 */ /* 0x001ea80000300800 */
[----:B------:R-:W2:Y:S04]  /*50a40*/  LDL.LU R24, [R1+0x474] ;  /* 0x0004740001187983 */ /* 0x000ea80000300800 */
[----:B------:R-:W-:Y:S04]  /*50a50*/  STL.64 [R1+0x1790], R18 ;  /* 0x0017901201007387 */ /* 0x000fe80000100a00 */
[----:B------:R0:W-:Y:S04]  /*50a60*/  STL [R1+0x18c8], R19 ;  /* 0x0018c81301007387 */ /* 0x0001e80000100800 */
[----:B------:R1:W-:Y:S01]  /*50a70*/  STL.64 [R1+0xdf8], R12 ;  /* 0x000df80c01007387 */ /* 0x0003e20000100a00 */
[----:B0-----:R-:W-:Y:S01]  /*50a80*/  IMAD.MOV.U32 R19, RZ, RZ, R29 ;  /* 0x000000ffff137224 */ /* 0x001fe200078e001d */
[-C--:B------:R-:W-:Y:S01]  /*50a90*/  LEA.HI.X.SX32 R29, R14, R21.reuse, 0x1, P2 ;  /* 0x000000150e1d7211 */ /* 0x080fe200010f0eff */
[----:B------:R-:W-:Y:S01]  /*50aa0*/  IMAD.MOV.U32 R18, RZ, RZ, R23 ;  /* 0x000000ffff127224 */ /* 0x000fe200078e0017 */
[----:B------:R-:W-:Y:S01]  /*50ab0*/  LEA.HI.X.SX32 R23, R4, R21, 0x1, P3 ;  /* 0x0000001504177211 */ /* 0x000fe200018f0eff */
[----:B-1----:R-:W3:Y:S04]  /*50ac0*/  LDL.LU.64 R12, [R1+0x2288] ;  /* 0x00228800010c7983 */ /* 0x002ee80000300a00 */
[----:B------:R-:W4:Y:S04]  /*50ad0*/  LDL.LU R14, [R1+0x2280] ;  /* 0x00228000010e7983 */ /* 0x000f280000300800 */
[----:B------:R0:W-:Y:S04]  /*50ae0*/  STL.64 [R1+0xdf0], R28 ;  /* 0x000df01c01007387 */ /* 0x0001e80000100a00 */
[----:B0-----:R-:W2:Y:S04]  /*50af0*/  LDL.LU.64 R28, [R1+0x2278] ;  /* 0x00227800011c7983 */ /* 0x001ea80000300a00 */
[----:B------:R-:W3:Y:S04]  /*50b00*/  LDL.LU R4, [R1+0x2270] ;  /* 0x0022700001047983 */ /* 0x000ee80000300800 */
[----:B------:R0:W-:Y:S04]  /*50b10*/  STL.64 [R1+0xde8], R22 ;  /* 0x000de81601007387 */ /* 0x0001e80000100a00 */
[----:B0-----:R-:W4:Y:S04]  /*50b20*/  LDL.LU.64 R22, [R1+0x2268] ;  /* 0x0022680001167983 */ /* 0x001f280000300a00 */
[----:B--2---:R0:W-:Y:S04]  /*50b30*/  STL [R1+0x2250], R29 ;  /* 0x0022501d01007387 */ /* 0x0041e80000100800 */
[----:B0-----:R-:W2:Y:S04]  /*50b40*/  LDL.LU R29, [R1+0x380] ;  /* 0x00038000011d7983 */ /* 0x001ea80000300800 */
[----:B----4-:R0:W-:Y:S04]  /*50b50*/  STL.64 [R1+0x2238], R22 ;  /* 0x0022381601007387 */ /* 0x0101e80000100a00 */
[----:B0-----:R-:W4:Y:S04]  /*50b60*/  LDL.LU R22, [R1+0x3a0] ;  /* 0x0003a00001167983 */ /* 0x001f280000300800 */
[----:B------:R-:W4:Y:S04]  /*50b70*/  LDL.LU R23, [R1+0x384] ;  /* 0x0003840001177983 */ /* 0x000f280000300800 */
[----:B---3--:R-:W-:Y:S04]  /*50b80*/  STL.64 [R1+0x2248], R4 ;  /* 0x0022480401007387 */ /* 0x008fe80000100a00 */
[----:B------:R0:W-:Y:S04]  /*50b90*/  STL [R1+0x2240], R13 ;  /* 0x0022400d01007387 */ /* 0x0001e80000100800 */
[----:B0-----:R-:W3:Y:S04]  /*50ba0*/  LDL.LU R13, [R1+0x378] ;  /* 0x00037800010d7983 */ /* 0x001ee80000300800 */
[----:B------:R-:W-:Y:S04]  /*50bb0*/  STL.64 [R1+0x2258], R18 ;  /* 0x0022581201007387 */ /* 0x000fe80000100a00 */
[----:B------:R4:W-:Y:S01]  /*50bc0*/  STL.64 [R1+0x2260], R24 ;  /* 0x0022601801007387 */ /* 0x0009e20000100a00 */
[----:B--2---:R-:W-:-:S04]  /*50bd0*/  LEA R4, P3, R29, R20, 0x1 ;  /* 0x000000141d047211 */ /* 0x004fc800078608ff */
[-C--:B------:R-:W-:Y:S01]  /*50be0*/  LEA.HI.X.SX32 R5, R29, R21.reuse, 0x1, P3 ;  /* 0x000000151d057211 */ /* 0x080fe200018f0eff */
[----:B----4-:R-:W-:Y:S01]  /*50bf0*/  IMAD.MOV.U32 R25, RZ, RZ, R22 ;  /* 0x000000ffff197224 */ /* 0x010fe200078e0016 */
[-C--:B------:R-:W-:Y:S01]  /*50c00*/  LEA R24, P1, R22, R20.reuse, 0x1 ;  /* 0x0000001416187211 */ /* 0x080fe200078208ff */
[----:B------:R-:W-:Y:S01]  /*50c10*/  IMAD.MOV.U32 R19, RZ, RZ, R23 ;  /* 0x000000ffff137224 */ /* 0x000fe200078e0017 */
[----:B------:R-:W-:Y:S02]  /*50c20*/  LEA R18, P2, R23, R20, 0x1 ;  /* 0x0000001417127211 */ /* 0x000fe400078408ff */
[-C--:B------:R-:W-:Y:S02]  /*50c30*/  LEA.HI.X.SX32 R25, R25, R21.reuse, 0x1, P1 ;  /* 0x0000001519197211 */ /* 0x080fe400008f0eff */
[----:B------:R-:W-:-:S03]  /*50c40*/  LEA.HI.X.SX32 R19, R19, R21, 0x1, P2 ;  /* 0x0000001513137211 */ /* 0x000fc600010f0eff */
[----:B------:R0:W-:Y:S01]  /*50c50*/  STL.64 [R1+0xde0], R24 ;  /* 0x000de01801007387 */ /* 0x0001e20000100a00 */
[----:B---3--:R-:W-:-:S03]  /*50c60*/  LEA R22, P4, R13, R20, 0x1 ;  /* 0x000000140d167211 */ /* 0x008fc600078808ff */
[----:B0-----:R-:W2:Y:S01]  /*50c70*/  LDL.LU.64 R24, [R1+0x2260] ;  /* 0x0022600001187983 */ /* 0x001ea20000300a00 */
[----:B------:R-:W-:-:S03]  /*50c80*/  LEA.HI.X.SX32 R23, R13, R21, 0x1, P4 ;  /* 0x000000150d177211 */ /* 0x000fc600020f0eff */
[----:B------:R0:W-:Y:S04]  /*50c90*/  STL.64 [R1+0xdd8], R18 ;  /* 0x000dd81201007387 */ /* 0x0001e80000100a00 */
[----:B0-----:R-:W3:Y:S04]  /*50ca0*/  LDL.LU.64 R18, [R1+0x2258] ;  /* 0x0022580001127983 */ /* 0x001ee80000300a00 */
[----:B------:R-:W4:Y:S04]  /*50cb0*/  LDL.LU R29, [R1+0x2250] ;  /* 0x00225000011d7983 */ /* 0x000f280000300800 */
[----:B------:R0:W-:Y:S04]  /*50cc0*/  STL.64 [R1+0xdd0], R4 ;  /* 0x000dd00401007387 */ /* 0x0001e80000100a00 */
[----:B0-----:R-:W2:Y:S04]  /*50cd0*/  LDL.LU.64 R4, [R1+0x2248] ;  /* 0x0022480001047983 */ /* 0x001ea80000300a00 */
[----:B------:R-:W4:Y:S04]  /*50ce0*/  LDL.LU R13, [R1+0x2240] ;  /* 0x00224000010d7983 */ /* 0x000f280000300800 */
[----:B------:R0:W-:Y:S04]  /*50cf0*/  STL.64 [R1+0xdc8], R22 ;  /* 0x000dc81601007387 */ /* 0x0001e80000100a00 */
[----:B0-----:R-:W3:Y:S04]  /*50d00*/  LDL.LU.64 R22, [R1+0x2238] ;  /* 0x0022380001167983 */ /* 0x001ee80000300a00 */
[----:B------:R0:W-:Y:S04]  /*50d10*/  STL [R1+0x2210], R3 ;  /* 0x0022100301007387 */ /* 0x0001e80000100800 */
[----:B0-----:R-:W4:Y:S04]  /*50d20*/  LDL.LU R3, [R1+0x358] ;  /* 0x0003580001037983 */ /* 0x001f280000300800 */
[----:B------:R0:W-:Y:S04]  /*50d30*/  STL [R1+0x2220], R8 ;  /* 0x0022200801007387 */ /* 0x0001e80000100800 */
[----:B0-----:R-:W4:Y:S04]  /*50d40*/  LDL.LU R8, [R1+0x360] ;  /* 0x0003600001087983 */ /* 0x001f280000300800 */
[----:B------:R0:W-:Y:S04]  /*50d50*/  STL.64 [R1+0x2208], R16 ;  /* 0x0022081001007387 */ /* 0x0001e80000100a00 */
[----:B0-----:R-:W4:Y:S04]  /*50d60*/  LDL.LU R16, [R1+0x36c] ;  /* 0x00036c0001107983 */ /* 0x001f280000300800 */
[----:B------:R-:W4:Y:S04]  /*50d70*/  LDL.LU R17, [R1+0x364] ;  /* 0x0003640001117983 */ /* 0x000f280000300800 */
[----:B------:R-:W-:Y:S01]  /*50d80*/  STL.64 [R1+0x2228], R14 ;  /* 0x0022280e01007387 */ /* 0x000fe20000100a00 */
[----:B------:R-:W-:Y:S01]  /*50d90*/  VIADD R11, R26, UR60 ;  /* 0x0000003c1a0b7c36 */ /* 0x000fe20008000000 */
[----:B------:R-:W-:-:S02]  /*50da0*/  ULDC UR60, c[0x0][0x248] ;  /* 0x00009200003c7ab9 */ /* 0x000fc40000000800 */
[----:B--2---:R4:W-:Y:S04]  /*50db0*/  STL.64 [R1+0x2218], R4 ;  /* 0x0022180401007387 */ /* 0x0049e80000100a00 */
[----:B---3--:R0:W-:Y:S01]  /*50dc0*/  STL.64 [R1+0x2230], R22 ;  /* 0x0022301601007387 */ /* 0x0081e20000100a00 */
[----:B----4-:R-:W-:-:S04]  /*50dd0*/  LEA R4, P3, R8, R20, 0x1 ;  /* 0x0000001408047211 */ /* 0x010fc800078608ff */
[-C--:B------:R-:W-:Y:S01]  /*50de0*/  LEA.HI.X.SX32 R5, R8, R21.reuse, 0x1, P3 ;  /* 0x0000001508057211 */ /* 0x080fe200018f0eff */
[----:B0-----:R-:W-:Y:S01]  /*50df0*/  IMAD.MOV.U32 R23, RZ, RZ, R16 ;  /* 0x000000ffff177224 */ /* 0x001fe200078e0010 */
[-C--:B------:R-:W-:Y:S01]  /*50e00*/  LEA R22, P1, R16, R20.reuse, 0x1 ;  /* 0x0000001410167211 */ /* 0x080fe200078208ff */
[----:B------:R-:W-:Y:S01]  /*50e10*/  IMAD.MOV.U32 R15, RZ, RZ, R17 ;  /* 0x000000ffff0f7224 */ /* 0x000fe200078e0011 */
[-C--:B------:R-:W-:Y:S02]  /*50e20*/  LEA R14, P2, R17, R20.reuse, 0x1 ;  /* 0x00000014110e7211 */ /* 0x080fe400078408ff */
[-C--:B------:R-:W-:Y:S02]  /*50e30*/  LEA.HI.X.SX32 R23, R23, R21.reuse, 0x1, P1 ;  /* 0x0000001517177211 */ /* 0x080fe400008f0eff */
[-C--:B------:R-:W-:Y:S02]  /*50e40*/  LEA.HI.X.SX32 R15, R15, R21.reuse, 0x1, P2 ;  /* 0x000000150f0f7211 */ /* 0x080fe400010f0eff */
[CC--:B------:R-:W-:Y:S01]  /*50e50*/  LEA R16, P4, R3.reuse, R20.reuse, 0x1 ;  /* 0x0000001403107211 */ /* 0x0c0fe200078808ff */
[----:B------:R0:W-:Y:S03]  /*50e60*/  STL.64 [R1+0xdc0], R22 ;  /* 0x000dc01601007387 */ /* 0x0001e60000100a00 */
[----:B------:R-:W-:Y:S01]  /*50e70*/  LEA.HI.X.SX32 R17, R3, R21, 0x1, P4 ;  /* 0x0000001503117211 */ /* 0x000fe200020f0eff */
[----:B0-----:R-:W2:Y:S04]  /*50e80*/  LDL.LU.64 R22, [R1+0x2230] ;  /* 0x0022300001167983 */ /* 0x001ea80000300a00 */
[----:B------:R0:W-:Y:S04]  /*50e90*/  STL.64 [R1+0xdb8], R14 ;  /* 0x000db80e01007387 */ /* 0x0001e80000100a00 */
[----:B0-----:R-:W3:Y:S04]  /*50ea0*/  LDL.LU.64 R14, [R1+0x2228] ;  /* 0x00222800010e7983 */ /* 0x001ee80000300a00 */
[----:B------:R-:W4:Y:S04]  /*50eb0*/  LDL.LU R8, [R1+0x2220] ;  /* 0x0022200001087983 */ /* 0x000f280000300800 */
[----:B------:R0:W-:Y:S04]  /*50ec0*/  STL.64 [R1+0xdb0], R4 ;  /* 0x000db00401007387 */ /* 0x0001e80000100a00 */
[----:B0-----:R-:W2:Y:S04]  /*50ed0*/  LDL.LU.64 R4, [R1+0x2218] ;  /* 0x0022180001047983 */ /* 0x001ea80000300a00 */
[----:B------:R-:W3:Y:S04]  /*50ee0*/  LDL.LU R3, [R1+0x2210] ;  /* 0x0022100001037983 */ /* 0x000ee80000300800 */
[----:B------:R0:W-:Y:S04]  /*50ef0*/  STL.64 [R1+0xda8], R16 ;  /* 0x000da81001007387 */ /* 0x0001e80000100a00 */
[----:B0-----:R-:W4:Y:S04]  /*50f00*/  LDL.LU.64 R16, [R1+0x2208] ;  /* 0x0022080001107983 */ /* 0x001f280000300a00 */
[----:B------:R-:W-:Y:S04]  /*50f10*/  STL.64 [R1+0x2200], R24 ;  /* 0x0022001801007387 */ /* 0x000fe80000100a00 */
[----:B------:R0:W-:Y:S04]  /*50f20*/  STL.64 [R1+0x21d8], R18 ;  /* 0x0021d81201007387 */ /* 0x0001e80000100a00 */
[----:B0-----:R-:W2:Y:S04]  /*50f30*/  LDL.LU R18, [R1+0x34c] ;  /* 0x00034c0001127983 */ /* 0x001ea80000300800 */
[----:B------:R-:W3:Y:S04]  /*50f40*/  LDL.LU R19, [R1+0x348] ;  /* 0x0003480001137983 */ /* 0x000ee80000300800 */
[----:B------:R0:W-:Y:S04]  /*50f50*/  STL [R1+0x21f0], R12 ;  /* 0x0021f00c01007387 */ /* 0x0001e80000100800 */
[----:B0-----:R-:W3:Y:S04]  /*50f60*/  LDL.LU R12, [R1+0x344] ;  /* 0x00034400010c7983 */ /* 0x001ee80000300800 */
[----:B------:R0:W-:Y:S04]  /*50f70*/  STL [R1+0x21e0], R26 ;  /* 0x0021e01a01007387 */ /* 0x0001e80000100800 */
[----:B0-----:R-:W3:Y:S04]  /*50f80*/  LDL.LU R26, [R1+0x340] ;  /* 0x00034000011a7983 */ /* 0x001ee80000300800 */
[----:B------:R-:W-:Y:S04]  /*50f90*/  STL.64 [R1+0x21e8], R10 ;  /* 0x0021e80a01007387 */ /* 0x000fe80000100a00 */
[----:B----4-:R3:W-:Y:S01]  /*50fa0*/  STL.64 [R1+0x21f8], R16 ;  /* 0x0021f81001007387 */ /* 0x0107e20000100a00 */
[----:B--2---:R-:W-:Y:S01]  /*50fb0*/  IMAD.MOV.U32 R25, RZ, RZ, R18 ;  /* 0x000000ffff197224 */ /* 0x004fe200078e0012 */
[-C--:B------:R-:W-:Y:S01]  /*50fc0*/  LEA R24, P1, R18, R20.reuse, 0x1 ;  /* 0x0000001412187211 */ /* 0x080fe200078208ff */
[----:B---3--:R-:W-:Y:S01]  /*50fd0*/  IMAD.MOV.U32 R17, RZ, RZ, R19 ;  /* 0x000000ffff117224 */ /* 0x008fe200078e0013 */
[----:B------:R-:W-:-:S02]  /*50fe0*/  LEA R16, P2, R19, R20, 0x1 ;  /* 0x0000001413107211 */ /* 0x000fc400078408ff */
[-C--:B------:R-:W-:Y:S02]  /*50ff0*/  LEA.HI.X.SX32 R25, R25, R21.reuse, 0x1, P1 ;  /* 0x0000001519197211 */ /* 0x080fe400008f0eff */
[----:B------:R-:W-:-:S03]  /*51000*/  LEA.HI.X.SX32 R17, R17, R21, 0x1, P2 ;  /* 0x0000001511117211 */ /* 0x000fc600010f0eff */
[----:B------:R0:W-:Y:S01]  /*51010*/  STL.64 [R1+0xda0], R24 ;  /* 0x000da01801007387 */ /* 0x0001e20000100a00 */
[----:B------:R-:W-:-:S04]  /*51020*/  LEA R10, P3, R12, R20, 0x1 ;  /* 0x000000140c0a7211 */ /* 0x000fc800078608ff */
[----:B------:R-:W-:Y:S01]  /*51030*/  LEA.HI.X.SX32 R11, R12, R21, 0x1, P3 ;  /* 0x000000150c0b7211 */ /* 0x000fe200018f0eff */
[----:B0-----:R-:W2:Y:S04]  /*51040*/  LDL.LU.64 R24, [R1+0x2200] ;  /* 0x0022000001187983 */ /* 0x001ea80000300a00 */
[----:B------:R0:W-:Y:S01]  /*51050*/  STL.64 [R1+0xd98], R16 ;  /* 0x000d981001007387 */ /* 0x0001e20000100a00 */
[----:B------:R-:W-:-:S04]  /*51060*/  LEA R18, P4, R26, R20, 0x1 ;  /* 0x000000141a127211 */ /* 0x000fc800078808ff */
[----:B------:R-:W-:Y:S01]  /*51070*/  LEA.HI.X.SX32 R19, R26, R21, 0x1, P4 ;  /* 0x000000151a137211 */ /* 0x000fe200020f0eff */
[----:B0-----:R-:W3:Y:S04]  /*51080*/  LDL.LU.64 R16, [R1+0x21f8] ;  /* 0x0021f80001107983 */ /* 0x001ee80000300a00 */
[----:B------:R-:W4:Y:S04]  /*51090*/  LDL.LU R12, [R1+0x21f0] ;  /* 0x0021f000010c7983 */ /* 0x000f280000300800 */
[----:B------:R0:W-:Y:S04]  /*510a0*/  STL.64 [R1+0xd90], R10 ;  /* 0x000d900a01007387 */ /* 0x0001e80000100a00 */
[----:B0-----:R-:W3:Y:S04]  /*510b0*/  LDL.LU.64 R10, [R1+0x21e8] ;  /* 0x0021e800010a7983 */ /* 0x001ee80000300a00 */
[----:B------:R-:W4:Y:S04]  /*510c0*/  LDL.LU R26, [R1+0x21e0] ;  /* 0x0021e000011a7983 */ /* 0x000f280000300800 */
[----:B------:R0:W-:Y:S04]  /*510d0*/  STL.64 [R1+0xd88], R18 ;  /* 0x000d881201007387 */ /* 0x0001e80000100a00 */
[----:B0-----:R-:W2:Y:S04]  /*510e0*/  LDL.LU.64 R18, [R1+0x21d8] ;  /* 0x0021d80001127983 */ /* 0x001ea80000300a00 */
[----:B------:R0:W-:Y:S04]  /*510f0*/  STL [R1+0x21c0], R5 ;  /* 0x0021c00501007387 */ /* 0x0001e80000100800 */
[----:B0-----:R-:W3:Y:S04]  /*51100*/  LDL.LU R5, [R1+0x334] ;  /* 0x0003340001057983 */ /* 0x001ee80000300800 */
[----:B------:R0:W-:Y:S04]  /*51110*/  STL [R1+0x21b0], R13 ;  /* 0x0021b00d01007387 */ /* 0x0001e80000100800 */
[----:B0-----:R-:W4:Y:S04]  /*51120*/  LDL.LU R13, [R1+0x330] ;  /* 0x00033000010d7983 */ /* 0x001f280000300800 */
[----:B------:R-:W-:Y:S04]  /*51130*/  STL.64 [R1+0x21d0], R22 ;  /* 0x0021d01601007387 */ /* 0x000fe80000100a00 */
[----:B------:R0:W-:Y:S04]  /*51140*/  STL.64 [R1+0x21b8], R8 ;  /* 0x0021b80801007387 */ /* 0x0001e80000100a00 */
[----:B0-----:R-:W3:Y:S04]  /*51150*/  LDL.LU R8, [R1+0x33c] ;  /* 0x00033c0001087983 */ /* 0x001ee80000300800 */
[----:B------:R-:W4:Y:S04]  /*51160*/  LDL.LU R9, [R1+0x338] ;  /* 0x0003380001097983 */ /* 0x000f280000300800 */
[----:B--2---:R-:W-:Y:S04]  /*51170*/  STL.64 [R1+0x21a8], R18 ;  /* 0x0021a81201007387 */ /* 0x004fe80000100a00 */
[----:B------:R-:W-:Y:S01]  /*51180*/  STL.64 [R1+0x21c8], R24 ;  /* 0x0021c81801007387 */ /* 0x000fe20000100a00 */
[----:B---3--:R-:W-:Y:S01]  /*51190*/  IMAD.MOV.U32 R23, RZ, RZ, R8 ;  /* 0x000000ffff177224 */ /* 0x008fe200078e0008 */
[----:B------:R-:W-:-:S04]  /*511a0*/  LEA R22, P1, R8, R20, 0x1 ;  /* 0x0000001408167211 */ /* 0x000fc800078208ff */
[----:B------:R-:W-:-:S05]  /*511b0*/  LEA.HI.X.SX32 R23, R23, R21, 0x1, P1 ;  /* 0x0000001517177211 */ /* 0x000fca00008f0eff */
[----:B------:R0:W-:Y:S04]  /*511c0*/  STL.64 [R1+0xd80], R22 ;  /* 0x000d801601007387 */ /* 0x0001e80000100a00 */
[----:B0-----:R-:W2:Y:S01]  /*511d0*/  LDL.LU.64 R22, [R1+0x21d0] ;  /* 0x0021d00001167983 */ /* 0x001ea20000300a00 */
[----:B----4-:R-:W-:Y:S01]  /*511e0*/  IMAD.MOV.U32 R25, RZ, RZ, R9 ;  /* 0x000000ffff197224 */ /* 0x010fe200078e0009 */
[-C--:B------:R-:W-:Y:S02]  /*511f0*/  LEA R24, P2, R9, R20.reuse, 0x1 ;  /* 0x0000001409187211 */ /* 0x080fe400078408ff */
[----:B------:R-:W-:Y:S02]  /*51200*/  LEA R8, P3, R5, R20, 0x1 ;  /* 0x0000001405087211 */ /* 0x000fe400078608ff */
[----:B------:R-:W-:-:S02]  /*51210*/  LEA.HI.X.SX32 R25, R25, R21, 0x1, P2 ;  /* 0x0000001519197211 */ /* 0x000fc400010f0eff */
[----:B------:R-:W-:Y:S02]  /*51220*/  LEA R18, P4, R13, R20, 0x1 ;  /* 0x000000140d127211 */ /* 0x000fe400078808ff */
[-C--:B------:R-:W-:Y:S01]  /*51230*/  LEA.HI.X.SX32 R9, R5, R21.reuse, 0x1, P3 ;  /* 0x0000001505097211 */ /* 0x080fe200018f0eff */
[----:B------:R0:W-:Y:S01]  /*51240*/  STL.64 [R1+0xd78], R24 ;  /* 0x000d781801007387 */ /* 0x0001e20000100a00 */
[----:B------:R-:W-:-:S03]  /*51250*/  LEA.HI.X.SX32 R19, R13, R21, 0x1, P4 ;  /* 0x000000150d137211 */ /* 0x000fc600020f0eff */
[----:B0-----:R-:W3:Y:S04]  /*51260*/  LDL.LU.64 R24, [R1+0x21c8] ;  /* 0x0021c80001187983 */ /* 0x001ee80000300a00 */
[----:B------:R-:W4:Y:S04]  /*51270*/  LDL.LU R5, [R1+0x21c0] ;  /* 0x0021c00001057983 */ /* 0x000f280000300800 */
[----:B------:R0:W-:Y:S04]  /*51280*/  STL.64 [R1+0xd70], R8 ;  /* 0x000d700801007387 */ /* 0x0001e80000100a00 */
[----:B0-----:R-:W4:Y:S04]  /*51290*/  LDL.LU.64 R8, [R1+0x21b8] ;  /* 0x0021b80001087983 */ /* 0x001f280000300a00 */
[----:B------:R-:W3:Y:S04]  /*512a0*/  LDL.LU R13, [R1+0x21b0] ;  /* 0x0021b000010d7983 */ /* 0x000ee80000300800 */
[----:B------:R0:W-:Y:S04]  /*512b0*/  STL.64 [R1+0xd68], R18 ;  /* 0x000d681201007387 */ /* 0x0001e80000100a00 */
[----:B0-----:R-:W4:Y:S04]  /*512c0*/  LDL.LU.64 R18, [R1+0x21a8] ;  /* 0x0021a80001127983 */ /* 0x001f280000300a00 */
[----:B------:R0:W-:Y:S04]  /*512d0*/  STL.64 [R1+0x2198], R10 ;  /* 0x0021980a01007387 */ /* 0x0001e80000100a00 */
[----:B0-----:R-:W4:Y:S04]  /*512e0*/  LDL.LU R10, [R1+0x328] ;  /* 0x00032800010a7983 */ /* 0x001f280000300800 */
[----:B------:R-:W4:Y:S04]  /*512f0*/  LDL.LU R11, [R1+0x32c] ;  /* 0x00032c00010b7983 */ /* 0x000f280000300800 */
[----:B------:R0:W-:Y:S04]  /*51300*/  STL [R1+0x2190], R16 ;  /* 0x0021901001007387 */ /* 0x0001e80000100800 */
[----:B0-----:R-:W4:Y:S04]  /*51310*/  LDL.LU R16, [R1+0x324] ;  /* 0x0003240001107983 */ /* 0x001f280000300800 */
[----:B--2---:R-:W-:Y:S04]  /*51320*/  STL.64 [R1+0x2178], R22 ;  /* 0x0021781601007387 */ /* 0x004fe80000100a00 */
[----:B------:R-:W-:Y:S04]  /*51330*/  STL.64 [R1+0x21a0], R14 ;  /* 0x0021a00e01007387 */ /* 0x000fe80000100a00 */
[----:B------:R0:W-:Y:S04]  /*51340*/  STL [R1+0x2180], R17 ;  /* 0x0021801101007387 */ /* 0x0001e80000100800 */
[----:B0-----:R-:W2:Y:S04]  /*51350*/  LDL.LU R17, [R1+0x320] ;  /* 0x0003200001117983 */ /* 0x001ea80000300800 */
[----:B---3--:R0:W-:Y:S01]  /*51360*/  STL.64 [R1+0x2188], R12 ;  /* 0x0021880c01007387 */ /* 0x0081e20000100a00 */
[----:B----4-:R-:W-:-:S02]  /*51370*/  IMAD.MOV.U32 R23, RZ, RZ, R10 ;  /* 0x000000ffff177224 */ /* 0x010fc400078e000a */
[----:B------:R-:W-:Y:S01]  /*51380*/  IMAD.MOV.U32 R15, RZ, RZ, R11 ;  /* 0x000000ffff0f7224 */ /* 0x000fe200078e000b */
[-C--:B------:R-:W-:Y:S01]  /*51390*/  LEA R14, P1, R11, R20.reuse, 0x1 ;  /* 0x000000140b0e7211 */ /* 0x080fe200078208ff */
[----:B------:R-:W-:Y:S01]  /*513a0*/  IMAD.MOV.U32 R11, RZ, RZ, R23 ;  /* 0x000000ffff0b7224 */ /* 0x000fe200078e0017 */
[----:B------:R-:W-:Y:S02]  /*513b0*/  LEA R10, P2, R23, R20, 0x1 ;  /* 0x00000014170a7211 */ /* 0x000fe400078408ff */
[-C--:B------:R-:W-:Y:S02]  /*513c0*/  LEA.HI.X.SX32 R15, R15, R21.reuse, 0x1, P1 ;  /* 0x000000150f0f7211 */ /* 0x080fe400008f0eff */
[----:B------:R-:W-:-:S03]  /*513d0*/  LEA.HI.X.SX32 R11, R11, R21, 0x1, P2 ;  /* 0x000000150b0b7211 */ /* 0x000fc600010f0eff */
[----:B------:R1:W-:Y:S01]  /*513e0*/  STL.64 [R1+0xd60], R14 ;  /* 0x000d600e01007387 */ /* 0x0003e20000100a00 */
[----:B0-----:R-:W-:-:S04]  /*513f0*/  LEA R12, P3, R16, R20, 0x1 ;  /* 0x00000014100c7211 */ /* 0x001fc800078608ff */
[----:B------:R-:W-:Y:S01]  /*51400*/  LEA.HI.X.SX32 R13, R16, R21, 0x1, P3 ;  /* 0x00000015100d7211 */ /* 0x000fe200018f0eff */
[----:B-1----:R-:W3:Y:S04]  /*51410*/  LDL.LU.64 R14, [R1+0x21a0] ;  /* 0x0021a000010e7983 */ /* 0x002ee80000300a00 */
[----:B------:R0:W-:Y:S04]  /*51420*/  STL.64 [R1+0xd58], R10 ;  /* 0x000d580a01007387 */ /* 0x0001e80000100a00 */
[----:B0-----:R-:W4:Y:S04]  /*51430*/  LDL.LU.64 R10, [R1+0x2198] ;  /* 0x00219800010a7983 */ /* 0x001f280000300a00 */
[----:B------:R-:W3:Y:S04]  /*51440*/  LDL.LU R16, [R1+0x2190] ;  /* 0x0021900001107983 */ /* 0x000ee80000300800 */
[----:B------:R0:W-:Y:S04]  /*51450*/  STL.64 [R1+0xd50], R12 ;  /* 0x000d500c01007387 */ /* 0x0001e80000100a00 */
[----:B0-----:R-:W3:Y:S01]  /*51460*/  LDL.LU.64 R12, [R1+0x2188] ;  /* 0x00218800010c7983 */ /* 0x001ee20000300a00 */
[----:B--2---:R-:W-:-:S04]  /*51470*/  LEA R22, P4, R17, R20, 0x1 ;  /* 0x0000001411167211 */ /* 0x004fc800078808ff */
[----:B------:R-:W-:Y:S02]  /*51480*/  LEA.HI.X.SX32 R23, R17, R21, 0x1, P4 ;  /* 0x0000001511177211 */ /* 0x000fe400020f0eff */
[----:B------:R-:W2:Y:S04]  /*51490*/  LDL.LU R17, [R1+0x2180] ;  /* 0x0021800001117983 */ /* 0x000ea80000300800 */
[----:B------:R0:W-:Y:S04]  /*514a0*/  STL.64 [R1+0xd48], R22 ;  /* 0x000d481601007387 */ /* 0x0001e80000100a00 */
[----:B0-----:R-:W3:Y:S04]  /*514b0*/  LDL.LU.64 R22, [R1+0x2178] ;  /* 0x0021780001167983 */ /* 0x001ee80000300a00 */
[----:B------:R0:W-:Y:S04]  /*514c0*/  STL.64 [R1+0x2158], R24 ;  /* 0x0021581801007387 */ /* 0x0001e80000100a00 */
[----:B0-----:R-:W2:Y:S04]  /*514d0*/  LDL.LU R24, [R1+0x31c] ;  /* 0x00031c0001187983 */ /* 0x001ea80000300800 */
[----:B------:R-:W3:Y:S04]  /*514e0*/  LDL.LU R25, [R1+0x318] ;  /* 0x0003180001197983 */ /* 0x000ee80000300800 */
[----:B------:R0:W-:Y:S04]  /*514f0*/  STL [R1+0x2160], R9 ;  /* 0x0021600901007387 */ /* 0x0001e80000100800 */
[----:B0-----:R-:W3:Y:S04]  /*51500*/  LDL.LU R9, [R1+0x314] ;  /* 0x0003140001097983 */ /* 0x001ee80000300800 */
[----:B------:R-:W-:Y:S04]  /*51510*/  STL.64 [R1+0x2148], R28 ;  /* 0x0021481c01007387 */ /* 0x000fe80000100a00 */
[----:B------:R0:W-:Y:S04]  /*51520*/  STL [R1+0x2150], R3 ;  /* 0x0021500301007387 */ /* 0x0001e80000100800 */
[----:B0-----:R-:W3:Y:S04]  /*51530*/  LDL.LU R3, [R1+0x310] ;  /* 0x0003100001037983 */ /* 0x001ee80000300800 */
[----:B------:R2:W-:Y:S04]  /*51540*/  STL.64 [R1+0x2170], R26 ;  /* 0x0021701a01007387 */ /* 0x0005e80000100a00 */
        /* <DEDUP_REMOVED lines=12> */
[----:B------:R-:W-:-:S03]  /*51610*/  LEA R28, P4, R3, R20, 0x1 ;  /* 0x00000014031c7211 */ /* 0x000fc600078808ff */
[----:B0-----:R-:W3:Y:S01]  /*51620*/  LDL.LU.64 R10, [R1+0x2168] ;  /* 0x00216800010a7983 */ /* 0x001ee20000300a00 */
[----:B------:R-:W-:-:S03]  /*51630*/  LEA.HI.X.SX32 R29, R3, R21, 0x1, P4 ;  /* 0x00000015031d7211 */ /* 0x000fc600020f0eff */
[----:B------:R-:W4:Y:S04]  /*51640*/  LDL.LU R9, [R1+0x2160] ;  /* 0x0021600001097983 */ /* 0x000f280000300800 */
[----:B------:R0:W-:Y:S04]  /*51650*/  STL.64 [R1+0xd30], R24 ;  /* 0x000d301801007387 */ /* 0x0001e80000100a00 */
[----:B0-----:R-:W3:Y:S04]  /*51660*/  LDL.LU.64 R24, [R1+0x2158] ;  /* 0x0021580001187983 */ /* 0x001ee80000300a00 */
[----:B------:R-:W4:Y:S04]  /*51670*/  LDL.LU R3, [R1+0x2150] ;  /* 0x0021500001037983 */ /* 0x000f280000300800 */
[----:B------:R0:W-:Y:S04]  /*51680*/  STL.64 [R1+0xd28], R28 ;  /* 0x000d281c01007387 */ /* 0x0001e80000100a00 */
[----:B0-----:R-:W2:Y:S04]  /*51690*/  LDL.LU.64 R28, [R1+0x2148] ;  /* 0x00214800011c7983 */ /* 0x001ea80000300a00 */
[----:B------:R0:W-:Y:S04]  /*516a0*/  STL.64 [R1+0x2128], R4 ;  /* 0x0021280401007387 */ /* 0x0001e80000100a00 */
[----:B0-----:R-:W4:Y:S04]  /*516b0*/  LDL.LU R4, [R1+0x2fc] ;  /* 0x0002fc0001047983 */ /* 0x001f280000300800 */
[----:B------:R-:W4:Y:S04]  /*516c0*/  LDL.LU R5, [R1+0x2f8] ;  /* 0x0002f80001057983 */ /* 0x000f280000300800 */
[----:B--2---:R0:W-:Y:S04]  /*516d0*/  STL [R1+0x2120], R28 ;  /* 0x0021201c01007387 */ /* 0x0041e80000100800 */
[----:B0-----:R-:W2:Y:S04]  /*516e0*/  LDL.LU R28, [R1+0x2f0] ;  /* 0x0002f000011c7983 */ /* 0x001ea80000300800 */
[----:B------:R0:W-:Y:S04]  /*516f0*/  STL [R1+0x2130], R27 ;  /* 0x0021301b01007387 */ /* 0x0001e80000100800 */
[----:B0-----:R-:W2:Y:S04]  /*51700*/  LDL.LU R27, [R1+0x2f4] ;  /* 0x0002f400011b7983 */ /* 0x001ea80000300800 */
[----:B------:R4:W-:Y:S04]  /*51710*/  STL.64 [R1+0x2138], R18 ;  /* 0x0021381201007387 */ /* 0x0009e80000100a00 */
[----:B---3--:R-:W-:Y:S04]  /*51720*/  STL.64 [R1+0x2118], R24 ;  /* 0x0021181801007387 */ /* 0x008fe80000100a00 */
[----:B------:R0:W-:Y:S01]  /*51730*/  STL.64 [R1+0x2140], R6 ;  /* 0x0021400601007387 */ /* 0x0001e20000100a00 */
[----:B----4-:R-:W-:Y:S01]  /*51740*/  IMAD.MOV.U32 R19, RZ, RZ, R5 ;  /* 0x000000ffff137224 */ /* 0x010fe200078e0005 */
[-C--:B------:R-:W-:Y:S01]  /*51750*/  LEA R18, P2, R5, R20.reuse, 0x1 ;  /* 0x0000001405127211 */ /* 0x080fe200078408ff */
[----:B0-----:R-:W-:Y:S01]  /*51760*/  IMAD.MOV.U32 R7, RZ, RZ, R4 ;  /* 0x000000ffff077224 */ /* 0x001fe200078e0004 */
[----:B------:R-:W-:-:S02]  /*51770*/  LEA R6, P1, R4, R20, 0x1 ;  /* 0x0000001404067211 */ /* 0x000fc400078208ff */
[-C--:B------:R-:W-:Y:S02]  /*51780*/  LEA.HI.X.SX32 R19, R19, R21.reuse, 0x1, P2 ;  /* 0x0000001513137211 */ /* 0x080fe400010f0eff */
[----:B------:R-:W-:-:S05]  /*51790*/  LEA.HI.X.SX32 R7, R7, R21, 0x1, P1 ;  /* 0x0000001507077211 */ /* 0x000fca00008f0eff */
[----:B------:R0:W-:Y:S04]  /*517a0*/  STL.64 [R1+0xd20], R6 ;  /* 0x000d200601007387 */ /* 0x0001e80000100a00 */
[----:B0-----:R-:W3:Y:S04]  /*517b0*/  LDL.LU.64 R6, [R1+0x2140] ;  /* 0x0021400001067983 */ /* 0x001ee80000300a00 */
[----:B------:R0:W-:Y:S04]  /*517c0*/  STL.64 [R1+0xd18], R18 ;  /* 0x000d181201007387 */ /* 0x0001e80000100a00 */
[----:B0-----:R-:W4:Y:S01]  /*517d0*/  LDL.LU.64 R18, [R1+0x2138] ;  /* 0x0021380001127983 */ /* 0x001f220000300a00 */
[----:B--2---:R-:W-:-:S04]  /*517e0*/  LEA R24, P4, R28, R20, 0x1 ;  /* 0x000000141c187211 */ /* 0x004fc800078808ff */
[----:B------:R-:W-:Y:S02]  /*517f0*/  LEA.HI.X.SX32 R25, R28, R21, 0x1, P4 ;  /* 0x000000151c197211 */ /* 0x000fe400020f0eff */
[----:B------:R-:W-:-:S04]  /*51800*/  LEA R4, P3, R27, R20, 0x1 ;  /* 0x000000141b047211 */ /* 0x000fc800078608ff */
[----:B------:R-:W-:Y:S02]  /*51810*/  LEA.HI.X.SX32 R5, R27, R21, 0x1, P3 ;  /* 0x000000151b057211 */ /* 0x000fe400018f0eff */
[----:B------:R-:W2:Y:S04]  /*51820*/  LDL.LU R27, [R1+0x2130] ;  /* 0x00213000011b7983 */ /* 0x000ea80000300800 */
[----:B------:R0:W-:Y:S04]  /*51830*/  STL.64 [R1+0xd10], R4 ;  /* 0x000d100401007387 */ /* 0x0001e80000100a00 */
[----:B0-----:R-:W3:Y:S04]  /*51840*/  LDL.LU.64 R4, [R1+0x2128] ;  /* 0x0021280001047983 */ /* 0x001ee80000300a00 */
[----:B------:R-:W2:Y:S04]  /*51850*/  LDL.LU R28, [R1+0x2120] ;  /* 0x00212000011c7983 */ /* 0x000ea80000300800 */
[----:B------:R0:W-:Y:S04]  /*51860*/  STL.64 [R1+0xd08], R24 ;  /* 0x000d081801007387 */ /* 0x0001e80000100a00 */
[----:B0-----:R-:W2:Y:S04]  /*51870*/  LDL.LU.64 R24, [R1+0x2118] ;  /* 0x0021180001187983 */ /* 0x001ea80000300a00 */
[----:B------:R0:W-:Y:S04]  /*51880*/  STL.64 [R1+0x20f8], R22 ;  /* 0x0020f81601007387 */ /* 0x0001e80000100a00 */
[----:B0-----:R-:W2:Y:S04]  /*51890*/  LDL.LU R22, [R1+0x2dc] ;  /* 0x0002dc0001167983 */ /* 0x001ea80000300800 */
[----:B------:R-:W2:Y:S04]  /*518a0*/  LDL.LU R23, [R1+0x2d8] ;  /* 0x0002d80001177983 */ /* 0x000ea80000300800 */
[----:B------:R0:W-:Y:S04]  /*518b0*/  STL [R1+0x2100], R17 ;  /* 0x0021001101007387 */ /* 0x0001e80000100800 */
[----:B0-----:R-:W2:Y:S04]  /*518c0*/  LDL.LU R17, [R1+0x2d4] ;  /* 0x0002d40001117983 */ /* 0x001ea80000300800 */
[----:B------:R0:W-:Y:S04]  /*518d0*/  STL [R1+0x20f0], R13 ;  /* 0x0020f00d01007387 */ /* 0x0001e80000100800 */
[----:B0-----:R-:W2:Y:S04]  /*518e0*/  LDL.LU R13, [R1+0x2d0] ;  /* 0x0002d000010d7983 */ /* 0x001ea80000300800 */
[----:B---3--:R-:W-:Y:S04]  /*518f0*/  STL.64 [R1+0x20e8], R4 ;  /* 0x0020e80401007387 */ /* 0x008fe80000100a00 */
[----:B------:R2:W-:Y:S04]  /*51900*/  STL.64 [R1+0x2110], R8 ;  /* 0x0021100801007387 */ /* 0x0005e80000100a00 */
[----:B----4-:R0:W-:Y:S01]  /*51910*/  STL.64 [R1+0x2108], R18 ;  /* 0x0021081201007387 */ /* 0x0101e20000100a00 */
[----:B--2---:R-:W-:Y:S01]  /*51920*/  IMAD.MOV.U32 R9, RZ, RZ, R22 ;  /* 0x000000ffff097224 */ /* 0x004fe200078e0016 */
[-C--:B------:R-:W-:Y:S01]  /*51930*/  LEA R8, P1, R22, R20.reuse, 0x1 ;  /* 0x0000001416087211 */ /* 0x080fe200078208ff */
[----:B0-----:R-:W-:Y:S01]  /*51940*/  IMAD.MOV.U32 R19, RZ, RZ, R23 ;  /* 0x000000ffff137224 */ /* 0x001fe200078e0017 */
        /* <DEDUP_REMOVED lines=13> */
[----:B0-----:R-:W2:Y:S04]  /*51a20*/  LDL.LU.64 R22, [R1+0x20f8] ;  /* 0x0020f80001167983 */ /* 0x001ea80000300a00 */
[----:B------:R-:W3:Y:S04]  /*51a30*/  LDL.LU R13, [R1+0x20f0] ;  /* 0x0020f000010d7983 */ /* 0x000ee80000300800 */
[----:B------:R0:W-:Y:S04]  /*51a40*/  STL.64 [R1+0xce8], R4 ;  /* 0x000ce80401007387 */ /* 0x0001e80000100a00 */
[----:B0-----:R-:W3:Y:S04]  /*51a50*/  LDL.LU.64 R4, [R1+0x20e8] ;  /* 0x0020e80001047983 */ /* 0x001ee80000300a00 */
[----:B------:R0:W-:Y:S04]  /*51a60*/  STL [R1+0x20d0], R6 ;  /* 0x0020d00601007387 */ /* 0x0001e80000100800 */
[----:B0-----:R-:W3:Y:S04]  /*51a70*/  LDL.LU R6, [R1+0x2b4] ;  /* 0x0002b40001067983 */ /* 0x001ee80000300800 */
[----:B------:R0:W-:Y:S04]  /*51a80*/  STL.64 [R1+0x20b8], R10 ;  /* 0x0020b80a01007387 */ /* 0x0001e80000100a00 */
[----:B0-----:R-:W3:Y:S04]  /*51a90*/  LDL.LU R10, [R1+0x2bc] ;  /* 0x0002bc00010a7983 */ /* 0x001ee80000300800 */
[----:B------:R-:W3:Y:S04]  /*51aa0*/  LDL.LU R11, [R1+0x2b8] ;  /* 0x0002b800010b7983 */ /* 0x000ee80000300800 */
[----:B------:R0:W-:Y:S04]  /*51ab0*/  STL [R1+0x20c0], R14 ;  /* 0x0020c00e01007387 */ /* 0x0001e80000100800 */
[----:B0-----:R-:W3:Y:S04]  /*51ac0*/  LDL.LU R14, [R1+0x2b0] ;  /* 0x0002b000010e7983 */ /* 0x001ee80000300800 */
[----:B--2---:R3:W-:Y:S04]  /*51ad0*/  STL.64 [R1+0x20c8], R22 ;  /* 0x0020c81601007387 */ /* 0x0047e80000100a00 */
[----:B------:R-:W-:Y:S04]  /*51ae0*/  STL.64 [R1+0x20d8], R26 ;  /* 0x0020d81a01007387 */ /* 0x000fe80000100a00 */
[----:B----4-:R0:W-:Y:S01]  /*51af0*/  STL.64 [R1+0x20e0], R16 ;  /* 0x0020e01001007387 */ /* 0x0101e20000100a00 */
[-C--:B---3--:R-:W-:Y:S01]  /*51b00*/  LEA R22, P3, R6, R20.reuse, 0x1 ;  /* 0x0000001406167211 */ /* 0x088fe200078608ff */
[----:B0-----:R-:W-:Y:S01]  /*51b10*/  IMAD.MOV.U32 R17, RZ, RZ, R10 ;  /* 0x000000ffff117224 */ /* 0x001fe200078e000a */
[-C--:B------:R-:W-:Y:S01]  /*51b20*/  LEA R16, P1, R10, R20.reuse, 0x1 ;  /* 0x000000140a107211 */ /* 0x080fe200078208ff */
[----:B------:R-:W-:Y:S01]  /*51b30*/  IMAD.MOV.U32 R27, RZ, RZ, R11 ;  /* 0x000000ffff1b7224 */ /* 0x000fe200078e000b */
[----:B------:R-:W-:-:S02]  /*51b40*/  LEA R26, P2, R11, R20, 0x1 ;  /* 0x000000140b1a7211 */ /* 0x000fc400078408ff */
[-C--:B------:R-:W-:Y:S02]  /*51b50*/  LEA.HI.X.SX32 R17, R17, R21.reuse, 0x1, P1 ;  /* 0x0000001511117211 */ /* 0x080fe400008f0eff */
[----:B------:R-:W-:-:S03]  /*51b60*/  LEA.HI.X.SX32 R27, R27, R21, 0x1, P2 ;  /* 0x000000151b1b7211 */ /* 0x000fc600010f0eff */
[----:B------:R0:W-:Y:S01]  /*51b70*/  STL.64 [R1+0xce0], R16 ;  /* 0x000ce01001007387 */ /* 0x0001e20000100a00 */
[----:B------:R-:W-:-:S03]  /*51b80*/  LEA.HI.X.SX32 R23, R6, R21, 0x1, P3 ;  /* 0x0000001506177211 */ /* 0x000fc600018f0eff */
[----:B0-----:R-:W2:Y:S04]  /*51b90*/  LDL.LU.64 R16, [R1+0x20e0] ;  /* 0x0020e00001107983 */ /* 0x001ea80000300a00 */
[----:B------:R0:W-:Y:S04]  /*51ba0*/  STL.64 [R1+0xcd8], R26 ;  /* 0x000cd81a01007387 */ /* 0x0001e80000100a00 */
[----:B0-----:R-:W3:Y:S04]  /*51bb0*/  LDL.LU.64 R26, [R1+0x20d8] ;  /* 0x0020d800011a7983 */ /* 0x001ee80000300a00 */
[----:B------:R-:W4:Y:S01]  /*51bc0*/  LDL.LU R6, [R1+0x20d0] ;  /* 0x0020d00001067983 */ /* 0x000f220000300800 */
[----:B------:R-:W-:-:S04]  /*51bd0*/  LEA R10, P4, R14, R20, 0x1 ;  /* 0x000000140e0a7211 */ /* 0x000fc800078808ff */
[----:B------:R-:W-:Y:S01]  /*51be0*/  LEA.HI.X.SX32 R11, R14, R21, 0x1, P4 ;  /* 0x000000150e0b7211 */ /* 0x000fe200020f0eff */
[----:B------:R0:W-:Y:S04]  /*51bf0*/  STL.64 [R1+0xcd0], R22 ;  /* 0x000cd01601007387 */ /* 0x0001e80000100a00 */
[----:B0-----:R-:W2:Y:S04]  /*51c00*/  LDL.LU.64 R22, [R1+0x20c8] ;  /* 0x0020c80001167983 */ /* 0x001ea80000300a00 */
[----:B------:R-:W3:Y:S04]  /*51c10*/  LDL.LU R14, [R1+0x20c0] ;  /* 0x0020c000010e7983 */ /* 0x000ee80000300800 */
[----:B------:R0:W-:Y:S04]  /*51c20*/  STL.64 [R1+0xcc8], R10 ;  /* 0x000cc80a01007387 */ /* 0x0001e80000100a00 */
[----:B0-----:R-:W2:Y:S04]  /*51c30*/  LDL.LU.64 R10, [R1+0x20b8] ;  /* 0x0020b800010a7983 */ /* 0x001ea80000300a00 */
[----:B------:R0:W-:Y:S04]  /*51c40*/  STL.64 [R1+0x20b0], R4 ;  /* 0x0020b00401007387 */ /* 0x0001e80000100a00 */
[----:B0-----:R-:W3:Y:S04]  /*51c50*/  LDL.LU R5, [R1+0x2a8] ;  /* 0x0002a80001057983 */ /* 0x001ee80000300800 */
[----:B----4-:R0:W-:Y:S04]  /*51c60*/  STL.64 [R1+0x20a8], R6 ;  /* 0x0020a80601007387 */ /* 0x0101e80000100a00 */
[----:B0-----:R-:W4:Y:S04]  /*51c70*/  LDL.LU R7, [R1+0x2ac] ;  /* 0x0002ac0001077983 */ /* 0x001f280000300800 */
[----:B------:R0:W-:Y:S04]  /*51c80*/  STL [R1+0x20a0], R9 ;  /* 0x0020a00901007387 */ /* 0x0001e80000100800 */
[----:B0-----:R-:W2:Y:S04]  /*51c90*/  LDL.LU R9, [R1+0x2a4] ;  /* 0x0002a40001097983 */ /* 0x001ea80000300800 */
[----:B------:R-:W-:Y:S04]  /*51ca0*/  STL.64 [R1+0x2088], R28 ;  /* 0x0020881c01007387 */ /* 0x000fe80000100a00 */
[----:B------:R0:W-:Y:S04]  /*51cb0*/  STL [R1+0x2090], R19 ;  /* 0x0020901301007387 */ /* 0x0001e80000100800 */
[----:B0-----:R-:W2:Y:S01]  /*51cc0*/  LDL.LU R19, [R1+0x2a0] ;  /* 0x0002a00001137983 */ /* 0x001ea20000300800 */
[----:B---3--:R-:W-:-:S05]  /*51cd0*/  IMAD.MOV.U32 R29, RZ, RZ, R5 ;  /* 0x000000ffff1d7224 */ /* 0x008fca00078e0005 */
[-C--:B------:R-:W-:Y:S01]  /*51ce0*/  LEA R6, P2, R29, R20.reuse, 0x1 ;  /* 0x000000141d067211 */ /* 0x080fe200078408ff */
[----:B------:R-:W-:Y:S01]  /*51cf0*/  STL.64 [R1+0x2098], R24 ;  /* 0x0020981801007387 */ /* 0x000fe20000100a00 */
[----:B----4-:R-:W-:Y:S01]  /*51d00*/  IMAD.MOV.U32 R5, RZ, RZ, R7 ;  /* 0x000000ffff057224 */ /* 0x010fe200078e0007 */
[----:B------:R-:W-:Y:S01]  /*51d10*/  LEA R4, P1, R7, R20, 0x1 ;  /* 0x0000001407047211 */ /* 0x000fe200078208ff */
[----:B------:R-:W-:-:S03]  /*51d20*/  IMAD.MOV.U32 R7, RZ, RZ, R29 ;  /* 0x000000ffff077224 */ /* 0x000fc600078e001d */
[-C--:B------:R-:W-:Y:S02]  /*51d30*/  LEA.HI.X.SX32 R5, R5, R21.reuse, 0x1, P1 ;  /* 0x0000001505057211 */ /* 0x080fe400008f0eff */
[----:B------:R-:W-:-:S03]  /*51d40*/  LEA.HI.X.SX32 R7, R7, R21, 0x1, P2 ;  /* 0x0000001507077211 */ /* 0x000fc600010f0eff */
[----:B------:R0:W-:Y:S04]  /*51d50*/  STL.64 [R1+0xcc0], R4 ;  /* 0x000cc00401007387 */ /* 0x0001e80000100a00 */
[----:B0-----:R-:W3:Y:S04]  /*51d60*/  LDL.LU.64 R4, [R1+0x20b0] ;  /* 0x0020b00001047983 */ /* 0x001ee80000300a00 */
[----:B------:R0:W-:Y:S04]  /*51d70*/  STL.64 [R1+0xcb8], R6 ;  /* 0x000cb80601007387 */ /* 0x0001e80000100a00 */
[----:B0-----:R-:W4:Y:S01]  /*51d80*/  LDL.LU.64 R6, [R1+0x20a8] ;  /* 0x0020a80001067983 */ /* 0x001f220000300a00 */
[----:B--2---:R-:W-:-:S02]  /*51d90*/  LEA R24, P3, R9, R20, 0x1 ;  /* 0x0000001409187211 */ /* 0x004fc400078608ff */
[-C--:B------:R-:W-:Y:S02]  /*51da0*/  LEA R28, P4, R19, R20.reuse, 0x1 ;  /* 0x00000014131c7211 */ /* 0x080fe400078808ff */
[-C--:B------:R-:W-:Y:S02]  /*51db0*/  LEA.HI.X.SX32 R25, R9, R21.reuse, 0x1, P3 ;  /* 0x0000001509197211 */ /* 0x080fe400018f0eff */
[----:B------:R-:W-:Y:S01]  /*51dc0*/  LEA.HI.X.SX32 R29, R19, R21, 0x1, P4 ;  /* 0x00000015131d7211 */ /* 0x000fe200020f0eff */
[----:B------:R-:W2:Y:S04]  /*51dd0*/  LDL.LU R9, [R1+0x20a0] ;  /* 0x0020a00001097983 */ /* 0x000ea80000300800 */
[----:B------:R0:W-:Y:S04]  /*51de0*/  STL.64 [R1+0xcb0], R24 ;  /* 0x000cb01801007387 */ /* 0x0001e80000100a00 */
[----:B0-----:R-:W2:Y:S04]  /*51df0*/  LDL.LU.64 R24, [R1+0x2098] ;  /* 0x0020980001187983 */ /* 0x001ea80000300a00 */
[----:B------:R-:W2:Y:S04]  /*51e00*/  LDL.LU R19, [R1+0x2090] ;  /* 0x0020900001137983 */ /* 0x000ea80000300800 */
[----:B------:R0:W-:Y:S04]  /*51e10*/  STL.64 [R1+0xc98], R28 ;  /* 0x000c981c01007387 */ /* 0x0001e80000100a00 */
[----:B0-----:R-:W2:Y:S04]  /*51e20*/  LDL.LU.64 R28, [R1+0x2088] ;  /* 0x00208800011c7983 */ /* 0x001ea80000300a00 */
[----:B----4-:R0:W-:Y:S04]  /*51e30*/  STL [R1+0x2070], R6 ;  /* 0x0020700601007387 */ /* 0x0101e80000100800 */
[----:B0-----:R-:W4:Y:S04]  /*51e40*/  LDL.LU R6, [R1+0x294] ;  /* 0x0002940001067983 */ /* 0x001f280000300800 */
[----:B------:R0:W-:Y:S04]  /*51e50*/  STL.64 [R1+0x2068], R10 ;  /* 0x0020680a01007387 */ /* 0x0001e80000100a00 */
[----:B0-----:R-:W2:Y:S04]  /*51e60*/  LDL.LU R10, [R1+0x29c] ;  /* 0x00029c00010a7983 */ /* 0x001ea80000300800 */
[----:B------:R-:W4:Y:S04]  /*51e70*/  LDL.LU R11, [R1+0x298] ;  /* 0x00029800010b7983 */ /* 0x000f280000300800 */
[----:B---3--:R-:W-:Y:S04]  /*51e80*/  STL.64 [R1+0x2058], R4 ;  /* 0x0020580401007387 */ /* 0x008fe80000100a00 */
[----:B------:R0:W-:Y:S04]  /*51e90*/  STL [R1+0x2060], R13 ;  /* 0x0020600d01007387 */ /* 0x0001e80000100800 */
[----:B0-----:R-:W3:Y:S04]  /*51ea0*/  LDL.LU R13, [R1+0x290] ;  /* 0x00029000010d7983 */ /* 0x001ee80000300800 */
[----:B------:R-:W-:Y:S04]  /*51eb0*/  STL.64 [R1+0x2078], R22 ;  /* 0x0020781601007387 */ /* 0x000fe80000100a00 */
[----:B------:R2:W-:Y:S02]  /*51ec0*/  STL.64 [R1+0x2080], R16 ;  /* 0x0020801001007387 */ /* 0x0005e40000100a00 */
[----:B--2---:R-:W-:Y:S01]  /*51ed0*/  IMAD.MOV.U32 R17, RZ, RZ, R10 ;  /* 0x000000ffff117224 */ /* 0x004fe200078e000a */
[-C--:B------:R-:W-:Y:S01]  /*51ee0*/  LEA R16, P1, R10, R20.reuse, 0x1 ;  /* 0x000000140a107211 */ /* 0x080fe200078208ff */
[----:B----4-:R-:W-:Y:S01]  /*51ef0*/  IMAD.MOV.U32 R23, RZ, RZ, R11 ;  /* 0x000000ffff177224 */ /* 0x010fe200078e000b */
[----:B------:R-:W-:-:S02]  /*51f00*/  LEA R22, P2, R11, R20, 0x1 ;  /* 0x000000140b167211 */ /* 0x000fc400078408ff */
[-C--:B------:R-:W-:Y:S02]  /*51f10*/  LEA.HI.X.SX32 R17, R17, R21.reuse, 0x1, P1 ;  /* 0x0000001511117211 */ /* 0x080fe400008f0eff */
[CC--:B------:R-:W-:Y:S02]  /*51f20*/  LEA R10, P3, R6.reuse, R20.reuse, 0x1 ;  /* 0x00000014060a7211 */ /* 0x0c0fe400078608ff */
[-C--:B------:R-:W-:Y:S01]  /*51f30*/  LEA.HI.X.SX32 R23, R23, R21.reuse, 0x1, P2 ;  /* 0x0000001517177211 */ /* 0x080fe200010f0eff */
[----:B------:R0:W-:Y:S01]  /*51f40*/  STL.64 [R1+0xc90], R16 ;  /* 0x000c901001007387 */ /* 0x0001e20000100a00 */
[-C--:B------:R-:W-:Y:S02]  /*51f50*/  LEA.HI.X.SX32 R11, R6, R21.reuse, 0x1, P3 ;  /* 0x00000015060b7211 */ /* 0x080fe400018f0eff */
[C---:B---3--:R-:W-:Y:S01]  /*51f60*/  LEA R4, P4, R13.reuse, R20, 0x1 ;  /* 0x000000140d047211 */ /* 0x048fe200078808ff */
[----:B0-----:R-:W2:Y:S03]  /*51f70*/  LDL.LU.64 R16, [R1+0x2080] ;  /* 0x0020800001107983 */ /* 0x001ea60000300a00 */
[----:B------:R-:W-:Y:S01]  /*51f80*/  LEA.HI.X.SX32 R5, R13, R21, 0x1, P4 ;  /* 0x000000150d057211 */ /* 0x000fe200020f0eff */
[----:B------:R0:W-:Y:S04]  /*51f90*/  STL.64 [R1+0xc88], R22 ;  /* 0x000c881601007387 */ /* 0x0001e80000100a00 */
[----:B0-----:R-:W3:Y:S04]  /*51fa0*/  LDL.LU.64 R22, [R1+0x2078] ;  /* 0x0020780001167983 */ /* 0x001ee80000300a00 */
[----:B------:R-:W4:Y:S04]  /*51fb0*/  LDL.LU R6, [R1+0x2070] ;  /* 0x0020700001067983 */ /* 0x000f280000300800 */
[----:B------:R0:W-:Y:S04]  /*51fc0*/  STL.64 [R1+0xc80], R10 ;  /* 0x000c800a01007387 */ /* 0x0001e80000100a00 */
[----:B0-----:R-:W2:Y:S04]  /*51fd0*/  LDL.LU.64 R10, [R1+0x2068] ;  /* 0x00206800010a7983 */ /* 0x001ea80000300a00 */
[----:B------:R-:W3:Y:S04]  /*51fe0*/  LDL.LU R13, [R1+0x2060] ;  /* 0x00206000010d7983 */ /* 0x000ee80000300800 */
[----:B------:R0:W-:Y:S04]  /*51ff0*/  STL.64 [R1+0xc58], R4 ;  /* 0x000c580401007387 */ /* 0x0001e80000100a00 */
[----:B0-----:R-:W3:Y:S04]  /*52000*/  LDL.LU.64 R4, [R1+0x2058] ;  /* 0x0020580001047983 */ /* 0x001ee80000300a00 */
[----:B------:R0:W-:Y:S04]  /*52010*/  STL.64 [R1+0x2048], R18 ;  /* 0x0020481201007387 */ /* 0x0001e80000100a00 */
[----:B0-----:R-:W3:Y:S04]  /*52020*/  LDL.LU R18, [R1+0x278] ;  /* 0x0002780001127983 */ /* 0x001ee80000300800 */
[----:B------:R-:W3:Y:S04]  /*52030*/  LDL.LU R19, [R1+0x27c] ;  /* 0x00027c0001137983 */ /* 0x000ee80000300800 */
[----:B------:R-:W-:Y:S04]  /*52040*/  STL.64 [R1+0x2050], R24 ;  /* 0x0020501801007387 */ /* 0x000fe80000100a00 */
[----:B------:R0:W-:Y:S04]  /*52050*/  STL [R1+0x2040], R2 ;  /* 0x0020400201007387 */ /* 0x0001e80000100800 */
[----:B0-----:R-:W3:Y:S04]  /*52060*/  LDL.LU R2, [R1+0x274] ;  /* 0x0002740001027983 */ /* 0x001ee80000300800 */
[----:B------:R-:W-:Y:S04]  /*52070*/  STL.64 [R1+0x2038], R14 ;  /* 0x0020380e01007387 */ /* 0x000fe80000100a00 */
[----:B--2---:R-:W-:Y:S04]  /*52080*/  STL.64 [R1+0x2028], R10 ;  /* 0x0020280a01007387 */ /* 0x004fe80000100a00 */
[----:B----4-:R0:W-:Y:S04]  /*52090*/  STL [R1+0x2030], R6 ;  /* 0x0020300601007387 */ /* 0x0101e80000100800 */
[----:B0-----:R-:W2:Y:S01]  /*520a0*/  LDL.LU R6, [R1+0x270] ;  /* 0x0002700001067983 */ /* 0x001ea20000300800 */
[----:B---3--:R-:W-:-:S02]  /*520b0*/  IMAD.MOV.U32 R15, RZ, RZ, R18 ;  /* 0x000000ffff0f7224 */ /* 0x008fc400078e0012 */
[----:B------:R-:W-:Y:S01]  /*520c0*/  IMAD.MOV.U32 R25, RZ, RZ, R19 ;  /* 0x000000ffff197224 */ /* 0x000fe200078e0013 */
[-C--:B------:R-:W-:Y:S01]  /*520d0*/  LEA R24, P1, R19, R20.reuse, 0x1 ;  /* 0x0000001413187211 */ /* 0x080fe200078208ff */
[----:B------:R-:W-:Y:S01]  /*520e0*/  IMAD.MOV.U32 R19, RZ, RZ, R15 ;  /* 0x000000ffff137224 */ /* 0x000fe200078e000f */
[----:B------:R-:W-:Y:S02]  /*520f0*/  LEA R18, P2, R15, R20, 0x1 ;  /* 0x000000140f127211 */ /* 0x000fe400078408ff */
[-C--:B------:R-:W-:Y:S02]  /*52100*/  LEA.HI.X.SX32 R25, R25, R21.reuse, 0x1, P1 ;  /* 0x0000001519197211 */ /* 0x080fe400008f0eff */
[----:B------:R-:W-:-:S03]  /*52110*/  LEA.HI.X.SX32 R19, R19, R21, 0x1, P2 ;  /* 0x0000001513137211 */ /* 0x000fc600010f0eff */
[----:B------:R0:W-:Y:S01]  /*52120*/  STL.64 [R1+0xc50], R24 ;  /* 0x000c501801007387 */ /* 0x0001e20000100a00 */
[----:B------:R-:W-:-:S04]  /*52130*/  LEA R14, P3, R2, R20, 0x1 ;  /* 0x00000014020e7211 */ /* 0x000fc800078608ff */
[----:B------:R-:W-:Y:S01]  /*52140*/  LEA.HI.X.SX32 R15, R2, R21, 0x1, P3 ;  /* 0x00000015020f7211 */ /* 0x000fe200018f0eff */
[----:B0-----:R-:W3:Y:S04]  /*52150*/  LDL.LU.64 R24, [R1+0x2050] ;  /* 0x0020500001187983 */ /* 0x001ee80000300a00 */
[----:B------:R0:W-:Y:S04]  /*52160*/  STL.64 [R1+0xc48], R18 ;  /* 0x000c481201007387 */ /* 0x0001e80000100a00 */
[----:B0-----:R-:W4:Y:S04]  /*52170*/  LDL.LU.64 R18, [R1+0x2048] ;  /* 0x0020480001127983 */ /* 0x001f280000300a00 */
[----:B------:R-:W4:Y:S04]  /*52180*/  LDL.LU R2, [R1+0x2040] ;  /* 0x0020400001027983 */ /* 0x000f280000300800 */
[----:B------:R0:W-:Y:S04]  /*52190*/  STL.64 [R1+0xc40], R14 ;  /* 0x000c400e01007387 */ /* 0x0001e80000100a00 */
[----:B0-----:R-:W4:Y:S01]  /*521a0*/  LDL.LU.64 R14, [R1+0x2038] ;  /* 0x00203800010e7983 */ /* 0x001f220000300a00 */
[----:B--2---:R-:W-:-:S04]  /*521b0*/  LEA R10, P4, R6, R20, 0x1 ;  /* 0x00000014060a7211 */ /* 0x004fc800078808ff */
[----:B------:R-:W-:Y:S02]  /*521c0*/  LEA.HI.X.SX32 R11, R6, R21, 0x1, P4 ;  /* 0x00000015060b7211 */ /* 0x000fe400020f0eff */
[----:B------:R-:W2:Y:S04]  /*521d0*/  LDL.LU R6, [R1+0x2030] ;  /* 0x0020300001067983 */ /* 0x000ea80000300800 */
[----:B------:R0:W-:Y:S04]  /*521e0*/  STL.64 [R1+0xc28], R10 ;  /* 0x000c280a01007387 */ /* 0x0001e80000100a00 */
[----:B0-----:R-:W2:Y:S04]  /*521f0*/  LDL.LU.64 R10, [R1+0x2028] ;  /* 0x00202800010a7983 */ /* 0x001ea80000300a00 */
[----:B------:R0:W-:Y:S04]  /*52200*/  STL.64 [R1+0x2020], R8 ;  /* 0x0020200801007387 */ /* 0x0001e80000100a00 */
[----:B0-----:R-:W2:Y:S04]  /*52210*/  LDL.LU R9, [R1+0x268] ;  /* 0x0002680001097983 */ /* 0x001ea80000300800 */
[----:B------:R0:W-:Y:S04]  /*52220*/  STL.64 [R1+0x2018], R28 ;  /* 0x0020181c01007387 */ /* 0x0001e80000100a00 */
[----:B0-----:R-:W2:Y:S04]  /*52230*/  LDL.LU R29, [R1+0x26c] ;  /* 0x00026c00011d7983 */ /* 0x001ea80000300800 */
[----:B------:R0:W-:Y:S04]  /*52240*/  STL [R1+0x2010], R0 ;  /* 0x0020100001007387 */ /* 0x0001e80000100800 */
[----:B0-----:R-:W2:Y:S04]  /*52250*/  LDL.LU R0, [R1+0x264] ;  /* 0x0002640001007983 */ /* 0x001ea80000300800 */
[----:B---3--:R-:W-:Y:S04]  /*52260*/  STL.64 [R1+0x1ff8], R24 ;  /* 0x001ff81801007387 */ /* 0x008fe80000100a00 */
[----:B----4-:R0:W-:Y:S04]  /*52270*/  STL [R1+0x2000], R15 ;  /* 0x0020000f01007387 */ /* 0x0101e80000100800 */
[----:B0-----:R-:W3:Y:S04]  /*52280*/  LDL.LU R15, [R1+0x260] ;  /* 0x00026000010f7983 */ /* 0x001ee80000300800 */
[----:B------:R0:W-:Y:S01]  /*52290*/  STL.64 [R1+0x2008], R18 ;  /* 0x0020081201007387 */ /* 0x0001e20000100a00 */
[----:B--2---:R-:W-:-:S05]  /*522a0*/  IMAD.MOV.U32 R25, RZ, RZ, R9 ;  /* 0x000000ffff197224 */ /* 0x004fca00078e0009 */
[-C--:B------:R-:W-:Y:S01]  /*522b0*/  LEA R28, P2, R25, R20.reuse, 0x1 ;  /* 0x00000014191c7211 */ /* 0x080fe200078408ff */
[----:B------:R-:W-:Y:S01]  /*522c0*/  IMAD.MOV.U32 R9, RZ, RZ, R29 ;  /* 0x000000ffff097224 */ /* 0x000fe200078e001d */
[----:B------:R-:W-:Y:S01]  /*522d0*/  LEA R8, P1, R29, R20, 0x1 ;  /* 0x000000141d087211 */ /* 0x000fe200078208ff */
[----:B------:R-:W-:-:S03]  /*522e0*/  IMAD.MOV.U32 R29, RZ, RZ, R25 ;  /* 0x000000ffff1d7224 */ /* 0x000fc600078e0019 */
[-C--:B------:R-:W-:Y:S02]  /*522f0*/  LEA.HI.X.SX32 R9, R9, R21.reuse, 0x1, P1 ;  /* 0x0000001509097211 */ /* 0x080fe400008f0eff */
[----:B------:R-:W-:-:S03]  /*52300*/  LEA.HI.X.SX32 R29, R29, R21, 0x1, P2 ;  /* 0x000000151d1d7211 */ /* 0x000fc600010f0eff */
[----:B------:R1:W-:Y:S01]  /*52310*/  STL.64 [R1+0xc20], R8 ;  /* 0x000c200801007387 */ /* 0x0003e20000100a00 */
[----:B0-----:R-:W-:-:S04]  /*52320*/  LEA R18, P3, R0, R20, 0x1 ;  /* 0x0000001400127211 */ /* 0x001fc800078608ff */
[----:B------:R-:W-:Y:S01]  /*52330*/  LEA.HI.X.SX32 R19, R0, R21, 0x1, P3 ;  /* 0x0000001500137211 */ /* 0x000fe200018f0eff */
[----:B-1----:R-:W2:Y:S04]  /*52340*/  LDL.LU.64 R8, [R1+0x2020] ;  /* 0x0020200001087983 */ /* 0x002ea80000300a00 */
[----:B------:R0:W-:Y:S04]  /*52350*/  STL.64 [R1+0xc18], R28 ;  /* 0x000c181c01007387 */ /* 0x0001e80000100a00 */
[----:B0-----:R-:W4:Y:S01]  /*52360*/  LDL.LU.64 R28, [R1+0x2018] ;  /* 0x00201800011c7983 */ /* 0x001f220000300a00 */
[----:B---3--:R-:W-:-:S03]  /*52370*/  LEA R24, P4, R15, R20, 0x1 ;  /* 0x000000140f187211 */ /* 0x008fc600078808ff */
[----:B------:R-:W3:Y:S01]  /*52380*/  LDL.LU R0, [R1+0x2010] ;  /* 0x0020100001007983 */ /* 0x000ee20000300800 */
[----:B------:R-:W-:-:S03]  /*52390*/  LEA.HI.X.SX32 R25, R15, R21, 0x1, P4 ;  /* 0x000000150f197211 */ /* 0x000fc600020f0eff */
[----:B------:R0:W-:Y:S04]  /*523a0*/  STL.64 [R1+0xc10], R18 ;  /* 0x000c101201007387 */ /* 0x0001e80000100a00 */
[----:B0-----:R-:W3:Y:S04]  /*523b0*/  LDL.LU.64 R18, [R1+0x2008] ;  /* 0x0020080001127983 */ /* 0x001ee80000300a00 */
[----:B------:R-:W3:Y:S04]  /*523c0*/  LDL.LU R15, [R1+0x2000] ;  /* 0x00200000010f7983 */ /* 0x000ee80000300800 */
[----:B------:R0:W-:Y:S04]  /*523d0*/  STL.64 [R1+0xbe8], R24 ;  /* 0x000be81801007387 */ /* 0x0001e80000100a00 */
[----:B0-----:R-:W3:Y:S04]  /*523e0*/  LDL.LU.64 R24, [R1+0x1ff8] ;  /* 0x001ff80001187983 */ /* 0x001ee80000300a00 */
[----:B------:R-:W-:Y:S04]  /*523f0*/  STL.64 [R1+0x1ff0], R6 ;  /* 0x001ff00601007387 */ /* 0x000fe80000100a00 */
[----:B------:R0:W-:Y:S04]  /*52400*/  STL.64 [R1+0x1fc8], R4 ;  /* 0x001fc80401007387 */ /* 0x0001e80000100a00 */
[----:B0-----:R-:W3:Y:S04]  /*52410*/  LDL.LU R4, [R1+0x25c] ;  /* 0x00025c0001047983 */ /* 0x001ee80000300800 */
[----:B------:R-:W3:Y:S04]  /*52420*/  LDL.LU R5, [R1+0x258] ;  /* 0x0002580001057983 */ /* 0x000ee80000300800 */
[----:B------:R0:W-:Y:S04]  /*52430*/  STL [R1+0x1fe0], R22 ;  /* 0x001fe01601007387 */ /* 0x0001e80000100800 */
[----:B0-----:R-:W3:Y:S04]  /*52440*/  LDL.LU R22, [R1+0x254] ;  /* 0x0002540001167983 */ /* 0x001ee80000300800 */
[----:B----4-:R0:W-:Y:S04]  /*52450*/  STL [R1+0x1fd0], R28 ;  /* 0x001fd01c01007387 */ /* 0x0101e80000100800 */
[----:B0-----:R-:W4:Y:S04]  /*52460*/  LDL.LU R28, [R1+0x250] ;  /* 0x00025000011c7983 */ /* 0x001f280000300800 */
[----:B--2---:R-:W-:Y:S04]  /*52470*/  STL.64 [R1+0x1fd8], R8 ;  /* 0x001fd80801007387 */ /* 0x004fe80000100a00 */
[----:B---3--:R0:W-:Y:S01]  /*52480*/  STL.64 [R1+0x1fe8], R24 ;  /* 0x001fe81801007387 */ /* 0x0081e20000100a00 */
[----:B------:R-:W-:Y:S01]  /*52490*/  IMAD.MOV.U32 R7, RZ, RZ, R4 ;  /* 0x000000ffff077224 */ /* 0x000fe200078e0004 */
        /* <DEDUP_REMOVED lines=9> */
[----:B------:R0:W-:Y:S04]  /*52530*/  STL.64 [R1+0xbd8], R24 ;  /* 0x000bd81801007387 */ /* 0x0001e80000100a00 */
[----:B0-----:R-:W3:Y:S04]  /*52540*/  LDL.LU.64 R24, [R1+0x1fe8] ;  /* 0x001fe80001187983 */ /* 0x001ee80000300a00 */
[----:B------:R-:W2:Y:S04]  /*52550*/  LDL.LU R22, [R1+0x1fe0] ;  /* 0x001fe00001167983 */ /* 0x000ea80000300800 */
[----:B------:R0:W-:Y:S04]  /*52560*/  STL.64 [R1+0xbd0], R8 ;  /* 0x000bd00801007387 */ /* 0x0001e80000100a00 */
[----:B0-----:R-:W3:Y:S01]  /*52570*/  LDL.LU.64 R8, [R1+0x1fd8] ;  /* 0x001fd80001087983 */ /* 0x001ee20000300a00 */
[----:B----4-:R-:W-:-:S04]  /*52580*/  LEA R4, P4, R28, R20, 0x1 ;  /* 0x000000141c047211 */ /* 0x010fc800078808ff */
[----:B------:R-:W-:Y:S02]  /*52590*/  LEA.HI.X.SX32 R5, R28, R21, 0x1, P4 ;  /* 0x000000151c057211 */ /* 0x000fe400020f0eff */
[----:B------:R-:W4:Y:S04]  /*525a0*/  LDL.LU R28, [R1+0x1fd0] ;  /* 0x001fd000011c7983 */ /* 0x000f280000300800 */
[----:B------:R0:W-:Y:S04]  /*525b0*/  STL.64 [R1+0xba8], R4 ;  /* 0x000ba80401007387 */ /* 0x0001e80000100a00 */
[----:B0-----:R-:W3:Y:S04]  /*525c0*/  LDL.LU.64 R4, [R1+0x1fc8] ;  /* 0x001fc80001047983 */ /* 0x001ee80000300a00 */
[----:B--2---:R0:W-:Y:S04]  /*525d0*/  STL.64 [R1+0x1f98], R22 ;  /* 0x001f981601007387 */ /* 0x0041e80000100a00 */
[----:B0-----:R-:W2:Y:S04]  /*525e0*/  LDL.LU R22, [R1+0x24c] ;  /* 0x00024c0001167983 */ /* 0x001ea80000300800 */
[----:B------:R-:W4:Y:S04]  /*525f0*/  LDL.LU R23, [R1+0x248] ;  /* 0x0002480001177983 */ /* 0x000f280000300800 */
[----:B------:R0:W-:Y:S04]  /*52600*/  STL [R1+0x1fb0], R11 ;  /* 0x001fb00b01007387 */ /* 0x0001e80000100800 */
[----:B0-----:R-:W4:Y:S04]  /*52610*/  LDL.LU R11, [R1+0x244] ;  /* 0x00024400010b7983 */ /* 0x001f280000300800 */
[----:B------:R-:W-:Y:S04]  /*52620*/  STL.64 [R1+0x1fa8], R6 ;  /* 0x001fa80601007387 */ /* 0x000fe80000100a00 */
[----:B------:R0:W-:Y:S04]  /*52630*/  STL [R1+0x1fa0], R13 ;  /* 0x001fa00d01007387 */ /* 0x0001e80000100800 */
[----:B0-----:R-:W4:Y:S04]  /*52640*/  LDL.LU R13, [R1+0x240] ;  /* 0x00024000010d7983 */ /* 0x001f280000300800 */
[----:B------:R-:W-:Y:S04]  /*52650*/  STL.64 [R1+0x1fb8], R14 ;  /* 0x001fb80e01007387 */ /* 0x000fe80000100a00 */
[----:B---3--:R2:W-:Y:S02]  /*52660*/  STL.64 [R1+0x1fc0], R4 ;  /* 0x001fc00401007387 */ /* 0x0085e40000100a00 */
[----:B--2---:R-:W-:Y:S01]  /*52670*/  IMAD.MOV.U32 R5, RZ, RZ, R22 ;  /* 0x000000ffff057224 */ /* 0x004fe200078e0016 */
[-C--:B------:R-:W-:Y:S01]  /*52680*/  LEA R4, P1, R22, R20.reuse, 0x1 ;  /* 0x0000001416047211 */ /* 0x080fe200078208ff */
[----:B----4-:R-:W-:Y:S01]  /*52690*/  IMAD.MOV.U32 R15, RZ, RZ, R23 ;  /* 0x000000ffff0f7224 */ /* 0x010fe200078e0017 */
        /* <DEDUP_REMOVED lines=9> */
[----:B0-----:R-:W3:Y:S04]  /*52730*/  LDL.LU.64 R14, [R1+0x1fb8] ;  /* 0x001fb800010e7983 */ /* 0x001ee80000300a00 */
[----:B------:R-:W4:Y:S01]  /*52740*/  LDL.LU R11, [R1+0x1fb0] ;  /* 0x001fb000010b7983 */ /* 0x000f220000300800 */
[----:B------:R-:W-:-:S03]  /*52750*/  LEA.HI.X.SX32 R23, R13, R21, 0x1, P4 ;  /* 0x000000150d177211 */ /* 0x000fc600020f0eff */
[----:B------:R0:W-:Y:S04]  /*52760*/  STL.64 [R1+0xb90], R6 ;  /* 0x000b900601007387 */ /* 0x0001e80000100a00 */
[----:B0-----:R-:W3:Y:S04]  /*52770*/  LDL.LU.64 R6, [R1+0x1fa8] ;  /* 0x001fa80001067983 */ /* 0x001ee80000300a00 */
[----:B------:R-:W3:Y:S04]  /*52780*/  LDL.LU R13, [R1+0x1fa0] ;  /* 0x001fa000010d7983 */ /* 0x000ee80000300800 */
[----:B------:R0:W-:Y:S04]  /*52790*/  STL.64 [R1+0xb78], R22 ;  /* 0x000b781601007387 */ /* 0x0001e80000100a00 */
[----:B0-----:R-:W2:Y:S04]  /*527a0*/  LDL.LU.64 R22, [R1+0x1f98] ;  /* 0x001f980001167983 */ /* 0x001ea80000300a00 */
[----:B------:R0:W-:Y:S04]  /*527b0*/  STL [R1+0x1f80], R12 ;  /* 0x001f800c01007387 */ /* 0x0001e80000100800 */
[----:B0-----:R-:W3:Y:S04]  /*527c0*/  LDL.LU R12, [R1+0x234] ;  /* 0x00023400010c7983 */ /* 0x001ee80000300800 */
[----:B------:R0:W-:Y:S04]  /*527d0*/  STL.64 [R1+0x1f88], R18 ;  /* 0x001f881201007387 */ /* 0x0001e80000100a00 */
[----:B0-----:R-:W3:Y:S04]  /*527e0*/  LDL.LU R19, [R1+0x23c] ;  /* 0x00023c0001137983 */ /* 0x001ee80000300800 */
[----:B------:R-:W-:Y:S04]  /*527f0*/  STL.64 [R1+0x1f90], R24 ;  /* 0x001f901801007387 */ /* 0x000fe80000100a00 */
[----:B----4-:R0:W-:Y:S04]  /*52800*/  STL.64 [R1+0x1f68], R10 ;  /* 0x001f680a01007387 */ /* 0x0101e80000100a00 */
[----:B0-----:R-:W4:Y:S04]  /*52810*/  LDL.LU R11, [R1+0x238] ;  /* 0x00023800010b7983 */ /* 0x001f280000300800 */
[----:B------:R0:W-:Y:S04]  /*52820*/  STL [R1+0x1f70], R16 ;  /* 0x001f701001007387 */ /* 0x0001e80000100800 */
[----:B0-----:R-:W4:Y:S04]  /*52830*/  LDL.LU R16, [R1+0x230] ;  /* 0x0002300001107983 */ /* 0x001f280000300800 */
[----:B--2---:R-:W-:Y:S01]  /*52840*/  STL.64 [R1+0x1f78], R22 ;  /* 0x001f781601007387 */ /* 0x004fe20000100a00 */
[----:B---3--:R-:W-:Y:S01]  /*52850*/  IMAD.MOV.U32 R25, RZ, RZ, R19 ;  /* 0x000000ffff197224 */ /* 0x008fe200078e0013 */
[----:B------:R-:W-:-:S04]  /*52860*/  LEA R24, P1, R19, R20, 0x1 ;  /* 0x0000001413187211 */ /* 0x000fc800078208ff */
[----:B------:R-:W-:-:S05]  /*52870*/  LEA.HI.X.SX32 R25, R25, R21, 0x1, P1 ;  /* 0x0000001519197211 */ /* 0x000fca00008f0eff */
[----:B------:R0:W-:Y:S04]  /*52880*/  STL.64 [R1+0xb70], R24 ;  /* 0x000b701801007387 */ /* 0x0001e80000100a00 */
[----:B0-----:R-:W2:Y:S01]  /*52890*/  LDL.LU.64 R24, [R1+0x1f90] ;  /* 0x001f900001187983 */ /* 0x001ea20000300a00 */
[----:B------:R-:W-:-:S04]  /*528a0*/  LEA R22, P3, R12, R20, 0x1 ;  /* 0x000000140c167211 */ /* 0x000fc800078608ff */
[----:B------:R-:W-:Y:S01]  /*528b0*/  LEA.HI.X.SX32 R23, R12, R21, 0x1, P3 ;  /* 0x000000150c177211 */ /* 0x000fe200018f0eff */
[----:B----4-:R-:W-:Y:S01]  /*528c0*/  IMAD.MOV.U32 R19, RZ, RZ, R11 ;  /* 0x000000ffff137224 */ /* 0x010fe200078e000b */
[----:B------:R-:W-:-:S04]  /*528d0*/  LEA R18, P2, R11, R20, 0x1 ;  /* 0x000000140b127211 */ /* 0x000fc800078408ff */
[----:B------:R-:W-:-:S05]  /*528e0*/  LEA.HI.X.SX32 R19, R19, R21, 0x1, P2 ;  /* 0x0000001513137211 */ /* 0x000fca00010f0eff */
[----:B------:R0:W-:Y:S01]  /*528f0*/  STL.64 [R1+0xb68], R18 ;  /* 0x000b681201007387 */ /* 0x0001e20000100a00 */
[----:B------:R-:W-:-:S04]  /*52900*/  LEA R10, P4, R16, R20, 0x1 ;  /* 0x00000014100a7211 */ /* 0x000fc800078808ff */
[----:B------:R-:W-:Y:S01]  /*52910*/  LEA.HI.X.SX32 R11, R16, R21, 0x1, P4 ;  /* 0x00000015100b7211 */ /* 0x000fe200020f0eff */
[----:B0-----:R-:W3:Y:S04]  /*52920*/  LDL.LU.64 R18, [R1+0x1f88] ;  /* 0x001f880001127983 */ /* 0x001ee80000300a00 */
[----:B------:R-:W4:Y:S04]  /*52930*/  LDL.LU R12, [R1+0x1f80] ;  /* 0x001f8000010c7983 */ /* 0x000f280000300800 */
[----:B------:R0:W-:Y:S04]  /*52940*/  STL.64 [R1+0xb60], R22 ;  /* 0x000b601601007387 */ /* 0x0001e80000100a00 */
[----:B0-----:R-:W4:Y:S04]  /*52950*/  LDL.LU.64 R22, [R1+0x1f78] ;  /* 0x001f780001167983 */ /* 0x001f280000300a00 */
[----:B------:R-:W4:Y:S04]  /*52960*/  LDL.LU R16, [R1+0x1f70] ;  /* 0x001f700001107983 */ /* 0x000f280000300800 */
[----:B------:R0:W-:Y:S04]  /*52970*/  STL.64 [R1+0xb58], R10 ;  /* 0x000b580a01007387 */ /* 0x0001e80000100a00 */
[----:B0-----:R-:W4:Y:S04]  /*52980*/  LDL.LU.64 R10, [R1+0x1f68] ;  /* 0x001f6800010a7983 */ /* 0x001f280000300a00 */
[----:B------:R-:W-:Y:S04]  /*52990*/  STL.64 [R1+0x1f60], R8 ;  /* 0x001f600801007387 */ /* 0x000fe80000100a00 */
[----:B------:R0:W-:Y:S04]  /*529a0*/  STL.64 [R1+0x1f38], R4 ;  /* 0x001f380401007387 */ /* 0x0001e80000100a00 */
[----:B0-----:R-:W4:Y:S04]  /*529b0*/  LDL.LU R4, [R1+0x22c] ;  /* 0x00022c0001047983 */ /* 0x001f280000300800 */
[----:B------:R-:W4:Y:S04]  /*529c0*/  LDL.LU R5, [R1+0x228] ;  /* 0x0002280001057983 */ /* 0x000f280000300800 */
[----:B------:R0:W-:Y:S04]  /*529d0*/  STL [R1+0x1f50], R27 ;  /* 0x001f501b01007387 */ /* 0x0001e80000100800 */
[----:B0-----:R-:W4:Y:S04]  /*529e0*/  LDL.LU R27, [R1+0x224] ;  /* 0x00022400011b7983 */ /* 0x001f280000300800 */
[----:B--2---:R-:W-:Y:S04]  /*529f0*/  STL.64 [R1+0x1f48], R24 ;  /* 0x001f481801007387 */ /* 0x004fe80000100a00 */
[----:B------:R0:W-:Y:S04]  /*52a00*/  STL [R1+0x1f40], R0 ;  /* 0x001f400001007387 */ /* 0x0001e80000100800 */
[----:B0-----:R-:W2:Y:S04]  /*52a10*/  LDL.LU R0, [R1+0x220] ;  /* 0x0002200001007983 */ /* 0x001ea80000300800 */
[----:B---3--:R0:W-:Y:S01]  /*52a20*/  STL.64 [R1+0x1f58], R18 ;  /* 0x001f581201007387 */ /* 0x0081e20000100a00 */
[----:B----4-:R-:W-:Y:S01]  /*52a30*/  IMAD.MOV.U32 R9, RZ, RZ, R4 ;  /* 0x000000ffff097224 */ /* 0x010fe200078e0004 */
        /* <DEDUP_REMOVED lines=8> */
[----:B0-----:R-:W3:Y:S04]  /*52ac0*/  LDL.LU.64 R8, [R1+0x1f60] ;  /* 0x001f600001087983 */ /* 0x001ee80000300a00 */
[----:B------:R0:W-:Y:S01]  /*52ad0*/  STL.64 [R1+0xb48], R18 ;  /* 0x000b481201007387 */ /* 0x0001e20000100a00 */
[----:B--2---:R-:W-:-:S03]  /*52ae0*/  LEA R4, P4, R0, R20, 0x1 ;  /* 0x0000001400047211 */ /* 0x004fc600078808ff */
[----:B0-----:R-:W2:Y:S01]  /*52af0*/  LDL.LU.64 R18, [R1+0x1f58] ;  /* 0x001f580001127983 */ /* 0x001ea20000300a00 */
[----:B------:R-:W-:-:S03]  /*52b00*/  LEA.HI.X.SX32 R5, R0, R21, 0x1, P4 ;  /* 0x0000001500057211 */ /* 0x000fc600020f0eff */
[----:B------:R-:W4:Y:S04]  /*52b10*/  LDL.LU R27, [R1+0x1f50] ;  /* 0x001f5000011b7983 */ /* 0x000f280000300800 */
[----:B------:R0:W-:Y:S04]  /*52b20*/  STL.64 [R1+0xb40], R24 ;  /* 0x000b401801007387 */ /* 0x0001e80000100a00 */
[----:B0-----:R-:W4:Y:S04]  /*52b30*/  LDL.LU.64 R24, [R1+0x1f48] ;  /* 0x001f480001187983 */ /* 0x001f280000300a00 */
[----:B------:R-:W2:Y:S04]  /*52b40*/  LDL.LU R0, [R1+0x1f40] ;  /* 0x001f400001007983 */ /* 0x000ea80000300800 */
[----:B------:R0:W-:Y:S04]  /*52b50*/  STL.64 [R1+0xb38], R4 ;  /* 0x000b380401007387 */ /* 0x0001e80000100a00 */
[----:B0-----:R-:W4:Y:S04]  /*52b60*/  LDL.LU.64 R4, [R1+0x1f38] ;  /* 0x001f380001047983 */ /* 0x001f280000300a00 */
[----:B------:R0:W-:Y:S04]  /*52b70*/  STL.64 [R1+0x1f08], R22 ;  /* 0x001f081601007387 */ /* 0x0001e80000100a00 */
[----:B0-----:R-:W2:Y:S04]  /*52b80*/  LDL.LU R22, [R1+0x21c] ;  /* 0x00021c0001167983 */ /* 0x001ea80000300800 */
[----:B------:R-:W2:Y:S04]  /*52b90*/  LDL.LU R23, [R1+0x218] ;  /* 0x0002180001177983 */ /* 0x000ea80000300800 */
[----:B------:R0:W-:Y:S04]  /*52ba0*/  STL [R1+0x1f20], R15 ;  /* 0x001f200f01007387 */ /* 0x0001e80000100800 */
[----:B0-----:R-:W2:Y:S04]  /*52bb0*/  LDL.LU R15, [R1+0x214] ;  /* 0x00021400010f7983 */ /* 0x001ea80000300800 */
[----:B---3--:R-:W-:Y:S04]  /*52bc0*/  STL.64 [R1+0x1f18], R8 ;  /* 0x001f180801007387 */ /* 0x008fe80000100a00 */
[----:B------:R0:W-:Y:S04]  /*52bd0*/  STL [R1+0x1f10], R28 ;  /* 0x001f101c01007387 */ /* 0x0001e80000100800 */
[----:B0-----:R-:W3:Y:S04]  /*52be0*/  LDL.LU R28, [R1+0x210] ;  /* 0x00021000011c7983 */ /* 0x001ee80000300800 */
        /* <DEDUP_REMOVED lines=13> */
[----:B0-----:R-:W4:Y:S04]  /*52cc0*/  LDL.LU.64 R4, [R1+0x1f28] ;  /* 0x001f280001047983 */ /* 0x001f280000300a00 */
[----:B------:R-:W2:Y:S04]  /*52cd0*/  LDL.LU R15, [R1+0x1f20] ;  /* 0x001f2000010f7983 */ /* 0x000ea80000300800 */
[----:B------:R0:W-:Y:S04]  /*52ce0*/  STL.64 [R1+0x720], R8 ;  /* 0x0007200801007387 */ /* 0x0001e80000100a00 */
[----:B0-----:R-:W4:Y:S01]  /*52cf0*/  LDL.LU.64 R8, [R1+0x1f18] ;  /* 0x001f180001087983 */ /* 0x001f220000300a00 */
[----:B---3--:R-:W-:-:S04]  /*52d00*/  LEA R22, P4, R28, R20, 0x1 ;  /* 0x000000141c167211 */ /* 0x008fc800078808ff */
[----:B------:R-:W-:Y:S02]  /*52d10*/  LEA.HI.X.SX32 R23, R28, R21, 0x1, P4 ;  /* 0x000000151c177211 */ /* 0x000fe400020f0eff */
[----:B------:R-:W3:Y:S04]  /*52d20*/  LDL.LU R28, [R1+0x1f10] ;  /* 0x001f1000011c7983 */ /* 0x000ee80000300800 */
[----:B------:R0:W-:Y:S04]  /*52d30*/  STL.64 [R1+0x718], R22 ;  /* 0x0007181601007387 */ /* 0x0001e80000100a00 */
[----:B0-----:R-:W4:Y:S04]  /*52d40*/  LDL.LU.64 R22, [R1+0x1f08] ;  /* 0x001f080001167983 */ /* 0x001f280000300a00 */
[----:B--2---:R0:W-:Y:S04]  /*52d50*/  STL.64 [R1+0x1ed8], R14 ;  /* 0x001ed80e01007387 */ /* 0x0041e80000100a00 */
[----:B0-----:R-:W2:Y:S04]  /*52d60*/  LDL.LU R14, [R1+0x20c] ;  /* 0x00020c00010e7983 */ /* 0x001ea80000300800 */
[----:B------:R-:W2:Y:S04]  /*52d70*/  LDL.LU R15, [R1+0x208] ;  /* 0x00020800010f7983 */ /* 0x000ea80000300800 */
[----:B------:R0:W-:Y:S04]  /*52d80*/  STL [R1+0x1ef0], R16 ;  /* 0x001ef01001007387 */ /* 0x0001e80000100800 */
[----:B0-----:R-:W2:Y:S04]  /*52d90*/  LDL.LU R16, [R1+0x204] ;  /* 0x0002040001107983 */ /* 0x001ea80000300800 */
[----:B------:R-:W-:Y:S04]  /*52da0*/  STL.64 [R1+0x1ee8], R6 ;  /* 0x001ee80601007387 */ /* 0x000fe80000100a00 */
[----:B------:R0:W-:Y:S04]  /*52db0*/  STL [R1+0x1ee0], R13 ;  /* 0x001ee00d01007387 */ /* 0x0001e80000100800 */
[----:B0-----:R-:W2:Y:S04]  /*52dc0*/  LDL.LU R13, [R1+0x200] ;  /* 0x00020000010d7983 */ /* 0x001ea80000300800 */
[----:B----4-:R-:W-:Y:S04]  /*52dd0*/  STL.64 [R1+0x1ef8], R22 ;  /* 0x001ef81601007387 */ /* 0x010fe80000100a00 */
[----:B---3--:R2:W-:Y:S02]  /*52de0*/  STL.64 [R1+0x1f00], R28 ;  /* 0x001f001c01007387 */ /* 0x0085e40000100a00 */
[----:B--2---:R-:W-:Y:S01]  /*52df0*/  IMAD.MOV.U32 R29, RZ, RZ, R14 ;  /* 0x000000ffff1d7224 */ /* 0x004fe200078e000e */
[-C--:B------:R-:W-:Y:S01]  /*52e00*/  LEA R28, P1, R14, R20.reuse, 0x1 ;  /* 0x000000140e1c7211 */ /* 0x080fe200078208ff */
[----:B------:R-:W-:Y:S01]  /*52e10*/  IMAD.MOV.U32 R23, RZ, RZ, R15 ;  /* 0x000000ffff177224 */ /* 0x000fe200078e000f */
        /* <DEDUP_REMOVED lines=9> */
[----:B------:R-:W4:Y:S01]  /*52eb0*/  LDL.LU R16, [R1+0x1ef0] ;  /* 0x001ef00001107983 */ /* 0x000f220000300800 */
[----:B------:R-:W-:-:S04]  /*52ec0*/  LEA R14, P4, R13, R20, 0x1 ;  /* 0x000000140d0e7211 */ /* 0x000fc800078808ff */
[----:B------:R-:W-:Y:S01]  /*52ed0*/  LEA.HI.X.SX32 R15, R13, R21, 0x1, P4 ;  /* 0x000000150d0f7211 */ /* 0x000fe200020f0eff */
[----:B------:R0:W-:Y:S04]  /*52ee0*/  STL.64 [R1+0x6f0], R6 ;  /* 0x0006f00601007387 */ /* 0x0001e80000100a00 */
[----:B0-----:R-:W3:Y:S04]  /*52ef0*/  LDL.LU.64 R6, [R1+0x1ee8] ;  /* 0x001ee80001067983 */ /* 0x001ee80000300a00 */
[----:B------:R-:W3:Y:S04]  /*52f00*/  LDL.LU R13, [R1+0x1ee0] ;  /* 0x001ee000010d7983 */ /* 0x000ee80000300800 */
[----:B------:R0:W-:Y:S04]  /*52f10*/  STL.64 [R1+0x6e8], R14 ;  /* 0x0006e80e01007387 */ /* 0x0001e80000100a00 */
[----:B0-----:R-:W2:Y:S04]  /*52f20*/  LDL.LU.64 R14, [R1+0x1ed8] ;  /* 0x001ed800010e7983 */ /* 0x001ea80000300a00 */
[----:B----4-:R0:W-:Y:S04]  /*52f30*/  STL.64 [R1+0x1ec8], R16 ;  /* 0x001ec81001007387 */ /* 0x0101e80000100a00 */
[----:B0-----:R-:W4:Y:S04]  /*52f40*/  LDL.LU R16, [R1+0x1f8] ;  /* 0x0001f80001107983 */ /* 0x001f280000300800 */
[----:B------:R-:W3:Y:S04]  /*52f50*/  LDL.LU R17, [R1+0x1fc] ;  /* 0x0001fc0001117983 */ /* 0x000ee80000300800 */
[----:B------:R0:W-:Y:S04]  /*52f60*/  STL [R1+0x1ec0], R0 ;  /* 0x001ec00001007387 */ /* 0x0001e80000100800 */
[----:B0-----:R-:W4:Y:S04]  /*52f70*/  LDL.LU R0, [R1+0x1f4] ;  /* 0x0001f40001007983 */ /* 0x001f280000300800 */
[----:B------:R-:W-:Y:S04]  /*52f80*/  STL.64 [R1+0x1ed0], R10 ;  /* 0x001ed00a01007387 */ /* 0x000fe80000100a00 */
[----:B------:R-:W-:Y:S04]  /*52f90*/  STL.64 [R1+0x1ea8], R18 ;  /* 0x001ea81201007387 */ /* 0x000fe80000100a00 */
        /* <DEDUP_REMOVED lines=8> */
[----:B----4-:R-:W-:-:S04]  /*53020*/  IMAD.MOV.U32 R19, RZ, RZ, R16 ;  /* 0x000000ffff137224 */ /* 0x010fc800078e0010 */
[----:B------:R-:W-:Y:S01]  /*53030*/  IMAD.MOV.U32 R17, RZ, RZ, R19 ;  /* 0x000000ffff117224 */ /* 0x000fe200078e0013 */
[-C--:B------:R-:W-:Y:S02]  /*53040*/  LEA R16, P2, R19, R20.reuse, 0x1 ;  /* 0x0000001413107211 */ /* 0x080fe400078408ff */
[CC--:B------:R-:W-:Y:S02]  /*53050*/  LEA R14, P3, R0.reuse, R20.reuse, 0x1 ;  /* 0x00000014000e7211 */ /* 0x0c0fe400078608ff */
[-C--:B------:R-:W-:Y:S02]  /*53060*/  LEA.HI.X.SX32 R17, R17, R21.reuse, 0x1, P2 ;  /* 0x0000001511117211 */ /* 0x080fe400010f0eff */
[-C--:B------:R-:W-:Y:S02]  /*53070*/  LEA.HI.X.SX32 R15, R0, R21.reuse, 0x1, P3 ;  /* 0x00000015000f7211 */ /* 0x080fe400018f0eff */
[CC--:B------:R-:W-:Y:S01]  /*53080*/  LEA R18, P4, R2.reuse, R20.reuse, 0x1 ;  /* 0x0000001402127211 */ /* 0x0c0fe200078808ff */
[----:B------:R0:W-:Y:S03]  /*53090*/  STL.64 [R1+0x640], R16 ;  /* 0x0006401001007387 */ /* 0x0001e60000100a00 */
        /* <DEDUP_REMOVED lines=8> */
[----:B------:R0:W-:Y:S04]  /*53120*/  STL.64 [R1+0x1e98], R4 ;  /* 0x001e980401007387 */ /* 0x0001e80000100a00 */
[----:B0-----:R-:W4:Y:S04]  /*53130*/  LDL.LU R5, [R1+0x1ec] ;  /* 0x0001ec0001057983 */ /* 0x001f280000300800 */
[----:B------:R0:W-:Y:S04]  /*53140*/  STL.64 [R1+0x1e88], R8 ;  /* 0x001e880801007387 */ /* 0x0001e80000100a00 */
[----:B0-----:R-:W4:Y:S04]  /*53150*/  LDL.LU R9, [R1+0x1e8] ;  /* 0x0001e80001097983 */ /* 0x001f280000300800 */
[----:B------:R0:W-:Y:S04]  /*53160*/  STL [R1+0x1e80], R28 ;  /* 0x001e801c01007387 */ /* 0x0001e80000100800 */
[----:B0-----:R-:W4:Y:S04]  /*53170*/  LDL.LU R28, [R1+0x1dc] ;  /* 0x0001dc00011c7983 */ /* 0x001f280000300800 */
[----:B--2---:R0:W-:Y:S04]  /*53180*/  STL [R1+0x1e90], R11 ;  /* 0x001e900b01007387 */ /* 0x0041e80000100800 */
[----:B0-----:R-:W2:Y:S04]  /*53190*/  LDL.LU R11, [R1+0x1e4] ;  /* 0x0001e400010b7983 */ /* 0x001ea80000300800 */
[----:B---3--:R-:W-:Y:S04]  /*531a0*/  STL.64 [R1+0x1e78], R16 ;  /* 0x001e781001007387 */ /* 0x008fe80000100a00 */
[----:B----4-:R0:W-:Y:S02]  /*531b0*/  STL.64 [R1+0x1ea0], R18 ;  /* 0x001ea01201007387 */ /* 0x0101e40000100a00 */
[----:B0-----:R-:W-:Y:S01]  /*531c0*/  IMAD.MOV.U32 R19, RZ, RZ, R5 ;  /* 0x000000ffff137224 */ /* 0x001fe200078e0005 */
[----:B------:R-:W-:-:S04]  /*531d0*/  LEA R18, P1, R5, R20, 0x1 ;  /* 0x0000001405127211 */ /* 0x000fc800078208ff */
[----:B------:R-:W-:Y:S01]  /*531e0*/  LEA.HI.X.SX32 R19, R19, R21, 0x1, P1 ;  /* 0x0000001513137211 */ /* 0x000fe200008f0eff */
[----:B------:R-:W-:Y:S01]  /*531f0*/  IMAD.MOV.U32 R5, RZ, RZ, R9 ;  /* 0x000000ffff057224 */ /* 0x000fe200078e0009 */
[----:B------:R-:W-:-:S03]  /*53200*/  LEA R4, P2, R9, R20, 0x1 ;  /* 0x0000001409047211 */ /* 0x000fc600078408ff */
[----:B------:R0:W-:Y:S01]  /*53210*/  STL.64 [R1+0x610], R18 ;  /* 0x0006101201007387 */ /* 0x0001e20000100a00 */
[----:B------:R-:W-:-:S03]  /*53220*/  LEA.HI.X.SX32 R5, R5, R21, 0x1, P2 ;  /* 0x0000001505057211 */ /* 0x000fc600010f0eff */
[----:B0-----:R-:W3:Y:S01]  /*53230*/  LDL.LU.64 R18, [R1+0x1ea0] ;  /* 0x001ea00001127983 */ /* 0x001ee20000300a00 */
[----:B------:R-:W-:-:S03]  /*53240*/  LEA R16, P4, R28, R20, 0x1 ;  /* 0x000000141c107211 */ /* 0x000fc600078808ff */
[----:B------:R0:W-:Y:S01]  /*53250*/  STL.64 [R1+0x608], R4 ;  /* 0x0006080401007387 */ /* 0x0001e20000100a00 */
[----:B------:R-:W-:-:S03]  /*53260*/  LEA.HI.X.SX32 R17, R28, R21, 0x1, P4 ;  /* 0x000000151c117211 */ /* 0x000fc600020f0eff */
[----:B0-----:R-:W4:Y:S01]  /*53270*/  LDL.LU.64 R4, [R1+0x1e98] ;  /* 0x001e980001047983 */ /* 0x001f220000300a00 */
[----:B--2---:R-:W-:-:S04]  /*53280*/  LEA R8, P3, R11, R20, 0x1 ;  /* 0x000000140b087211 */ /* 0x004fc800078608ff */
[----:B------:R-:W-:Y:S02]  /*53290*/  LEA.HI.X.SX32 R9, R11, R21, 0x1, P3 ;  /* 0x000000150b097211 */ /* 0x000fe400018f0eff */
[----:B------:R-:W2:Y:S04]  /*532a0*/  LDL.LU R11, [R1+0x1e90] ;  /* 0x001e9000010b7983 */ /* 0x000ea80000300800 */
[----:B------:R0:W-:Y:S04]  /*532b0*/  STL.64 [R1+0x600], R8 ;  /* 0x0006000801007387 */ /* 0x0001e80000100a00 */
[----:B0-----:R-:W3:Y:S04]  /*532c0*/  LDL.LU.64 R8, [R1+0x1e88] ;  /* 0x001e880001087983 */ /* 0x001ee80000300a00 */
[----:B------:R-:W4:Y:S04]  /*532d0*/  LDL.LU R28, [R1+0x1e80] ;  /* 0x001e8000011c7983 */ /* 0x000f280000300800 */
[----:B------:R0:W-:Y:S04]  /*532e0*/  STL.64 [R1+0x5f8], R16 ;  /* 0x0005f81001007387 */ /* 0x0001e80000100a00 */
[----:B0-----:R-:W2:Y:S04]  /*532f0*/  LDL.LU.64 R16, [R1+0x1e78] ;  /* 0x001e780001107983 */ /* 0x001ea80000300a00 */
[----:B----4-:R0:W-:Y:S04]  /*53300*/  STL.64 [R1+0x1e48], R28 ;  /* 0x001e481c01007387 */ /* 0x0101e80000100a00 */
[----:B0-----:R-:W4:Y:S04]  /*53310*/  LDL.LU R28, [R1+0x1d8] ;  /* 0x0001d800011c7983 */ /* 0x001f280000300800 */
[----:B------:R-:W2:Y:S04]  /*53320*/  LDL.LU R29, [R1+0x1d4] ;  /* 0x0001d400011d7983 */ /* 0x000ea80000300800 */
[----:B------:R-:W-:Y:S04]  /*53330*/  STL.64 [R1+0x1e58], R22 ;  /* 0x001e581601007387 */ /* 0x000fe80000100a00 */
[----:B------:R0:W-:Y:S04]  /*53340*/  STL [R1+0x1e60], R27 ;  /* 0x001e601b01007387 */ /* 0x0001e80000100800 */
[----:B0-----:R-:W2:Y:S04]  /*53350*/  LDL.LU R27, [R1+0x1d0] ;  /* 0x0001d000011b7983 */ /* 0x001ea80000300800 */
[----:B------:R-:W-:Y:S04]  /*53360*/  STL.64 [R1+0x1e68], R4 ;  /* 0x001e680401007387 */ /* 0x000fe80000100a00 */
[----:B---3--:R0:W-:Y:S04]  /*53370*/  STL [R1+0x1e50], R8 ;  /* 0x001e500801007387 */ /* 0x0081e80000100800 */
[----:B0-----:R-:W3:Y:S04]  /*53380*/  LDL.LU R8, [R1+0x1cc] ;  /* 0x0001cc0001087983 */ /* 0x001ee80000300800 */
[----:B------:R4:W-:Y:S02]  /*53390*/  STL.64 [R1+0x1e70], R12 ;  /* 0x001e700c01007387 */ /* 0x0009e40000100a00 */
[----:B----4-:R-:W-:Y:S01]  /*533a0*/  IMAD.MOV.U32 R13, RZ, RZ, R28 ;  /* 0x000000ffff0d7224 */ /* 0x010fe200078e001c */
[----:B------:R-:W-:-:S04]  /*533b0*/  LEA R12, P1, R28, R20, 0x1 ;  /* 0x000000141c0c7211 */ /* 0x000fc800078208ff */
[----:B------:R-:W-:-:S05]  /*533c0*/  LEA.HI.X.SX32 R13, R13, R21, 0x1, P1 ;  /* 0x000000150d0d7211 */ /* 0x000fca00008f0eff */
[----:B------:R0:W-:Y:S04]  /*533d0*/  STL.64 [R1+0x5e0], R12 ;  /* 0x0005e00c01007387 */ /* 0x0001e80000100a00 */
[----:B0-----:R-:W4:Y:S01]  /*533e0*/  LDL.LU.64 R12, [R1+0x1e70] ;  /* 0x001e7000010c7983 */ /* 0x001f220000300a00 */
[----:B--2---:R-:W-:Y:S01]  /*533f0*/  IMAD.MOV.U32 R5, RZ, RZ, R29 ;  /* 0x000000ffff057224 */ /* 0x004fe200078e001d */
[-C--:B------:R-:W-:Y:S02]  /*53400*/  LEA R4, P2, R29, R20.reuse, 0x1 ;  /* 0x000000141d047211 */ /* 0x080fe400078408ff */
[----:B------:R-:W-:Y:S02]  /*53410*/  LEA R22, P3, R27, R20, 0x1 ;  /* 0x000000141b167211 */ /* 0x000fe400078608ff */
[----:B------:R-:W-:-:S02]  /*53420*/  LEA.HI.X.SX32 R5, R5, R21, 0x1, P2 ;  /* 0x0000001505057211 */ /* 0x000fc400010f0eff */
[----:B------:R-:W-:-:S03]  /*53430*/  LEA.HI.X.SX32 R23, R27, R21, 0x1, P3 ;  /* 0x000000151b177211 */ /* 0x000fc600018f0eff */
[----:B------:R0:W-:Y:S01]  /*53440*/  STL.64 [R1+0x5d8], R4 ;  /* 0x0005d80401007387 */ /* 0x0001e20000100a00 */
[----:B---3--:R-:W-:-:S04]  /*53450*/  LEA R28, P4, R8, R20, 0x1 ;  /* 0x00000014081c7211 */ /* 0x008fc800078808ff */
[----:B------:R-:W-:Y:S01]  /*53460*/  LEA.HI.X.SX32 R29, R8, R21, 0x1, P4 ;  /* 0x00000015081d7211 */ /* 0x000fe200020f0eff */
[----:B0-----:R-:W2:Y:S04]  /*53470*/  LDL.LU.64 R4, [R1+0x1e68] ;  /* 0x001e680001047983 */ /* 0x001ea80000300a00 */
[----:B------:R-:W3:Y:S04]  /*53480*/  LDL.LU R27, [R1+0x1e60] ;  /* 0x001e6000011b7983 */ /* 0x000ee80000300800 */
[----:B------:R0:W-:Y:S04]  /*53490*/  STL.64 [R1+0x5d0], R22 ;  /* 0x0005d01601007387 */ /* 0x0001e80000100a00 */
[----:B0-----:R-:W3:Y:S04]  /*534a0*/  LDL.LU.64 R22, [R1+0x1e58] ;  /* 0x001e580001167983 */ /* 0x001ee80000300a00 */
[----:B------:R-:W3:Y:S04]  /*534b0*/  LDL.LU R8, [R1+0x1e50] ;  /* 0x001e500001087983 */ /* 0x000ee80000300800 */
[----:B------:R0:W-:Y:S04]  /*534c0*/  STL.64 [R1+0x5c8], R28 ;  /* 0x0005c81c01007387 */ /* 0x0001e80000100a00 */
[----:B0-----:R-:W2:Y:S04]  /*534d0*/  LDL.LU.64 R28, [R1+0x1e48] ;  /* 0x001e4800011c7983 */ /* 0x001ea80000300a00 */
[----:B------:R0:W-:Y:S04]  /*534e0*/  STL.64 [R1+0x1e38], R18 ;  /* 0x001e381201007387 */ /* 0x0001e80000100a00 */
[----:B0-----:R-:W3:Y:S04]  /*534f0*/  LDL.LU R18, [R1+0x1c4] ;  /* 0x0001c40001127983 */ /* 0x001ee80000300800 */
[----:B------:R-:W3:Y:S04]  /*53500*/  LDL.LU R19, [R1+0x1c8] ;  /* 0x0001c80001137983 */ /* 0x000ee80000300800 */
[----:B------:R0:W-:Y:S04]  /*53510*/  STL [R1+0x1e30], R2 ;  /* 0x001e300201007387 */ /* 0x0001e80000100800 */
[----:B0-----:R-:W3:Y:S04]  /*53520*/  LDL.LU R2, [R1+0x1c0] ;  /* 0x0001c00001027983 */ /* 0x001ee80000300800 */
[----:B------:R-:W-:Y:S04]  /*53530*/  STL.64 [R1+0x1e18], R24 ;  /* 0x001e181801007387 */ /* 0x000fe80000100a00 */
[----:B------:R-:W-:Y:S04]  /*53540*/  STL.64 [R1+0x1e28], R6 ;  /* 0x001e280601007387 */ /* 0x000fe80000100a00 */
[----:B----4-:R0:W-:Y:S04]  /*53550*/  STL [R1+0x1e20], R13 ;  /* 0x001e200d01007387 */ /* 0x0101e80000100800 */
[----:B0-----:R-:W4:Y:S04]  /*53560*/  LDL.LU R13, [R1+0x1bc] ;  /* 0x0001bc00010d7983 */ /* 0x001f280000300800 */
[----:B--2---:R0:W-:Y:S01]  /*53570*/  STL.64 [R1+0x1e40], R28 ;  /* 0x001e401c01007387 */ /* 0x0041e20000100a00 */
[----:B---3--:R-:W-:-:S02]  /*53580*/  IMAD.MOV.U32 R25, RZ, RZ, R18 ;  /* 0x000000ffff197224 */ /* 0x008fc400078e0012 */
[----:B0-----:R-:W-:Y:S01]  /*53590*/  IMAD.MOV.U32 R29, RZ, RZ, R19 ;  /* 0x000000ffff1d7224 */ /* 0x001fe200078e0013 */
        /* <DEDUP_REMOVED lines=13> */
[----:B0-----:R-:W2:Y:S01]  /*53670*/  LDL.LU.64 R6, [R1+0x1e28] ;  /* 0x001e280001067983 */ /* 0x001ea20000300a00 */
[----:B----4-:R-:W-:-:S04]  /*53680*/  LEA R24, P4, R13, R20, 0x1 ;  /* 0x000000140d187211 */ /* 0x010fc800078808ff */
[----:B------:R-:W-:Y:S02]  /*53690*/  LEA.HI.X.SX32 R25, R13, R21, 0x1, P4 ;  /* 0x000000150d197211 */ /* 0x000fe400020f0eff */
[----:B------:R-:W4:Y:S04]  /*536a0*/  LDL.LU R13, [R1+0x1e20] ;  /* 0x001e2000010d7983 */ /* 0x000f280000300800 */
[----:B------:R0:W-:Y:S04]  /*536b0*/  STL.64 [R1+0x590], R24 ;  /* 0x0005901801007387 */ /* 0x0001e80000100a00 */
[----:B0-----:R-:W4:Y:S04]  /*536c0*/  LDL.LU.64 R24, [R1+0x1e18] ;  /* 0x001e180001187983 */ /* 0x001f280000300a00 */
[----:B------:R0:W-:Y:S04]  /*536d0*/  STL.64 [R1+0x1e08], R4 ;  /* 0x001e080401007387 */ /* 0x0001e80000100a00 */
[----:B0-----:R-:W2:Y:S04]  /*536e0*/  LDL.LU R4, [R1+0x1b4] ;  /* 0x0001b40001047983 */ /* 0x001ea80000300800 */
[----:B------:R-:W4:Y:S04]  /*536f0*/  LDL.LU R5, [R1+0x1b8] ;  /* 0x0001b80001057983 */ /* 0x000f280000300800 */
[----:B------:R-:W-:Y:S04]  /*53700*/  STL.64 [R1+0x1e10], R26 ;  /* 0x001e101a01007387 */ /* 0x000fe80000100a00 */
[----:B------:R0:W-:Y:S04]  /*53710*/  STL [R1+0x1e00], R12 ;  /* 0x001e000c01007387 */ /* 0x0001e80000100800 */
[----:B0-----:R-:W2:Y:S04]  /*53720*/  LDL.LU R12, [R1+0x1b0] ;  /* 0x0001b000010c7983 */ /* 0x001ea80000300800 */
[----:B------:R0:W-:Y:S04]  /*53730*/  STL [R1+0x1df0], R14 ;  /* 0x001df00e01007387 */ /* 0x0001e80000100800 */
[----:B0-----:R-:W2:Y:S04]  /*53740*/  LDL.LU R14, [R1+0x1ac] ;  /* 0x0001ac00010e7983 */ /* 0x001ea80000300800 */
[----:B---3--:R-:W-:Y:S04]  /*53750*/  STL.64 [R1+0x1de8], R18 ;  /* 0x001de81201007387 */ /* 0x008fe80000100a00 */
[----:B------:R-:W-:Y:S01]  /*53760*/  STL.64 [R1+0x1df8], R16 ;  /* 0x001df81001007387 */ /* 0x000fe20000100a00 */
[----:B----4-:R-:W-:Y:S01]  /*53770*/  IMAD.MOV.U32 R27, RZ, RZ, R5 ;  /* 0x000000ffff1b7224 */ /* 0x010fe200078e0005 */
[----:B------:R-:W-:-:S04]  /*53780*/  LEA R26, P1, R5, R20, 0x1 ;  /* 0x00000014051a7211 */ /* 0x000fc800078208ff */
[----:B------:R-:W-:-:S05]  /*53790*/  LEA.HI.X.SX32 R27, R27, R21, 0x1, P1 ;  /* 0x000000151b1b7211 */ /* 0x000fca00008f0eff */
[----:B------:R0:W-:Y:S04]  /*537a0*/  STL.64 [R1+0x570], R26 ;  /* 0x0005701a01007387 */ /* 0x0001e80000100a00 */
[----:B0-----:R-:W3:Y:S01]  /*537b0*/  LDL.LU.64 R26, [R1+0x1e10] ;  /* 0x001e1000011a7983 */ /* 0x001ee20000300a00 */
[----:B--2---:R-:W-:-:S04]  /*537c0*/  IMAD.MOV.U32 R19, RZ, RZ, R4 ;  /* 0x000000ffff137224 */ /* 0x004fc800078e0004 */
[----:B------:R-:W-:Y:S01]  /*537d0*/  IMAD.MOV.U32 R5, RZ, RZ, R19 ;  /* 0x000000ffff057224 */ /* 0x000fe200078e0013 */
[-C--:B------:R-:W-:Y:S02]  /*537e0*/  LEA R4, P2, R19, R20.reuse, 0x1 ;  /* 0x0000001413047211 */ /* 0x080fe400078408ff */
[-C--:B------:R-:W-:Y:S02]  /*537f0*/  LEA R16, P3, R12, R20.reuse, 0x1 ;  /* 0x000000140c107211 */ /* 0x080fe400078608ff */
[-C--:B------:R-:W-:Y:S02]  /*53800*/  LEA.HI.X.SX32 R5, R5, R21.reuse, 0x1, P2 ;  /* 0x0000001505057211 */ /* 0x080fe400010f0eff */
[----:B------:R-:W-:Y:S02]  /*53810*/  LEA R18, P4, R14, R20, 0x1 ;  /* 0x000000140e127211 */ /* 0x000fe400078808ff */
[-C--:B------:R-:W-:Y:S01]  /*53820*/  LEA.HI.X.SX32 R17, R12, R21.reuse, 0x1, P3 ;  /* 0x000000150c117211 */ /* 0x080fe200018f0eff */
[----:B------:R0:W-:Y:S01]  /*53830*/  STL.64 [R1+0x568], R4 ;  /* 0x0005680401007387 */ /* 0x0001e20000100a00 */
[----:B------:R-:W-:-:S03]  /*53840*/  LEA.HI.X.SX32 R19, R14, R21, 0x1, P4 ;  /* 0x000000150e137211 */ /* 0x000fc600020f0eff */
[----:B0-----:R-:W2:Y:S04]  /*53850*/  LDL.LU.64 R4, [R1+0x1e08] ;  /* 0x001e080001047983 */ /* 0x001ea80000300a00 */
[----:B------:R-:W4:Y:S04]  /*53860*/  LDL.LU R12, [R1+0x1e00] ;  /* 0x001e0000010c7983 */ /* 0x000f280000300800 */
[----:B------:R0:W-:Y:S04]  /*53870*/  STL.64 [R1+0x560], R16 ;  /* 0x0005601001007387 */ /* 0x0001e80000100a00 */
[----:B0-----:R-:W4:Y:S04]  /*53880*/  LDL.LU.64 R16, [R1+0x1df8] ;  /* 0x001df80001107983 */ /* 0x001f280000300a00 */
[----:B------:R-:W4:Y:S04]  /*53890*/  LDL.LU R14, [R1+0x1df0] ;  /* 0x001df000010e7983 */ /* 0x000f280000300800 */
[----:B------:R0:W-:Y:S04]  /*538a0*/  STL.64 [R1+0x558], R18 ;  /* 0x0005581201007387 */ /* 0x0001e80000100a00 */
[----:B0-----:R-:W4:Y:S04]  /*538b0*/  LDL.LU.64 R18, [R1+0x1de8] ;  /* 0x001de80001127983 */ /* 0x001f280000300a00 */
[----:B------:R0:W-:Y:S04]  /*538c0*/  STL [R1+0x1dd0], R28 ;  /* 0x001dd01c01007387 */ /* 0x0001e80000100800 */
[----:B0-----:R-:W4:Y:S04]  /*538d0*/  LDL.LU R28, [R1+0x1a0] ;  /* 0x0001a000011c7983 */ /* 0x001f280000300800 */
[----:B------:R0:W-:Y:S04]  /*538e0*/  STL.64 [R1+0x1db8], R22 ;  /* 0x001db81601007387 */ /* 0x0001e80000100a00 */
[----:B0-----:R-:W4:Y:S04]  /*538f0*/  LDL.LU R22, [R1+0x1a8] ;  /* 0x0001a80001167983 */ /* 0x001f280000300800 */
[----:B------:R-:W4:Y:S04]  /*53900*/  LDL.LU R23, [R1+0x1a4] ;  /* 0x0001a40001177983 */ /* 0x000f280000300800 */
[----:B------:R-:W-:Y:S04]  /*53910*/  STL.64 [R1+0x1dc8], R8 ;  /* 0x001dc80801007387 */ /* 0x000fe80000100a00 */
[----:B---3--:R0:W-:Y:S04]  /*53920*/  STL [R1+0x1dc0], R26 ;  /* 0x001dc01a01007387 */ /* 0x0081e80000100800 */
[----:B0-----:R-:W3:Y:S04]  /*53930*/  LDL.LU R26, [R1+0x19c] ;  /* 0x00019c00011a7983 */ /* 0x001ee80000300800 */
[----:B--2---:R-:W-:Y:S04]  /*53940*/  STL.64 [R1+0x1dd8], R4 ;  /* 0x001dd80401007387 */ /* 0x004fe80000100a00 */
[----:B------:R0:W-:Y:S01]  /*53950*/  STL.64 [R1+0x1de0], R10 ;  /* 0x001de00a01007387 */ /* 0x0001e20000100a00 */
[----:B----4-:R-:W-:-:S04]  /*53960*/  LEA R8, P3, R28, R20, 0x1 ;  /* 0x000000141c087211 */ /* 0x010fc800078608ff */
[-C--:B------:R-:W-:Y:S01]  /*53970*/  LEA.HI.X.SX32 R9, R28, R21.reuse, 0x1, P3 ;  /* 0x000000151c097211 */ /* 0x080fe200018f0eff */
[----:B0-----:R-:W-:Y:S01]  /*53980*/  IMAD.MOV.U32 R11, RZ, RZ, R22 ;  /* 0x000000ffff0b7224 */ /* 0x001fe200078e0016 */
[-C--:B------:R-:W-:Y:S01]  /*53990*/  LEA R10, P1, R22, R20.reuse, 0x1 ;  /* 0x00000014160a7211 */ /* 0x080fe200078208ff */
[----:B------:R-:W-:Y:S01]  /*539a0*/  IMAD.MOV.U32 R5, RZ, RZ, R23 ;  /* 0x000000ffff057224 */ /* 0x000fe200078e0017 */
[----:B------:R-:W-:Y:S02]  /*539b0*/  LEA R4, P2, R23, R20, 0x1 ;  /* 0x0000001417047211 */ /* 0x000fe400078408ff */
[-C--:B------:R-:W-:Y:S02]  /*539c0*/  LEA.HI.X.SX32 R11, R11, R21.reuse, 0x1, P1 ;  /* 0x000000150b0b7211 */ /* 0x080fe400008f0eff */
[----:B------:R-:W-:-:S03]  /*539d0*/  LEA.HI.X.SX32 R5, R5, R21, 0x1, P2 ;  /* 0x0000001505057211 */ /* 0x000fc600010f0eff */
[----:B------:R0:W-:Y:S04]  /*539e0*/  STL.64 [R1+0x540], R10 ;  /* 0x0005400a01007387 */ /* 0x0001e80000100a00 */
        /* <DEDUP_REMOVED lines=16> */
[----:B------:R0:W-:Y:S04]  /*53af0*/  STL [R1+0x1d90], R13 ;  /* 0x001d900d01007387 */ /* 0x0001e80000100800 */
[----:B0-----:R-:W3:Y:S04]  /*53b00*/  LDL.LU R13, [R1+0x18c] ;  /* 0x00018c00010d7983 */ /* 0x001ee80000300800 */
[----:B----4-:R-:W-:Y:S04]  /*53b10*/  STL.64 [R1+0x1d88], R8 ;  /* 0x001d880801007387 */ /* 0x010fe80000100a00 */
[----:B--2---:R-:W-:Y:S04]  /*53b20*/  STL.64 [R1+0x1da8], R22 ;  /* 0x001da81601007387 */ /* 0x004fe80000100a00 */
[----:B------:R3:W-:Y:S02]  /*53b30*/  STL.64 [R1+0x1db0], R28 ;  /* 0x001db01c01007387 */ /* 0x0007e40000100a00 */
[----:B---3--:R-:W-:Y:S01]  /*53b40*/  IMAD.MOV.U32 R29, RZ, RZ, R24 ;  /* 0x000000ffff1d7224 */ /* 0x008fe200078e0018 */
[----:B------:R-:W-:-:S04]  /*53b50*/  LEA R28, P1, R24, R20, 0x1 ;  /* 0x00000014181c7211 */ /* 0x000fc800078208ff */
[----:B------:R-:W-:-:S05]  /*53b60*/  LEA.HI.X.SX32 R29, R29, R21, 0x1, P1 ;  /* 0x000000151d1d7211 */ /* 0x000fca00008f0eff */
[----:B------:R0:W-:Y:S04]  /*53b70*/  STL.64 [R1+0x508], R28 ;  /* 0x0005081c01007387 */ /* 0x0001e80000100a00 */
[----:B0-----:R-:W2:Y:S01]  /*53b80*/  LDL.LU.64 R28, [R1+0x1db0] ;  /* 0x001db000011c7983 */ /* 0x001ea20000300a00 */
[----:B------:R-:W-:Y:S01]  /*53b90*/  IMAD.MOV.U32 R23, RZ, RZ, R25 ;  /* 0x000000ffff177224 */ /* 0x000fe200078e0019 */
[-C--:B------:R-:W-:Y:S02]  /*53ba0*/  LEA R22, P2, R25, R20.reuse, 0x1 ;  /* 0x0000001419167211 */ /* 0x080fe400078408ff */
[----:B------:R-:W-:Y:S02]  /*53bb0*/  LEA R24, P3, R7, R20, 0x1 ;  /* 0x0000001407187211 */ /* 0x000fe400078608ff */
[----:B------:R-:W-:-:S02]  /*53bc0*/  LEA.HI.X.SX32 R23, R23, R21, 0x1, P2 ;  /* 0x0000001517177211 */ /* 0x000fc400010f0eff */
[-C--:B------:R-:W-:Y:S02]  /*53bd0*/  LEA.HI.X.SX32 R25, R7, R21.reuse, 0x1, P3 ;  /* 0x0000001507197211 */ /* 0x080fe400018f0eff */
[CC--:B------:R-:W-:Y:S01]  /*53be0*/  LEA R8, P4, R13.reuse, R20.reuse, 0x1 ;  /* 0x000000140d087211 */ /* 0x0c0fe200078808ff */
[----:B------:R0:W-:Y:S03]  /*53bf0*/  STL.64 [R1+0x500], R22 ;  /* 0x0005001601007387 */ /* 0x0001e60000100a00 */
[----:B------:R-:W-:Y:S01]  /*53c00*/  LEA.HI.X.SX32 R9, R13, R21, 0x1, P4 ;  /* 0x000000150d097211 */ /* 0x000fe200020f0eff */
[----:B0-----:R-:W3:Y:S04]  /*53c10*/  LDL.LU.64 R22, [R1+0x1da8] ;  /* 0x001da80001167983 */ /* 0x001ee80000300a00 */
[----:B------:R-:W4:Y:S04]  /*53c20*/  LDL.LU R7, [R1+0x1da0] ;  /* 0x001da00001077983 */ /* 0x000f280000300800 */
[----:B------:R0:W-:Y:S04]  /*53c30*/  STL.64 [R1+0x4f8], R24 ;  /* 0x0004f81801007387 */ /* 0x0001e80000100a00 */
[----:B0-----:R-:W3:Y:S04]  /*53c40*/  LDL.LU.64 R24, [R1+0x1d98] ;  /* 0x001d980001187983 */ /* 0x001ee80000300a00 */
[----:B------:R-:W4:Y:S04]  /*53c50*/  LDL.LU R13, [R1+0x1d90] ;  /* 0x001d9000010d7983 */ /* 0x000f280000300800 */
[----:B------:R0:W-:Y:S04]  /*53c60*/  STL.64 [R1+0x4f0], R8 ;  /* 0x0004f00801007387 */ /* 0x0001e80000100a00 */
[----:B0-----:R-:W4:Y:S04]  /*53c70*/  LDL.LU.64 R8, [R1+0x1d88] ;  /* 0x001d880001087983 */ /* 0x001f280000300a00 */
[----:B--2---:R0:W-:Y:S04]  /*53c80*/  STL [R1+0x1d60], R28 ;  /* 0x001d601c01007387 */ /* 0x0041e80000100800 */
[----:B0-----:R-:W2:Y:S04]  /*53c90*/  LDL.LU R28, [R1+0x170] ;  /* 0x00017000011c7983 */ /* 0x001ea80000300800 */
[----:B------:R0:W-:Y:S04]  /*53ca0*/  STL [R1+0x1d70], R16 ;  /* 0x001d701001007387 */ /* 0x0001e80000100800 */
[----:B0-----:R-:W2:Y:S04]  /*53cb0*/  LDL.LU R16, [R1+0x174] ;  /* 0x0001740001107983 */ /* 0x001ea80000300800 */
[----:B------:R0:W-:Y:S04]  /*53cc0*/  STL.64 [R1+0x1d68], R10 ;  /* 0x001d680a01007387 */ /* 0x0001e80000100a00 */
[----:B0-----:R-:W2:Y:S04]  /*53cd0*/  LDL.LU R10, [R1+0x17c] ;  /* 0x00017c00010a7983 */ /* 0x001ea80000300800 */
[----:B------:R-:W2:Y:S04]  /*53ce0*/  LDL.LU R11, [R1+0x178] ;  /* 0x00017800010b7983 */ /* 0x000ea80000300800 */
[----:B---3--:R2:W-:Y:S04]  /*53cf0*/  STL.64 [R1+0x1d58], R24 ;  /* 0x001d581801007387 */ /* 0x0085e80000100a00 */
[----:B----4-:R-:W-:Y:S04]  /*53d00*/  STL.64 [R1+0x1d78], R8 ;  /* 0x001d780801007387 */ /* 0x010fe80000100a00 */
[----:B------:R0:W-:Y:S01]  /*53d10*/  STL.64 [R1+0x1d80], R12 ;  /* 0x001d800c01007387 */ /* 0x0001e20000100a00 */
[----:B--2---:R-:W-:-:S04]  /*53d20*/  LEA R24, P4, R28, R20, 0x1 ;  /* 0x000000141c187211 */ /* 0x004fc800078808ff */
[-C--:B------:R-:W-:Y:S01]  /*53d30*/  LEA.HI.X.SX32 R25, R28, R21.reuse, 0x1, P4 ;  /* 0x000000151c197211 */ /* 0x080fe200020f0eff */
[----:B0-----:R-:W-:Y:S01]  /*53d40*/  IMAD.MOV.U32 R13, RZ, RZ, R10 ;  /* 0x000000ffff0d7224 */ /* 0x001fe200078e000a */
[-C--:B------:R-:W-:Y:S01]  /*53d50*/  LEA R12, P1, R10, R20.reuse, 0x1 ;  /* 0x000000140a0c7211 */ /* 0x080fe200078208ff */
[----:B------:R-:W-:Y:S01]  /*53d60*/  IMAD.MOV.U32 R9, RZ, RZ, R11 ;  /* 0x000000ffff097224 */ /* 0x000fe200078e000b */
[-C--:B------:R-:W-:Y:S02]  /*53d70*/  LEA R8, P2, R11, R20.reuse, 0x1 ;  /* 0x000000140b087211 */ /* 0x080fe400078408ff */
[-C--:B------:R-:W-:Y:S02]  /*53d80*/  LEA.HI.X.SX32 R13, R13, R21.reuse, 0x1, P1 ;  /* 0x000000150d0d7211 */ /* 0x080fe400008f0eff */
[C---:B------:R-:W-:Y:S02]  /*53d90*/  LEA R10, P3, R16.reuse, R20, 0x1 ;  /* 0x00000014100a7211 */ /* 0x040fe400078608ff */
[-C--:B------:R-:W-:Y:S01]  /*53da0*/  LEA.HI.X.SX32 R9, R9, R21.reuse, 0x1, P2 ;  /* 0x0000001509097211 */ /* 0x080fe200010f0eff */
[----:B------:R0:W-:Y:S01]  /*53db0*/  STL.64 [R1+0x4d0], R12 ;  /* 0x0004d00c01007387 */ /* 0x0001e20000100a00 */
[----:B------:R-:W-:-:S03]  /*53dc0*/  LEA.HI.X.SX32 R11, R16, R21, 0x1, P3 ;  /* 0x00000015100b7211 */ /* 0x000fc600018f0eff */
[----:B0-----:R-:W2:Y:S04]  /*53dd0*/  LDL.LU.64 R12, [R1+0x1d80] ;  /* 0x001d8000010c7983 */ /* 0x001ea80000300a00 */
[----:B------:R0:W-:Y:S04]  /*53de0*/  STL.64 [R1+0x4c8], R8 ;  /* 0x0004c80801007387 */ /* 0x0001e80000100a00 */
[----:B0-----:R-:W3:Y:S04]  /*53df0*/  LDL.LU.64 R8, [R1+0x1d78] ;  /* 0x001d780001087983 */ /* 0x001ee80000300a00 */
[----:B------:R-:W4:Y:S04]  /*53e00*/  LDL.LU R16, [R1+0x1d70] ;  /* 0x001d700001107983 */ /* 0x000f280000300800 */
[----:B------:R0:W-:Y:S04]  /*53e10*/  STL.64 [R1+0x4c0], R10 ;  /* 0x0004c00a01007387 */ /* 0x0001e80000100a00 */
[----:B0-----:R-:W4:Y:S04]  /*53e20*/  LDL.LU.64 R10, [R1+0x1d68] ;  /* 0x001d6800010a7983 */ /* 0x001f280000300a00 */
[----:B------:R-:W2:Y:S04]  /*53e30*/  LDL.LU R28, [R1+0x1d60] ;  /* 0x001d6000011c7983 */ /* 0x000ea80000300800 */
[----:B------:R0:W-:Y:S04]  /*53e40*/  STL.64 [R1+0x4b8], R24 ;  /* 0x0004b81801007387 */ /* 0x0001e80000100a00 */
[----:B0-----:R-:W3:Y:S04]  /*53e50*/  LDL.LU.64 R24, [R1+0x1d58] ;  /* 0x001d580001187983 */ /* 0x001ee80000300a00 */
[----:B------:R0:W-:Y:S04]  /*53e60*/  STL [R1+0x1d40], R19 ;  /* 0x001d401301007387 */ /* 0x0001e80000100800 */
[----:B0-----:R-:W4:Y:S04]  /*53e70*/  LDL.LU R19, [R1+0x164] ;  /* 0x0001640001137983 */ /* 0x001f280000300800 */
[----:B------:R0:W-:Y:S04]  /*53e80*/  STL.64 [R1+0x1d38], R22 ;  /* 0x001d381601007387 */ /* 0x0001e80000100a00 */
[----:B0-----:R-:W4:Y:S04]  /*53e90*/  LDL.LU R22, [R1+0x16c] ;  /* 0x00016c0001167983 */ /* 0x001f280000300800 */
[----:B------:R-:W4:Y:S04]  /*53ea0*/  LDL.LU R23, [R1+0x168] ;  /* 0x0001680001177983 */ /* 0x000f280000300800 */
[----:B------:R-:W-:Y:S04]  /*53eb0*/  STL.64 [R1+0x1d48], R4 ;  /* 0x001d480401007387 */ /* 0x000fe80000100a00 */
[----:B--2---:R-:W-:Y:S04]  /*53ec0*/  STL.64 [R1+0x1d28], R28 ;  /* 0x001d281c01007387 */ /* 0x004fe80000100a00 */
[----:B------:R-:W-:Y:S04]  /*53ed0*/  STL.64 [R1+0x1d50], R26 ;  /* 0x001d501a01007387 */ /* 0x000fe80000100a00 */
[----:B---3--:R0:W-:Y:S04]  /*53ee0*/  STL [R1+0x1d30], R24 ;  /* 0x001d301801007387 */ /* 0x0081e80000100800 */
[----:B0-----:R-:W2:Y:S01]  /*53ef0*/  LDL.LU R24, [R1+0x160] ;  /* 0x0001600001187983 */ /* 0x001ea20000300800 */
[----:B----4-:R-:W-:Y:S01]  /*53f00*/  IMAD.MOV.U32 R27, RZ, RZ, R22 ;  /* 0x000000ffff1b7224 */ /* 0x010fe200078e0016 */
[-C--:B------:R-:W-:Y:S01]  /*53f10*/  LEA R26, P1, R22, R20.reuse, 0x1 ;  /* 0x00000014161a7211 */ /* 0x080fe200078208ff */
[----:B------:R-:W-:Y:S01]  /*53f20*/  IMAD.MOV.U32 R5, RZ, RZ, R23 ;  /* 0x000000ffff057224 */ /* 0x000fe200078e0017 */
[----:B------:R-:W-:-:S02]  /*53f30*/  LEA R4, P2, R23, R20, 0x1 ;  /* 0x0000001417047211 */ /* 0x000fc400078408ff */
[-C--:B------:R-:W-:Y:S02]  /*53f40*/  LEA.HI.X.SX32 R27, R27, R21.reuse, 0x1, P1 ;  /* 0x000000151b1b7211 */ /* 0x080fe400008f0eff */
[-C--:B------:R-:W-:Y:S02]  /*53f50*/  LEA.HI.X.SX32 R5, R5, R21.reuse, 0x1, P2 ;  /* 0x0000001505057211 */ /* 0x080fe400010f0eff */
[CC--:B------:R-:W-:Y:S01]  /*53f60*/  LEA R22, P3, R19.reuse, R20.reuse, 0x1 ;  /* 0x0000001413167211 */ /* 0x0c0fe200078608ff */
[----:B------:R0:W-:Y:S03]  /*53f70*/  STL.64 [R1+0x4a0], R26 ;  /* 0x0004a01a01007387 */ /* 0x0001e60000100a00 */
[----:B------:R-:W-:Y:S01]  /*53f80*/  LEA.HI.X.SX32 R23, R19, R21, 0x1, P3 ;  /* 0x0000001513177211 */ /* 0x000fe200018f0eff */
[----:B0-----:R-:W3:Y:S04]  /*53f90*/  LDL.LU.64 R26, [R1+0x1d50] ;  /* 0x001d5000011a7983 */ /* 0x001ee80000300a00 */
[----:B------:R0:W-:Y:S04]  /*53fa0*/  STL.64 [R1+0x498], R4 ;  /* 0x0004980401007387 */ /* 0x0001e80000100a00 */
[----:B0-----:R-:W4:Y:S04]  /*53fb0*/  LDL.LU.64 R4, [R1+0x1d48] ;  /* 0x001d480001047983 */ /* 0x001f280000300a00 */
[----:B------:R-:W3:Y:S04]  /*53fc0*/  LDL.LU R19, [R1+0x1d40] ;  /* 0x001d400001137983 */ /* 0x000ee80000300800 */
[----:B------:R0:W-:Y:S04]  /*53fd0*/  STL.64 [R1+0x490], R22 ;  /* 0x0004901601007387 */ /* 0x0001e80000100a00 */
[----:B0-----:R-:W4:Y:S01]  /*53fe0*/  LDL.LU.64 R22, [R1+0x1d38] ;  /* 0x001d380001167983 */ /* 0x001f220000300a00 */
[----:B--2---:R-:W-:-:S04]  /*53ff0*/  LEA R28, P4, R24, R20, 0x1 ;  /* 0x00000014181c7211 */ /* 0x004fc800078808ff */
[----:B------:R-:W-:Y:S02]  /*54000*/  LEA.HI.X.SX32 R29, R24, R21, 0x1, P4 ;  /* 0x00000015181d7211 */ /* 0x000fe400020f0eff */
[----:B------:R-:W2:Y:S04]  /*54010*/  LDL.LU R24, [R1+0x1d30] ;  /* 0x001d300001187983 */ /* 0x000ea80000300800 */
[----:B------:R0:W-:Y:S04]  /*54020*/  STL.64 [R1+0x488], R28 ;  /* 0x0004881c01007387 */ /* 0x0001e80000100a00 */
[----:B0-----:R-:W2:Y:S04]  /*54030*/  LDL.LU.64 R28, [R1+0x1d28] ;  /* 0x001d2800011c7983 */ /* 0x001ea80000300a00 */
[----:B---3--:R0:W-:Y:S04]  /*54040*/  STL.64 [R1+0x1d18], R18 ;  /* 0x001d181201007387 */ /* 0x0081e80000100a00 */
[----:B0-----:R-:W3:Y:S04]  /*54050*/  LDL.LU R18, [R1+0x154] ;  /* 0x0001540001127983 */ /* 0x001ee80000300800 */
[----:B------:R-:W2:Y:S04]  /*54060*/  LDL.LU R19, [R1+0x158] ;  /* 0x0001580001137983 */ /* 0x000ea80000300800 */
[----:B------:R0:W-:Y:S04]  /*54070*/  STL [R1+0x1d00], R13 ;  /* 0x001d000d01007387 */ /* 0x0001e80000100800 */
[----:B0-----:R-:W2:Y:S04]  /*54080*/  LDL.LU R13, [R1+0x14c] ;  /* 0x00014c00010d7983 */ /* 0x001ea80000300800 */
[----:B------:R0:W-:Y:S04]  /*54090*/  STL [R1+0x1d10], R15 ;  /* 0x001d100f01007387 */ /* 0x0001e80000100800 */
[----:B0-----:R-:W2:Y:S04]  /*540a0*/  LDL.LU R15, [R1+0x150] ;  /* 0x00015000010f7983 */ /* 0x001ea80000300800 */
[----:B----4-:R3:W-:Y:S04]  /*540b0*/  STL.64 [R1+0x1cf8], R22 ;  /* 0x001cf81601007387 */ /* 0x0107e80000100a00 */
[----:B------:R-:W-:Y:S04]  /*540c0*/  STL.64 [R1+0x1d08], R8 ;  /* 0x001d080801007387 */ /* 0x000fe80000100a00 */
[----:B------:R2:W-:Y:S01]  /*540d0*/  STL.64 [R1+0x1d20], R4 ;  /* 0x001d200401007387 */ /* 0x0005e20000100a00 */
[----:B---3--:R-:W-:-:S02]  /*540e0*/  IMAD.MOV.U32 R23, RZ, RZ, R18 ;  /* 0x000000ffff177224 */ /* 0x008fc400078e0012 */
[----:B--2---:R-:W-:Y:S01]  /*540f0*/  IMAD.MOV.U32 R5, RZ, RZ, R19 ;  /* 0x000000ffff057224 */ /* 0x004fe200078e0013 */
[-C--:B------:R-:W-:Y:S01]  /*54100*/  LEA R4, P1, R19, R20.reuse, 0x1 ;  /* 0x0000001413047211 */ /* 0x080fe200078208ff */
[----:B------:R-:W-:Y:S01]  /*54110*/  IMAD.MOV.U32 R19, RZ, RZ, R23 ;  /* 0x000000ffff137224 */ /* 0x000fe200078e0017 */
[----:B------:R-:W-:Y:S02]  /*54120*/  LEA R18, P2, R23, R20, 0x1 ;  /* 0x0000001417127211 */ /* 0x000fe400078408ff */
[-C--:B------:R-:W-:Y:S02]  /*54130*/  LEA.HI.X.SX32 R5, R5, R21.reuse, 0x1, P1 ;  /* 0x0000001505057211 */ /* 0x080fe400008f0eff */
[----:B------:R-:W-:-:S03]  /*54140*/  LEA.HI.X.SX32 R19, R19, R21, 0x1, P2 ;  /* 0x0000001513137211 */ /* 0x000fc600010f0eff */
[----:B------:R0:W-:Y:S04]  /*54150*/  STL.64 [R1+0x468], R4 ;  /* 0x0004680401007387 */ /* 0x0001e80000100a00 */
[----:B0-----:R-:W2:Y:S01]  /*54160*/  LDL.LU.64 R4, [R1+0x1d20] ;  /* 0x001d200001047983 */ /* 0x001ea20000300a00 */
[----:B------:R-:W-:-:S03]  /*54170*/  LEA R8, P3, R15, R20, 0x1 ;  /* 0x000000140f087211 */ /* 0x000fc600078608ff */
[----:B------:R0:W-:Y:S01]  /*54180*/  STL.64 [R1+0x460], R18 ;  /* 0x0004601201007387 */ /* 0x0001e20000100a00 */
[----:B------:R-:W-:-:S03]  /*54190*/  LEA.HI.X.SX32 R9, R15, R21, 0x1, P3 ;  /* 0x000000150f097211 */ /* 0x000fc600018f0eff */
[----:B0-----:R-:W3:Y:S04]  /*541a0*/  LDL.LU.64 R18, [R1+0x1d18] ;  /* 0x001d180001127983 */ /* 0x001ee80000300a00 */
[----:B------:R-:W4:Y:S04]  /*541b0*/  LDL.LU R15, [R1+0x1d10] ;  /* 0x001d1000010f7983 */ /* 0x000f280000300800 */
[----:B------:R0:W-:Y:S04]  /*541c0*/  STL.64 [R1+0x458], R8 ;  /* 0x0004580801007387 */ /* 0x0001e80000100a00 */
[----:B0-----:R-:W2:Y:S01]  /*541d0*/  LDL.LU.64 R8, [R1+0x1d08] ;  /* 0x001d080001087983 */ /* 0x001ea20000300a00 */
[----:B------:R-:W-:-:S04]  /*541e0*/  LEA R22, P4, R13, R20, 0x1 ;  /* 0x000000140d167211 */ /* 0x000fc800078808ff */
[----:B------:R-:W-:Y:S02]  /*541f0*/  LEA.HI.X.SX32 R23, R13, R21, 0x1, P4 ;  /* 0x000000150d177211 */ /* 0x000fe400020f0eff */
        /* <DEDUP_REMOVED lines=9> */
[----:B---3--:R-:W-:Y:S04]  /*54290*/  STL.64 [R1+0x1cd8], R18 ;  /* 0x001cd81201007387 */ /* 0x008fe80000100a00 */
[----:B--2---:R0:W-:Y:S04]  /*542a0*/  STL [R1+0x1cd0], R8 ;  /* 0x001cd00801007387 */ /* 0x0041e80000100800 */
[----:B0-----:R-:W2:Y:S04]  /*542b0*/  LDL.LU R8, [R1+0x13c] ;  /* 0x00013c0001087983 */ /* 0x001ea80000300800 */
[----:B------:R0:W-:Y:S01]  /*542c0*/  STL.64 [R1+0x1ce8], R26 ;  /* 0x001ce81a01007387 */ /* 0x0001e20000100a00 */
[----:B----4-:R-:W-:Y:S01]  /*542d0*/  IMAD.MOV.U32 R11, RZ, RZ, R24 ;  /* 0x000000ffff0b7224 */ /* 0x010fe200078e0018 */
[----:B------:R-:W-:Y:S01]  /*542e0*/  LEA R10, P1, R24, R20, 0x1 ;  /* 0x00000014180a7211 */ /* 0x000fe200078208ff */
[----:B0-----:R-:W-:-:S03]  /*542f0*/  IMAD.MOV.U32 R27, RZ, RZ, R25 ;  /* 0x000000ffff1b7224 */ /* 0x001fc600078e0019 */
[----:B------:R-:W-:Y:S02]  /*54300*/  LEA.HI.X.SX32 R11, R11, R21, 0x1, P1 ;  /* 0x000000150b0b7211 */ /* 0x000fe400008f0eff */
[----:B------:R-:W-:-:S03]  /*54310*/  LEA R26, P2, R25, R20, 0x1 ;  /* 0x00000014191a7211 */ /* 0x000fc600078408ff */
[----:B------:R0:W-:Y:S01]  /*54320*/  STL.64 [R1+0x430], R10 ;  /* 0x0004300a01007387 */ /* 0x0001e20000100a00 */
[-C--:B------:R-:W-:Y:S02]  /*54330*/  LEA.HI.X.SX32 R27, R27, R21.reuse, 0x1, P2 ;  /* 0x000000151b1b7211 */ /* 0x080fe400010f0eff */
[CC--:B------:R-:W-:Y:S01]  /*54340*/  LEA R18, P3, R2.reuse, R20.reuse, 0x1 ;  /* 0x0000001402127211 */ /* 0x0c0fe200078608ff */
[----:B0-----:R-:W3:Y:S03]  /*54350*/  LDL.LU.64 R10, [R1+0x1cf0] ;  /* 0x001cf000010a7983 */ /* 0x001ee60000300a00 */
[----:B------:R-:W-:Y:S01]  /*54360*/  LEA.HI.X.SX32 R19, R2, R21, 0x1, P3 ;  /* 0x0000001502137211 */ /* 0x000fe200018f0eff */
        /* <DEDUP_REMOVED lines=15> */
[----:B---3--:R0:W-:Y:S04]  /*54460*/  STL [R1+0x1ca0], R10 ;  /* 0x001ca00a01007387 */ /* 0x0081e80000100800 */
[----:B0-----:R-:W3:Y:S04]  /*54470*/  LDL.LU R10, [R1+0x11c] ;  /* 0x00011c00010a7983 */ /* 0x001ee80000300800 */
[----:B------:R0:W-:Y:S04]  /*54480*/  STL.64 [R1+0x1cc0], R28 ;  /* 0x001cc01c01007387 */ /* 0x0001e80000100a00 */
[----:B----4-:R-:W-:Y:S04]  /*54490*/  STL.64 [R1+0x1ca8], R2 ;  /* 0x001ca80201007387 */ /* 0x010fe80000100a00 */
[----:B--2---:R-:W-:Y:S01]  /*544a0*/  STL.64 [R1+0x1cb8], R24 ;  /* 0x001cb81801007387 */ /* 0x004fe20000100a00 */
[----:B0-----:R-:W-:Y:S01]  /*544b0*/  IMAD.MOV.U32 R29, RZ, RZ, R22 ;  /* 0x000000ffff1d7224 */ /* 0x001fe200078e0016 */
        /* <DEDUP_REMOVED lines=9> */
[C---:B---3--:R-:W-:Y:S01]  /*54550*/  LEA R22, P4, R10.reuse, R20, 0x1 ;  /* 0x000000140a167211 */ /* 0x048fe200078808ff */
        /* <DEDUP_REMOVED lines=8> */
[----:B0-----:R-:W3:Y:S04]  /*545e0*/  LDL.LU.64 R22, [R1+0x1c98] ;  /* 0x001c980001167983 */ /* 0x001ee80000300a00 */
[----:B------:R0:W-:Y:S04]  /*545f0*/  STL.64 [R1+0x1c90], R6 ;  /* 0x001c900601007387 */ /* 0x0001e80000100a00 */
[----:B0-----:R-:W4:Y:S04]  /*54600*/  LDL.LU R6, [R1+0x118] ;  /* 0x0001180001067983 */ /* 0x001f280000300800 */
[----:B------:R-:W4:Y:S04]  /*54610*/  LDL.LU R7, [R1+0x114] ;  /* 0x0001140001077983 */ /* 0x000f280000300800 */
[----:B------:R0:W-:Y:S04]  /*54620*/  STL [R1+0x1c80], R15 ;  /* 0x001c800f01007387 */ /* 0x0001e80000100800 */
[----:B0-----:R-:W4:Y:S04]  /*54630*/  LDL.LU R15, [R1+0x110] ;  /* 0x00011000010f7983 */ /* 0x001f280000300800 */
[----:B--2---:R0:W-:Y:S04]  /*54640*/  STL [R1+0x1c70], R28 ;  /* 0x001c701c01007387 */ /* 0x0041e80000100800 */
[----:B0-----:R-:W2:Y:S04]  /*54650*/  LDL.LU R28, [R1+0x10c] ;  /* 0x00010c00011c7983 */ /* 0x001ea80000300800 */
[----:B------:R4:W-:Y:S04]  /*54660*/  STL.64 [R1+0x1c68], R8 ;  /* 0x001c680801007387 */ /* 0x0009e80000100a00 */
[----:B---3--:R-:W-:Y:S04]  /*54670*/  STL.64 [R1+0x1c78], R22 ;  /* 0x001c781601007387 */ /* 0x008fe80000100a00 */
[----:B------:R0:W-:Y:S01]  /*54680*/  STL.64 [R1+0x1c88], R16 ;  /* 0x001c881001007387 */ /* 0x0001e20000100a00 */
[----:B----4-:R-:W-:-:S02]  /*54690*/  IMAD.MOV.U32 R8, RZ, RZ, R6 ;  /* 0x000000ffff087224 */ /* 0x010fc400078e0006 */
[----:B------:R-:W-:-:S03]  /*546a0*/  IMAD.MOV.U32 R9, RZ, RZ, R7 ;  /* 0x000000ffff097224 */ /* 0x000fc600078e0007 */
[-C--:B------:R-:W-:Y:S01]  /*546b0*/  LEA R6, P1, R8, R20.reuse, 0x1 ;  /* 0x0000001408067211 */ /* 0x080fe200078208ff */
[----:B------:R-:W-:Y:S02]  /*546c0*/  IMAD.MOV.U32 R7, RZ, RZ, R8 ;  /* 0x000000ffff077224 */ /* 0x000fe400078e0008 */
[----:B0-----:R-:W-:Y:S01]  /*546d0*/  IMAD.MOV.U32 R17, RZ, RZ, R9 ;  /* 0x000000ffff117224 */ /* 0x001fe200078e0009 */
[-C--:B------:R-:W-:Y:S02]  /*546e0*/  LEA R16, P2, R9, R20.reuse, 0x1 ;  /* 0x0000001409107211 */ /* 0x080fe400078408ff */
        /* <DEDUP_REMOVED lines=15> */
[----:B0-----:R-:W4:Y:S04]  /*547e0*/  LDL.LU.64 R8, [R1+0x1c68] ;  /* 0x001c680001087983 */ /* 0x001f280000300a00 */
[----:B------:R0:W-:Y:S04]  /*547f0*/  STL [R1+0x1c50], R3 ;  /* 0x001c500301007387 */ /* 0x0001e80000100800 */
[----:B0-----:R-:W2:Y:S04]  /*54800*/  LDL.LU R3, [R1+0x100] ;  /* 0x0001000001037983 */ /* 0x001ea80000300800 */
[----:B------:R0:W-:Y:S04]  /*54810*/  STL.64 [R1+0x1c38], R24 ;  /* 0x001c381801007387 */ /* 0x0001e80000100a00 */
[----:B0-----:R-:W4:Y:S04]  /*54820*/  LDL.LU R24, [R1+0x108] ;  /* 0x0001080001187983 */ /* 0x001f280000300800 */
[----:B------:R-:W4:Y:S04]  /*54830*/  LDL.LU R25, [R1+0x104] ;  /* 0x0001040001197983 */ /* 0x000f280000300800 */
[----:B------:R0:W-:Y:S04]  /*54840*/  STL [R1+0x1c40], R13 ;  /* 0x001c400d01007387 */ /* 0x0001e80000100800 */
[----:B0-----:R-:W4:Y:S04]  /*54850*/  LDL.LU R13, [R1+0xfc] ;  /* 0x0000fc00010d7983 */ /* 0x001f280000300800 */
[----:B------:R2:W-:Y:S04]  /*54860*/  STL.64 [R1+0x1c48], R18 ;  /* 0x001c481201007387 */ /* 0x0005e80000100a00 */
[----:B---3--:R-:W-:Y:S04]  /*54870*/  STL.64 [R1+0x1c58], R6 ;  /* 0x001c580601007387 */ /* 0x008fe80000100a00 */
        /* <DEDUP_REMOVED lines=22> */
[----:B0-----:R-:W2:Y:S04]  /*549e0*/  LDL.LU R28, [R1+0xec] ;  /* 0x0000ec00011c7983 */ /* 0x001ea80000300800 */
[----:B------:R0:W-:Y:S04]  /*549f0*/  STL [R1+0x1c20], R14 ;  /* 0x001c200e01007387 */ /* 0x0001e80000100800 */
[----:B0-----:R-:W4:Y:S04]  /*54a00*/  LDL.LU R14, [R1+0xf0] ;  /* 0x0000f000010e7983 */ /* 0x001f280000300800 */
[----:B------:R0:W-:Y:S04]  /*54a10*/  STL.64 [R1+0x1c08], R22 ;  /* 0x001c081601007387 */ /* 0x0001e80000100a00 */
[----:B0-----:R-:W2:Y:S04]  /*54a20*/  LDL.LU R22, [R1+0xf8] ;  /* 0x0000f80001167983 */ /* 0x001ea80000300800 */
[----:B------:R-:W2:Y:S04]  /*54a30*/  LDL.LU R23, [R1+0xf4] ;  /* 0x0000f40001177983 */ /* 0x000ea80000300800 */
[----:B------:R-:W-:Y:S04]  /*54a40*/  STL.64 [R1+0x1c30], R10 ;  /* 0x001c300a01007387 */ /* 0x000fe80000100a00 */
[----:B------:R4:W-:Y:S04]  /*54a50*/  STL.64 [R1+0x1c18], R8 ;  /* 0x001c180801007387 */ /* 0x0009e80000100a00 */
[----:B---3--:R0:W-:Y:S01]  /*54a60*/  STL.64 [R1+0x1c28], R24 ;  /* 0x001c281801007387 */ /* 0x0081e20000100a00 */
[-C--:B----4-:R-:W-:Y:S01]  /*54a70*/  LEA R8, P3, R14, R20.reuse, 0x1 ;  /* 0x000000140e087211 */ /* 0x090fe200078608ff */
[----:B--2---:R-:W-:Y:S01]  /*54a80*/  IMAD.MOV.U32 R11, RZ, RZ, R22 ;  /* 0x000000ffff0b7224 */ /* 0x004fe200078e0016 */
[-C--:B------:R-:W-:Y:S01]  /*54a90*/  LEA R10, P1, R22, R20.reuse, 0x1 ;  /* 0x00000014160a7211 */ /* 0x080fe200078208ff */
[----:B0-----:R-:W-:Y:S01]  /*54aa0*/  IMAD.MOV.U32 R25, RZ, RZ, R23 ;  /* 0x000000ffff197224 */ /* 0x001fe200078e0017 */
        /* <DEDUP_REMOVED lines=15> */
[----:B0-----:R-:W3:Y:S04]  /*54ba0*/  LDL.LU.64 R22, [R1+0x1c08] ;  /* 0x001c080001167983 */ /* 0x001ee80000300a00 */
[----:B------:R0:W-:Y:S04]  /*54bb0*/  STL [R1+0x1bf0], R6 ;  /* 0x001bf00601007387 */ /* 0x0001e80000100800 */
[----:B0-----:R-:W3:Y:S04]  /*54bc0*/  LDL.LU R6, [R1+0xe0] ;  /* 0x0000e00001067983 */ /* 0x001ee80000300800 */
[----:B----4-:R0:W-:Y:S04]  /*54bd0*/  STL.64 [R1+0x1bd8], R14 ;  /* 0x001bd80e01007387 */ /* 0x0101e80000100a00 */
[----:B0-----:R-:W4:Y:S04]  /*54be0*/  LDL.LU R14, [R1+0xe8] ;  /* 0x0000e800010e7983 */ /* 0x001f280000300800 */
[----:B------:R-:W4:Y:S04]  /*54bf0*/  LDL.LU R15, [R1+0xe4] ;  /* 0x0000e400010f7983 */ /* 0x000f280000300800 */
[----:B--2---:R-:W-:Y:S04]  /*54c00*/  STL.64 [R1+0x1be8], R10 ;  /* 0x001be80a01007387 */ /* 0x004fe80000100a00 */
[----:B------:R0:W-:Y:S04]  /*54c10*/  STL [R1+0x1be0], R26 ;  /* 0x001be01a01007387 */ /* 0x0001e80000100800 */
[----:B0-----:R-:W2:Y:S04]  /*54c20*/  LDL.LU R26, [R1+0xdc] ;  /* 0x0000dc00011a7983 */ /* 0x001ea80000300800 */
[----:B------:R-:W-:Y:S04]  /*54c30*/  STL.64 [R1+0x1bf8], R16 ;  /* 0x001bf81001007387 */ /* 0x000fe80000100a00 */
[----:B---3--:R4:W-:Y:S01]  /*54c40*/  STL.64 [R1+0x1c00], R22 ;  /* 0x001c001601007387 */ /* 0x0089e20000100a00 */
[----:B------:R-:W-:-:S04]  /*54c50*/  LEA R10, P3, R6, R20, 0x1 ;  /* 0x00000014060a7211 */ /* 0x000fc800078608ff */
[-C--:B------:R-:W-:Y:S01]  /*54c60*/  LEA.HI.X.SX32 R11, R6, R21.reuse, 0x1, P3 ;  /* 0x00000015060b7211 */ /* 0x080fe200018f0eff */
[----:B----4-:R-:W-:Y:S01]  /*54c70*/  IMAD.MOV.U32 R23, RZ, RZ, R14 ;  /* 0x000000ffff177224 */ /* 0x010fe200078e000e */
[-C--:B------:R-:W-:Y:S01]  /*54c80*/  LEA R22, P1, R14, R20.reuse, 0x1 ;  /* 0x000000140e167211 */ /* 0x080fe200078208ff */
[----:B------:R-:W-:Y:S01]  /*54c90*/  IMAD.MOV.U32 R17, RZ, RZ, R15 ;  /* 0x000000ffff117224 */ /* 0x000fe200078e000f */
[----:B------:R-:W-:Y:S02]  /*54ca0*/  LEA R16, P2, R15, R20, 0x1 ;  /* 0x000000140f107211 */ /* 0x000fe400078408ff */
[-C--:B------:R-:W-:Y:S02]  /*54cb0*/  LEA.HI.X.SX32 R23, R23, R21.reuse, 0x1, P1 ;  /* 0x0000001517177211 */ /* 0x080fe400008f0eff */
[----:B------:R-:W-:-:S03]  /*54cc0*/  LEA.HI.X.SX32 R17, R17, R21, 0x1, P2 ;  /* 0x0000001511117211 */ /* 0x000fc600010f0eff */
[----:B------:R0:W-:Y:S04]  /*54cd0*/  STL.64 [R1+0x328], R22 ;  /* 0x0003281601007387 */ /* 0x0001e80000100a00 */
[----:B0-----:R-:W3:Y:S01]  /*54ce0*/  LDL.LU.64 R22, [R1+0x1c00] ;  /* 0x001c000001167983 */ /* 0x001ee20000300a00 */
[----:B--2---:R-:W-:-:S03]  /*54cf0*/  LEA R14, P4, R26, R20, 0x1 ;  /* 0x000000141a0e7211 */ /* 0x004fc600078808ff */
[----:B------:R0:W-:Y:S01]  /*54d00*/  STL.64 [R1+0x320], R16 ;  /* 0x0003201001007387 */ /* 0x0001e20000100a00 */
[----:B------:R-:W-:-:S03]  /*54d10*/  LEA.HI.X.SX32 R15, R26, R21, 0x1, P4 ;  /* 0x000000151a0f7211 */ /* 0x000fc600020f0eff */
[----:B0-----:R-:W2:Y:S04]  /*54d20*/  LDL.LU.64 R16, [R1+0x1bf8] ;  /* 0x001bf80001107983 */ /* 0x001ea80000300a00 */
[----:B------:R-:W4:Y:S04]  /*54d30*/  LDL.LU R6, [R1+0x1bf0] ;  /* 0x001bf00001067983 */ /* 0x000f280000300800 */
[----:B------:R0:W-:Y:S04]  /*54d40*/  STL.64 [R1+0x318], R10 ;  /* 0x0003180a01007387 */ /* 0x0001e80000100a00 */
[----:B0-----:R-:W2:Y:S04]  /*54d50*/  LDL.LU.64 R10, [R1+0x1be8] ;  /* 0x001be800010a7983 */ /* 0x001ea80000300a00 */
[----:B------:R-:W2:Y:S04]  /*54d60*/  LDL.LU R26, [R1+0x1be0] ;  /* 0x001be000011a7983 */ /* 0x000ea80000300800 */
[----:B------:R0:W-:Y:S04]  /*54d70*/  STL.64 [R1+0x310], R14 ;  /* 0x0003100e01007387 */ /* 0x0001e80000100a00 */
[----:B0-----:R-:W3:Y:S04]  /*54d80*/  LDL.LU.64 R14, [R1+0x1bd8] ;  /* 0x001bd800010e7983 */ /* 0x001ee80000300a00 */
[----:B------:R0:W-:Y:S04]  /*54d90*/  STL.64 [R1+0x1bd0], R24 ;  /* 0x001bd01801007387 */ /* 0x0001e80000100a00 */
[----:B0-----:R-:W2:Y:S04]  /*54da0*/  LDL.LU R24, [R1+0xd8] ;  /* 0x0000d80001187983 */ /* 0x001ea80000300800 */
[----:B------:R-:W2:Y:S04]  /*54db0*/  LDL.LU R25, [R1+0xd4] ;  /* 0x0000d40001197983 */ /* 0x000ea80000300800 */
[----:B------:R0:W-:Y:S04]  /*54dc0*/  STL [R1+0x1bb0], R13 ;  /* 0x001bb00d01007387 */ /* 0x0001e80000100800 */
[----:B0-----:R-:W2:Y:S04]  /*54dd0*/  LDL.LU R13, [R1+0xcc] ;  /* 0x0000cc00010d7983 */ /* 0x001ea80000300800 */
[----:B----4-:R-:W-:Y:S04]  /*54de0*/  STL.64 [R1+0x1ba8], R6 ;  /* 0x001ba80601007387 */ /* 0x010fe80000100a00 */
[----:B------:R0:W-:Y:S04]  /*54df0*/  STL [R1+0x1bc0], R0 ;  /* 0x001bc00001007387 */ /* 0x0001e80000100800 */
[----:B0-----:R-:W4:Y:S04]  /*54e00*/  LDL.LU R0, [R1+0xd0] ;  /* 0x0000d00001007983 */ /* 0x001f280000300800 */
[----:B------:R0:W-:Y:S04]  /*54e10*/  STL.64 [R1+0x1bc8], R18 ;  /* 0x001bc81201007387 */ /* 0x0001e80000100a00 */
[----:B---3--:R-:W-:Y:S01]  /*54e20*/  STL.64 [R1+0x1bb8], R14 ;  /* 0x001bb80e01007387 */ /* 0x008fe20000100a00 */
[----:B--2---:R-:W-:-:S02]  /*54e30*/  IMAD.MOV.U32 R6, RZ, RZ, R24 ;  /* 0x000000ffff067224 */ /* 0x004fc400078e0018 */
[----:B------:R-:W-:-:S03]  /*54e40*/  IMAD.MOV.U32 R7, RZ, RZ, R25 ;  /* 0x000000ffff077224 */ /* 0x000fc600078e0019 */
[-C--:B------:R-:W-:Y:S01]  /*54e50*/  LEA R24, P1, R6, R20.reuse, 0x1 ;  /* 0x0000001406187211 */ /* 0x080fe200078208ff */
[----:B------:R-:W-:Y:S02]  /*54e60*/  IMAD.MOV.U32 R25, RZ, RZ, R6 ;  /* 0x000000ffff197224 */ /* 0x000fe400078e0006 */
[----:B0-----:R-:W-:Y:S01]  /*54e70*/  IMAD.MOV.U32 R19, RZ, RZ, R7 ;  /* 0x000000ffff137224 */ /* 0x001fe200078e0007 */
[----:B------:R-:W-:Y:S02]  /*54e80*/  LEA R18, P2, R7, R20, 0x1 ;  /* 0x0000001407127211 */ /* 0x000fe400078408ff */
[-C--:B------:R-:W-:Y:S02]  /*54e90*/  LEA.HI.X.SX32 R25, R25, R21.reuse, 0x1, P1 ;  /* 0x0000001519197211 */ /* 0x080fe400008f0eff */
[----:B------:R-:W-:-:S03]  /*54ea0*/  LEA.HI.X.SX32 R19, R19, R21, 0x1, P2 ;  /* 0x0000001513137211 */ /* 0x000fc600010f0eff */
[----:B------:R0:W-:Y:S04]  /*54eb0*/  STL.64 [R1+0x2f0], R24 ;  /* 0x0002f01801007387 */ /* 0x0001e80000100a00 */
[----:B0-----:R-:W2:Y:S04]  /*54ec0*/  LDL.LU.64 R24, [R1+0x1bd0] ;  /* 0x001bd00001187983 */ /* 0x001ea80000300a00 */
[----:B------:R0:W-:Y:S04]  /*54ed0*/  STL.64 [R1+0x2e8], R18 ;  /* 0x0002e81201007387 */ /* 0x0001e80000100a00 */
[----:B0-----:R-:W3:Y:S01]  /*54ee0*/  LDL.LU.64 R18, [R1+0x1bc8] ;  /* 0x001bc80001127983 */ /* 0x001ee20000300a00 */
[----:B------:R-:W-:-:S04]  /*54ef0*/  LEA R6, P4, R13, R20, 0x1 ;  /* 0x000000140d067211 */ /* 0x000fc800078808ff */
[----:B------:R-:W-:Y:S02]  /*54f00*/  LEA.HI.X.SX32 R7, R13, R21, 0x1, P4 ;  /* 0x000000150d077211 */ /* 0x000fe400020f0eff */
[----:B----4-:R-:W-:-:S04]  /*54f10*/  LEA R14, P3, R0, R20, 0x1 ;  /* 0x00000014000e7211 */ /* 0x010fc800078608ff */
[----:B------:R-:W-:Y:S02]  /*54f20*/  LEA.HI.X.SX32 R15, R0, R21, 0x1, P3 ;  /* 0x00000015000f7211 */ /* 0x000fe400018f0eff */
        /* <DEDUP_REMOVED lines=12> */
[----:B---3--:R0:W-:Y:S04]  /*54ff0*/  STL [R1+0x1b80], R19 ;  /* 0x001b801301007387 */ /* 0x0081e80000100800 */
[----:B0-----:R-:W2:Y:S04]  /*55000*/  LDL.LU R19, [R1+0xbc] ;  /* 0x0000bc0001137983 */ /* 0x001ea80000300800 */
[----:B------:R0:W-:Y:S04]  /*55010*/  STL.64 [R1+0x1ba0], R8 ;  /* 0x001ba00801007387 */ /* 0x0001e80000100a00 */
[----:B----4-:R1:W-:Y:S01]  /*55020*/  STL.64 [R1+0x1b88], R12 ;  /* 0x001b880c01007387 */ /* 0x0103e20000100a00 */
[----:B------:R-:W-:-:S02]  /*55030*/  IMAD.MOV.U32 R25, RZ, RZ, R28 ;  /* 0x000000ffff197224 */ /* 0x000fc400078e001c */
[----:B0-----:R-:W-:Y:S01]  /*55040*/  IMAD.MOV.U32 R9, RZ, RZ, R29 ;  /* 0x000000ffff097224 */ /* 0x001fe200078e001d */
[-C--:B------:R-:W-:Y:S01]  /*55050*/  LEA R8, P1, R29, R20.reuse, 0x1 ;  /* 0x000000141d087211 */ /* 0x080fe200078208ff */
[----:B------:R-:W-:Y:S01]  /*55060*/  IMAD.MOV.U32 R29, RZ, RZ, R25 ;  /* 0x000000ffff1d7224 */ /* 0x000fe200078e0019 */
[----:B------:R-:W-:Y:S02]  /*55070*/  LEA R28, P2, R25, R20, 0x1 ;  /* 0x00000014191c7211 */ /* 0x000fe400078408ff */
[-C--:B------:R-:W-:Y:S02]  /*55080*/  LEA.HI.X.SX32 R9, R9, R21.reuse, 0x1, P1 ;  /* 0x0000001509097211 */ /* 0x080fe400008f0eff */
[----:B------:R-:W-:-:S03]  /*55090*/  LEA.HI.X.SX32 R29, R29, R21, 0x1, P2 ;  /* 0x000000151d1d7211 */ /* 0x000fc600010f0eff */
[----:B------:R0:W-:Y:S01]  /*550a0*/  STL.64 [R1+0x2c0], R8 ;  /* 0x0002c00801007387 */ /* 0x0001e20000100a00 */
[----:B-1----:R-:W-:-:S04]  /*550b0*/  LEA R12, P3, R23, R20, 0x1 ;  /* 0x00000014170c7211 */ /* 0x002fc800078608ff */
        /* <DEDUP_REMOVED lines=8> */
[----:B0-----:R-:W3:Y:S04]  /*55140*/  LDL.LU.64 R12, [R1+0x1b88] ;  /* 0x001b8800010c7983 */ /* 0x001ee80000300a00 */
[----:B------:R-:W2:Y:S04]  /*55150*/  LDL.LU R19, [R1+0x1b80] ;  /* 0x001b800001137983 */ /* 0x000ea80000300800 */
[----:B------:R0:W-:Y:S04]  /*55160*/  STL.64 [R1+0x2a8], R24 ;  /* 0x0002a81801007387 */ /* 0x0001e80000100a00 */
[----:B0-----:R-:W3:Y:S04]  /*55170*/  LDL.LU.64 R24, [R1+0x1b78] ;  /* 0x001b780001187983 */ /* 0x001ee80000300a00 */
[----:B--2---:R0:W-:Y:S04]  /*55180*/  STL.64 [R1+0x1b48], R18 ;  /* 0x001b481201007387 */ /* 0x0041e80000100a00 */
        /* <DEDUP_REMOVED lines=8> */
[----:B---3--:R0:W-:Y:S01]  /*55210*/  STL.64 [R1+0x1b68], R24 ;  /* 0x001b681801007387 */ /* 0x0081e20000100a00 */
        /* <DEDUP_REMOVED lines=11> */
[----:B----4-:R-:W-:-:S03]  /*552d0*/  LEA R18, P4, R28, R20, 0x1 ;  /* 0x000000141c127211 */ /* 0x010fc600078808ff */
[----:B0-----:R-:W3:Y:S01]  /*552e0*/  LDL.LU.64 R24, [R1+0x1b68] ;  /* 0x001b680001187983 */ /* 0x001ee20000300a00 */
[----:B------:R-:W-:-:S03]  /*552f0*/  LEA.HI.X.SX32 R19, R28, R21, 0x1, P4 ;  /* 0x000000151c137211 */ /* 0x000fc600020f0eff */
[----:B------:R-:W4:Y:S04]  /*55300*/  LDL.LU R5, [R1+0x1b60] ;  /* 0x001b600001057983 */ /* 0x000f280000300800 */
[----:B------:R0:W-:Y:S04]  /*55310*/  STL.64 [R1+0x278], R22 ;  /* 0x0002781601007387 */ /* 0x0001e80000100a00 */
[----:B0-----:R-:W3:Y:S04]  /*55320*/  LDL.LU.64 R22, [R1+0x1b58] ;  /* 0x001b580001167983 */ /* 0x001ee80000300a00 */
[----:B------:R-:W2:Y:S04]  /*55330*/  LDL.LU R28, [R1+0x1b50] ;  /* 0x001b5000011c7983 */ /* 0x000ea80000300800 */
[----:B------:R0:W-:Y:S04]  /*55340*/  STL.64 [R1+0x270], R18 ;  /* 0x0002701201007387 */ /* 0x0001e80000100a00 */
[----:B0-----:R-:W4:Y:S04]  /*55350*/  LDL.LU.64 R18, [R1+0x1b48] ;  /* 0x001b480001127983 */ /* 0x001f280000300a00 */
[----:B------:R0:W-:Y:S04]  /*55360*/  STL.64 [R1+0x1b38], R10 ;  /* 0x001b380a01007387 */ /* 0x0001e80000100a00 */
[----:B0-----:R-:W3:Y:S04]  /*55370*/  LDL.LU R10, [R1+0xa4] ;  /* 0x0000a400010a7983 */ /* 0x001ee80000300800 */
[----:B------:R-:W3:Y:S04]  /*55380*/  LDL.LU R11, [R1+0xa8] ;  /* 0x0000a800010b7983 */ /* 0x000ee80000300800 */
[----:B--2---:R0:W-:Y:S04]  /*55390*/  STL [R1+0x1b20], R28 ;  /* 0x001b201c01007387 */ /* 0x0041e80000100800 */
[----:B0-----:R-:W2:Y:S04]  /*553a0*/  LDL.LU R28, [R1+0x9c] ;  /* 0x00009c00011c7983 */ /* 0x001ea80000300800 */
[----:B------:R-:W-:Y:S04]  /*553b0*/  STL.64 [R1+0x1b40], R14 ;  /* 0x001b400e01007387 */ /* 0x000fe80000100a00 */
[----:B------:R0:W-:Y:S04]  /*553c0*/  STL [R1+0x1b30], R26 ;  /* 0x001b301a01007387 */ /* 0x0001e80000100800 */
[----:B0-----:R-:W2:Y:S04]  /*553d0*/  LDL.LU R26, [R1+0xa0] ;  /* 0x0000a000011a7983 */ /* 0x001ea80000300800 */
[----:B----4-:R0:W-:Y:S01]  /*553e0*/  STL.64 [R1+0x1b18], R18 ;  /* 0x001b181201007387 */ /* 0x0101e20000100a00 */
[----:B---3--:R-:W-:Y:S01]  /*553f0*/  IMAD.MOV.U32 R15, RZ, RZ, R11 ;  /* 0x000000ffff0f7224 */ /* 0x008fe200078e000b */
[-C--:B------:R-:W-:Y:S01]  /*55400*/  LEA R14, P1, R11, R20.reuse, 0x1 ;  /* 0x000000140b0e7211 */ /* 0x080fe200078208ff */
[----:B0-----:R-:W-:Y:S01]  /*55410*/  IMAD.MOV.U32 R19, RZ, RZ, R10 ;  /* 0x000000ffff137224 */ /* 0x001fe200078e000a */
[----:B------:R-:W-:Y:S03]  /*55420*/  STL.64 [R1+0x1b28], R22 ;  /* 0x001b281601007387 */ /* 0x000fe60000100a00 */
[----:B------:R-:W-:Y:S01]  /*55430*/  IMAD.MOV.U32 R11, RZ, RZ, R19 ;  /* 0x000000ffff0b7224 */ /* 0x000fe200078e0013 */
[----:B------:R-:W-:-:S02]  /*55440*/  LEA R10, P2, R19, R20, 0x1 ;  /* 0x00000014130a7211 */ /* 0x000fc400078408ff */
[-C--:B------:R-:W-:Y:S02]  /*55450*/  LEA.HI.X.SX32 R15, R15, R21.reuse, 0x1, P1 ;  /* 0x000000150f0f7211 */ /* 0x080fe400008f0eff */
[----:B------:R-:W-:-:S03]  /*55460*/  LEA.HI.X.SX32 R11, R11, R21, 0x1, P2 ;  /* 0x000000150b0b7211 */ /* 0x000fc600010f0eff */
        /* <DEDUP_REMOVED lines=10> */
[----:B0-----:R-:W2:Y:S04]  /*55510*/  LDL.LU.64 R22, [R1+0x1b28] ;  /* 0x001b280001167983 */ /* 0x001ea80000300a00 */
[----:B------:R-:W3:Y:S04]  /*55520*/  LDL.LU R28, [R1+0x1b20] ;  /* 0x001b2000011c7983 */ /* 0x000ee80000300800 */
[----:B------:R0:W-:Y:S04]  /*55530*/  STL.64 [R1+0x238], R18 ;  /* 0x0002381201007387 */ /* 0x0001e80000100a00 */
[----:B0-----:R-:W2:Y:S04]  /*55540*/  LDL.LU.64 R18, [R1+0x1b18] ;  /* 0x001b180001127983 */ /* 0x001ea80000300a00 */
[----:B---3--:R0:W-:Y:S04]  /*55550*/  STL [R1+0x1af0], R28 ;  /* 0x001af01c01007387 */ /* 0x0081e80000100800 */
[----:B0-----:R-:W3:Y:S04]  /*55560*/  LDL.LU R28, [R1+0x8c] ;  /* 0x00008c00011c7983 */ /* 0x001ee80000300800 */
[----:B------:R-:W-:Y:S04]  /*55570*/  STL.64 [R1+0x1b10], R6 ;  /* 0x001b100601007387 */ /* 0x000fe80000100a00 */
[----:B------:R0:W-:Y:S04]  /*55580*/  STL.64 [R1+0x1ae8], R8 ;  /* 0x001ae80801007387 */ /* 0x0001e80000100a00 */
[----:B0-----:R-:W3:Y:S04]  /*55590*/  LDL.LU R8, [R1+0x98] ;  /* 0x0000980001087983 */ /* 0x001ee80000300800 */
[----:B------:R-:W3:Y:S04]  /*555a0*/  LDL.LU R9, [R1+0x94] ;  /* 0x0000940001097983 */ /* 0x000ee80000300800 */
[----:B------:R0:W-:Y:S04]  /*555b0*/  STL [R1+0x1b00], R14 ;  /* 0x001b000e01007387 */ /* 0x0001e80000100800 */
[----:B0-----:R-:W3:Y:S04]  /*555c0*/  LDL.LU R14, [R1+0x90] ;  /* 0x00009000010e7983 */ /* 0x001ee80000300800 */
[----:B----4-:R-:W-:Y:S04]  /*555d0*/  STL.64 [R1+0x1af8], R10 ;  /* 0x001af80a01007387 */ /* 0x010fe80000100a00 */
[----:B--2---:R0:W-:Y:S01]  /*555e0*/  STL.64 [R1+0x1b08], R18 ;  /* 0x001b081201007387 */ /* 0x0041e20000100a00 */
[----:B---3--:R-:W-:Y:S01]  /*555f0*/  IMAD.MOV.U32 R7, RZ, RZ, R8 ;  /* 0x000000ffff077224 */ /* 0x008fe200078e0008 */
[-C--:B------:R-:W-:Y:S01]  /*55600*/  LEA R6, P1, R8, R20.reuse, 0x1 ;  /* 0x0000001408067211 */ /* 0x080fe200078208ff */
[----:B0-----:R-:W-:Y:S01]  /*55610*/  IMAD.MOV.U32 R19, RZ, RZ, R9 ;  /* 0x000000ffff137224 */ /* 0x001fe200078e0009 */
[----:B------:R-:W-:-:S02]  /*55620*/  LEA R18, P2, R9, R20, 0x1 ;  /* 0x0000001409127211 */ /* 0x000fc400078408ff */
[-C--:B------:R-:W-:Y:S02]  /*55630*/  LEA.HI.X.SX32 R7, R7, R21.reuse, 0x1, P1 ;  /* 0x0000001507077211 */ /* 0x080fe400008f0eff */
[----:B------:R-:W-:Y:S02]  /*55640*/  LEA.HI.X.SX32 R19, R19, R21, 0x1, P2 ;  /* 0x0000001513137211 */ /* 0x000fe400010f0eff */
[-C--:B------:R-:W-:Y:S01]  /*55650*/  LEA R8, P4, R28, R20.reuse, 0x1 ;  /* 0x000000141c087211 */ /* 0x080fe200078808ff */
[----:B------:R0:W-:Y:S01]  /*55660*/  STL.64 [R1+0x218], R6 ;  /* 0x0002180601007387 */ /* 0x0001e20000100a00 */
[----:B------:R-:W-:-:S04]  /*55670*/  LEA R10, P3, R14, R20, 0x1 ;  /* 0x000000140e0a7211 */ /* 0x000fc800078608ff */
[-C--:B------:R-:W-:Y:S01]  /*55680*/  LEA.HI.X.SX32 R11, R14, R21.reuse, 0x1, P3 ;  /* 0x000000150e0b7211 */ /* 0x080fe200018f0eff */
[----:B0-----:R-:W2:Y:S01]  /*55690*/  LDL.LU.64 R6, [R1+0x1b10] ;  /* 0x001b100001067983 */ /* 0x001ea20000300a00 */
[----:B------:R-:W-:-:S03]  /*556a0*/  LEA.HI.X.SX32 R9, R28, R21, 0x1, P4 ;  /* 0x000000151c097211 */ /* 0x000fc600020f0eff */
[----:B------:R0:W-:Y:S04]  /*556b0*/  STL.64 [R1+0x210], R18 ;  /* 0x0002101201007387 */ /* 0x0001e80000100a00 */
        /* <DEDUP_REMOVED lines=8> */
[----:B0-----:R-:W3:Y:S04]  /*55740*/  LDL.LU R24, [R1+0x88] ;  /* 0x0000880001187983 */ /* 0x001ee80000300800 */
[----:B------:R-:W3:Y:S04]  /*55750*/  LDL.LU R25, [R1+0x84] ;  /* 0x0000840001197983 */ /* 0x000ee80000300800 */
[----:B------:R0:W-:Y:S04]  /*55760*/  STL [R1+0x1ad0], R5 ;  /* 0x001ad00501007387 */ /* 0x0001e80000100800 */
[----:B0-----:R-:W3:Y:S04]  /*55770*/  LDL.LU R5, [R1+0x80] ;  /* 0x0000800001057983 */ /* 0x001ee80000300800 */
[----:B------:R0:W-:Y:S04]  /*55780*/  STL [R1+0x1ac0], R13 ;  /* 0x001ac00d01007387 */ /* 0x0001e80000100800 */
[----:B0-----:R-:W3:Y:S04]  /*55790*/  LDL.LU R13, [R1+0x7c] ;  /* 0x00007c00010d7983 */ /* 0x001ee80000300800 */
[----:B--2---:R3:W-:Y:S04]  /*557a0*/  STL.64 [R1+0x1ab8], R6 ;  /* 0x001ab80601007387 */ /* 0x0047e80000100a00 */
[----:B----4-:R-:W-:Y:S01]  /*557b0*/  STL.64 [R1+0x1ad8], R8 ;  /* 0x001ad80801007387 */ /* 0x010fe20000100a00 */
[----:B---3--:R-:W-:-:S02]  /*557c0*/  IMAD.MOV.U32 R6, RZ, RZ, R24 ;  /* 0x000000ffff067224 */ /* 0x008fc400078e0018 */
[----:B------:R-:W-:-:S03]  /*557d0*/  IMAD.MOV.U32 R7, RZ, RZ, R25 ;  /* 0x000000ffff077224 */ /* 0x000fc600078e0019 */
[----:B------:R-:W-:Y:S01]  /*557e0*/  LEA R24, P1, R6, R20, 0x1 ;  /* 0x0000001406187211 */ /* 0x000fe200078208ff */
[----:B------:R-:W-:Y:S01]  /*557f0*/  IMAD.MOV.U32 R25, RZ, RZ, R6 ;  /* 0x000000ffff197224 */ /* 0x000fe200078e0006 */
[----:B------:R-:W-:Y:S04]  /*55800*/  STL.64 [R1+0x1ac8], R28 ;  /* 0x001ac81c01007387 */ /* 0x000fe80000100a00 */
[----:B------:R-:W-:-:S05]  /*55810*/  LEA.HI.X.SX32 R25, R25, R21, 0x1, P1 ;  /* 0x0000001519197211 */ /* 0x000fca00008f0eff */
[----:B------:R0:W-:Y:S04]  /*55820*/  STL.64 [R1+0x1d8], R24 ;  /* 0x0001d81801007387 */ /* 0x0001e80000100a00 */
[----:B0-----:R-:W2:Y:S01]  /*55830*/  LDL.LU.64 R24, [R1+0x1ae0] ;  /* 0x001ae00001187983 */ /* 0x001ea20000300a00 */
[----:B------:R-:W-:Y:S01]  /*55840*/  IMAD.MOV.U32 R9, RZ, RZ, R7 ;  /* 0x000000ffff097224 */ /* 0x000fe200078e0007 */
        /* <DEDUP_REMOVED lines=10> */
[----:B0-----:R-:W3:Y:S04]  /*558f0*/  LDL.LU.64 R28, [R1+0x1ac8] ;  /* 0x001ac800011c7983 */ /* 0x001ee80000300a00 */
[----:B------:R-:W3:Y:S04]  /*55900*/  LDL.LU R13, [R1+0x1ac0] ;  /* 0x001ac000010d7983 */ /* 0x000ee80000300800 */
[----:B------:R0:W-:Y:S04]  /*55910*/  STL.64 [R1+0x1c0], R6 ;  /* 0x0001c00601007387 */ /* 0x0001e80000100a00 */
[----:B0-----:R-:W3:Y:S04]  /*55920*/  LDL.LU.64 R6, [R1+0x1ab8] ;  /* 0x001ab80001067983 */ /* 0x001ee80000300a00 */
[----:B------:R0:W-:Y:S04]  /*55930*/  STL.64 [R1+0x1a98], R18 ;  /* 0x001a981201007387 */ /* 0x0001e80000100a00 */
[----:B0-----:R-:W3:Y:S04]  /*55940*/  LDL.LU R18, [R1+0x78] ;  /* 0x0000780001127983 */ /* 0x001ee80000300800 */
[----:B------:R-:W3:Y:S04]  /*55950*/  LDL.LU R19, [R1+0x74] ;  /* 0x0000740001137983 */ /* 0x000ee80000300800 */
[----:B------:R0:W-:Y:S04]  /*55960*/  STL [R1+0x1aa0], R22 ;  /* 0x001aa01601007387 */ /* 0x0001e80000100800 */
[----:B0-----:R-:W3:Y:S04]  /*55970*/  LDL.LU R22, [R1+0x70] ;  /* 0x0000700001167983 */ /* 0x001ee80000300800 */
[----:B--2---:R-:W-:Y:S04]  /*55980*/  STL.64 [R1+0x1a88], R24 ;  /* 0x001a881801007387 */ /* 0x004fe80000100a00 */
[----:B------:R0:W-:Y:S04]  /*55990*/  STL [R1+0x1a90], R12 ;  /* 0x001a900c01007387 */ /* 0x0001e80000100800 */
[----:B0-----:R-:W2:Y:S04]  /*559a0*/  LDL.LU R12, [R1+0x6c] ;  /* 0x00006c00010c7983 */ /* 0x001ea80000300800 */
[----:B------:R3:W-:Y:S04]  /*559b0*/  STL.64 [R1+0x1ab0], R16 ;  /* 0x001ab01001007387 */ /* 0x0007e80000100a00 */
[----:B----4-:R0:W-:Y:S01]  /*559c0*/  STL.64 [R1+0x1aa8], R4 ;  /* 0x001aa80401007387 */ /* 0x0101e20000100a00 */
[----:B---3--:R-:W-:Y:S01]  /*559d0*/  IMAD.MOV.U32 R17, RZ, RZ, R18 ;  /* 0x000000ffff117224 */ /* 0x008fe200078e0012 */
        /* <DEDUP_REMOVED lines=19> */
[----:B------:R-:W-:Y:S04]  /*55b10*/  STL.64 [R1+0x1a80], R14 ;  /* 0x001a800e01007387 */ /* 0x000fe80000100a00 */
[----:B------:R0:W-:Y:S04]  /*55b20*/  STL.64 [R1+0x1a78], R10 ;  /* 0x001a780a01007387 */ /* 0x0001e80000100a00 */
[----:B0-----:R-:W2:Y:S04]  /*55b30*/  LDL.LU R11, [R1+0x68] ;  /* 0x00006800010b7983 */ /* 0x001ea80000300800 */
[----:B---3--:R0:W-:Y:S04]  /*55b40*/  STL.64 [R1+0x1a58], R22 ;  /* 0x001a581601007387 */ /* 0x0081e80000100a00 */
[----:B0-----:R-:W3:Y:S04]  /*55b50*/  LDL.LU R23, [R1+0x64] ;  /* 0x0000640001177983 */ /* 0x001ee80000300800 */
[----:B------:R0:W-:Y:S04]  /*55b60*/  STL [R1+0x1a70], R16 ;  /* 0x001a701001007387 */ /* 0x0001e80000100800 */
[----:B0-----:R-:W3:Y:S04]  /*55b70*/  LDL.LU R16, [R1+0x60] ;  /* 0x0000600001107983 */ /* 0x001ee80000300800 */
[----:B----4-:R-:W-:Y:S04]  /*55b80*/  STL.64 [R1+0x1a68], R18 ;  /* 0x001a681201007387 */ /* 0x010fe80000100a00 */
[----:B------:R0:W-:Y:S04]  /*55b90*/  STL [R1+0x1a60], R2 ;  /* 0x001a600201007387 */ /* 0x0001e80000100800 */
[----:B0-----:R-:W4:Y:S01]  /*55ba0*/  LDL.LU R2, [R1+0x5c] ;  /* 0x00005c0001027983 */ /* 0x001f220000300800 */
[----:B--2---:R-:W-:Y:S01]  /*55bb0*/  IMAD.MOV.U32 R15, RZ, RZ, R11 ;  /* 0x000000ffff0f7224 */ /* 0x004fe200078e000b */
[----:B------:R-:W-:-:S04]  /*55bc0*/  LEA R14, P1, R11, R20, 0x1 ;  /* 0x000000140b0e7211 */ /* 0x000fc800078208ff */
[----:B------:R-:W-:-:S05]  /*55bd0*/  LEA.HI.X.SX32 R15, R15, R21, 0x1, P1 ;  /* 0x000000150f0f7211 */ /* 0x000fca00008f0eff */
[----:B------:R0:W-:Y:S04]  /*55be0*/  STL.64 [R1+0x118], R14 ;  /* 0x0001180e01007387 */ /* 0x0001e80000100a00 */
[----:B0-----:R-:W2:Y:S01]  /*55bf0*/  LDL.LU.64 R14, [R1+0x1a80] ;  /* 0x001a8000010e7983 */ /* 0x001ea20000300a00 */
[----:B---3--:R-:W-:Y:S01]  /*55c00*/  IMAD.MOV.U32 R11, RZ, RZ, R23 ;  /* 0x000000ffff0b7224 */ /* 0x008fe200078e0017 */
[----:B------:R-:W-:-:S04]  /*55c10*/  LEA R10, P2, R23, R20, 0x1 ;  /* 0x00000014170a7211 */ /* 0x000fc800078408ff */
[----:B------:R-:W-:Y:S02]  /*55c20*/  LEA.HI.X.SX32 R11, R11, R21, 0x1, P2 ;  /* 0x000000150b0b7211 */ /* 0x000fe400010f0eff */
[----:B------:R-:W-:-:S03]  /*55c30*/  LEA R18, P3, R16, R20, 0x1 ;  /* 0x0000001410127211 */ /* 0x000fc600078608ff */
[----:B------:R0:W-:Y:S01]  /*55c40*/  STL.64 [R1+0x110], R10 ;  /* 0x0001100a01007387 */ /* 0x0001e20000100a00 */
[----:B------:R-:W-:-:S03]  /*55c50*/  LEA.HI.X.SX32 R19, R16, R21, 0x1, P3 ;  /* 0x0000001510137211 */ /* 0x000fc600018f0eff */
[----:B0-----:R-:W3:Y:S04]  /*55c60*/  LDL.LU.64 R10, [R1+0x1a78] ;  /* 0x001a7800010a7983 */ /* 0x001ee80000300a00 */
[----:B------:R-:W3:Y:S01]  /*55c70*/  LDL.LU R16, [R1+0x1a70] ;  /* 0x001a700001107983 */ /* 0x000ee20000300800 */
[----:B----4-:R-:W-:-:S04]  /*55c80*/  LEA R22, P4, R2, R20, 0x1 ;  /* 0x0000001402167211 */ /* 0x010fc800078808ff */
[----:B------:R-:W-:Y:S01]  /*55c90*/  LEA.HI.X.SX32 R23, R2, R21, 0x1, P4 ;  /* 0x0000001502177211 */ /* 0x000fe200020f0eff */
        /* <DEDUP_REMOVED lines=10> */
[----:B--2---:R-:W-:Y:S04]  /*55d40*/  STL.64 [R1+0x1a38], R14 ;  /* 0x001a380e01007387 */ /* 0x004fe80000100a00 */
[----:B------:R0:W-:Y:S04]  /*55d50*/  STL [R1+0x1a40], R26 ;  /* 0x001a401a01007387 */ /* 0x0001e80000100800 */
[----:B0-----:R-:W2:Y:S04]  /*55d60*/  LDL.LU R26, [R1+0x50] ;  /* 0x00005000011a7983 */ /* 0x001ea80000300800 */
[----:B---3--:R-:W-:Y:S04]  /*55d70*/  STL.64 [R1+0x1a48], R10 ;  /* 0x001a480a01007387 */ /* 0x008fe80000100a00 */
[----:B----4-:R0:W-:Y:S02]  /*55d80*/  STL.64 [R1+0x1a50], R22 ;  /* 0x001a501601007387 */ /* 0x0101e40000100a00 */
[----:B0-----:R-:W-:Y:S01]  /*55d90*/  IMAD.MOV.U32 R23, RZ, RZ, R6 ;  /* 0x000000ffff177224 */ /* 0x001fe200078e0006 */
        /* <DEDUP_REMOVED lines=10> */
[----:B0-----:R-:W4:Y:S01]  /*55e40*/  LDL.LU.64 R10, [R1+0x1a48] ;  /* 0x001a4800010a7983 */ /* 0x001f220000300a00 */
[----:B--2---:R-:W-:-:S04]  /*55e50*/  LEA R14, P3, R26, R20, 0x1 ;  /* 0x000000141a0e7211 */ /* 0x004fc800078608ff */
[----:B------:R-:W-:Y:S02]  /*55e60*/  LEA.HI.X.SX32 R15, R26, R21, 0x1, P3 ;  /* 0x000000151a0f7211 */ /* 0x000fe400018f0eff */
[----:B------:R-:W2:Y:S04]  /*55e70*/  LDL.LU R26, [R1+0x1a40] ;  /* 0x001a4000011a7983 */ /* 0x000ea80000300800 */
[----:B------:R0:W-:Y:S04]  /*55e80*/  STL.64 [R1+0xc8], R14 ;  /* 0x0000c80e01007387 */ /* 0x0001e80000100a00 */
[----:B0-----:R-:W4:Y:S04]  /*55e90*/  LDL.LU.64 R14, [R1+0x1a38] ;  /* 0x001a3800010e7983 */ /* 0x001f280000300a00 */
[----:B------:R-:W3:Y:S04]  /*55ea0*/  LDL.LU R13, [R1+0x1a30] ;  /* 0x001a3000010d7983 */ /* 0x000ee80000300800 */
[----:B------:R0:W-:Y:S04]  /*55eb0*/  STL.64 [R1+0xc0], R6 ;  /* 0x0000c00601007387 */ /* 0x0001e80000100a00 */
[----:B0-----:R-:W4:Y:S04]  /*55ec0*/  LDL.LU.64 R6, [R1+0x1a28] ;  /* 0x001a280001067983 */ /* 0x001f280000300a00 */
[----:B------:R0:W-:Y:S04]  /*55ed0*/  STL.64 [R1+0x1a18], R24 ;  /* 0x001a181801007387 */ /* 0x0001e80000100a00 */
[----:B0-----:R-:W2:Y:S04]  /*55ee0*/  LDL.LU R24, [R1+0x44] ;  /* 0x0000440001187983 */ /* 0x001ea80000300800 */
[----:B------:R-:W3:Y:S04]  /*55ef0*/  LDL.LU R25, [R1+0x48] ;  /* 0x0000480001197983 */ /* 0x000ee80000300800 */
[----:B------:R-:W-:Y:S04]  /*55f00*/  STL.64 [R1+0x1a20], R4 ;  /* 0x001a200401007387 */ /* 0x000fe80000100a00 */
[----:B------:R0:W-:Y:S04]  /*55f10*/  STL [R1+0x1a10], R12 ;  /* 0x001a100c01007387 */ /* 0x0001e80000100800 */
[----:B0-----:R-:W4:Y:S04]  /*55f20*/  LDL.LU R12, [R1+0x40] ;  /* 0x00004000010c7983 */ /* 0x001f280000300800 */
[----:B------:R0:W-:Y:S04]  /*55f30*/  STL [R1+0x1a00], R28 ;  /* 0x001a001c01007387 */ /* 0x0001e80000100800 */
[----:B0-----:R-:W4:Y:S04]  /*55f40*/  LDL.LU R28, [R1+0x3c] ;  /* 0x00003c00011c7983 */ /* 0x001f280000300800 */
[----:B------:R2:W-:Y:S04]  /*55f50*/  STL.64 [R1+0x19f8], R8 ;  /* 0x0019f80801007387 */ /* 0x0005e80000100a00 */
[----:B------:R4:W-:Y:S01]  /*55f60*/  STL.64 [R1+0x1a08], R16 ;  /* 0x001a081001007387 */ /* 0x0009e20000100a00 */
[----:B--2---:R-:W-:-:S02]  /*55f70*/  IMAD.MOV.U32 R9, RZ, RZ, R24 ;  /* 0x000000ffff097224 */ /* 0x004fc400078e0018 */
[----:B---3--:R-:W-:Y:S01]  /*55f80*/  IMAD.MOV.U32 R5, RZ, RZ, R25 ;  /* 0x000000ffff057224 */ /* 0x008fe200078e0019 */
[-C--:B------:R-:W-:Y:S01]  /*55f90*/  LEA R4, P1, R25, R20.reuse, 0x1 ;  /* 0x0000001419047211 */ /* 0x080fe200078208ff */
[----:B------:R-:W-:Y:S01]  /*55fa0*/  IMAD.MOV.U32 R25, RZ, RZ, R9 ;  /* 0x000000ffff197224 */ /* 0x000fe200078e0009 */
[----:B------:R-:W-:Y:S02]  /*55fb0*/  LEA R24, P2, R9, R20, 0x1 ;  /* 0x0000001409187211 */ /* 0x000fe400078408ff */
[-C--:B------:R-:W-:Y:S02]  /*55fc0*/  LEA.HI.X.SX32 R5, R5, R21.reuse, 0x1, P1 ;  /* 0x0000001505057211 */ /* 0x080fe400008f0eff */
[----:B------:R-:W-:-:S03]  /*55fd0*/  LEA.HI.X.SX32 R25, R25, R21, 0x1, P2 ;  /* 0x0000001519197211 */ /* 0x000fc600010f0eff */
[----:B------:R0:W-:Y:S01]  /*55fe0*/  STL.64 [R1+0x98], R4 ;  /* 0x0000980401007387 */ /* 0x0001e20000100a00 */
[----:B----4-:R-:W-:-:S03]  /*55ff0*/  LEA R16, P3, R12, R20, 0x1 ;  /* 0x000000140c107211 */ /* 0x010fc600078608ff */
[----:B0-----:R-:W2:Y:S01]  /*56000*/  LDL.LU.64 R4, [R1+0x1a20] ;  /* 0x001a200001047983 */ /* 0x001ea20000300a00 */
[----:B------:R-:W-:-:S03]  /*56010*/  LEA.HI.X.SX32 R17, R12, R21, 0x1, P3 ;  /* 0x000000150c117211 */ /* 0x000fc600018f0eff */
        /* <DEDUP_REMOVED lines=12> */
[----:B------:R-:W-:Y:S04]  /*560e0*/  STL.64 [R1+0x19c8], R22 ;  /* 0x0019c81601007387 */ /* 0x000fe80000100a00 */
[----:B------:R0:W-:Y:S04]  /*560f0*/  STL [R1+0x19e0], R26 ;  /* 0x0019e01a01007387 */ /* 0x0001e80000100800 */
[----:B0-----:R-:W4:Y:S01]  /*56100*/  LDL.LU R26, [R1+0x30] ;  /* 0x00003000011a7983 */ /* 0x001f220000300800 */
[----:B------:R-:W-:-:S02]  /*56110*/  IMAD.MOV.U32 R22, RZ, RZ, R19 ;  /* 0x000000ffff167224 */ /* 0x000fc400078e0013 */
[----:B------:R-:W-:Y:S01]  /*56120*/  IMAD.MOV.U32 R23, RZ, RZ, R18 ;  /* 0x000000ffff177224 */ /* 0x000fe200078e0012 */
[----:B------:R-:W-:Y:S01]  /*56130*/  STL.64 [R1+0x19d8], R10 ;  /* 0x0019d80a01007387 */ /* 0x000fe20000100a00 */
[----:B--2---:R-:W-:Y:S02]  /*56140*/  IMAD.MOV.U32 R18, RZ, RZ, R5 ;  /* 0x000000ffff127224 */ /* 0x004fe400078e0005 */
[----:B---3--:R-:W-:Y:S02]  /*56150*/  IMAD.MOV.U32 R19, RZ, RZ, R24 ;  /* 0x000000ffff137224 */ /* 0x008fe400078e0018 */
[----:B------:R-:W-:-:S03]  /*56160*/  IMAD.MOV.U32 R24, RZ, RZ, R2 ;  /* 0x000000ffff187224 */ /* 0x000fc600078e0002 */
[----:B------:R0:W-:Y:S04]  /*56170*/  STL.64 [R1+0x19e8], R18 ;  /* 0x0019e81201007387 */ /* 0x0001e80000100a00 */
[----:B------:R1:W-:Y:S01]  /*56180*/  STL.64 [R1+0x19f0], R24 ;  /* 0x0019f01801007387 */ /* 0x0003e20000100a00 */
[----:B0-----:R-:W-:Y:S01]  /*56190*/  IMAD.MOV.U32 R19, RZ, RZ, R23 ;  /* 0x000000ffff137224 */ /* 0x001fe200078e0017 */
[-C--:B------:R-:W-:Y:S01]  /*561a0*/  LEA R18, P2, R23, R20.reuse, 0x1 ;  /* 0x0000001417127211 */ /* 0x080fe200078408ff */
[----:B-1----:R-:W-:Y:S01]  /*561b0*/  IMAD.MOV.U32 R25, RZ, RZ, R22 ;  /* 0x000000ffff197224 */ /* 0x002fe200078e0016 */
[----:B------:R-:W-:Y:S02]  /*561c0*/  LEA R24, P1, R22, R20, 0x1 ;  /* 0x0000001416187211 */ /* 0x000fe400078208ff */
[----:B------:R-:W-:-:S02]  /*561d0*/  LEA.HI.X.SX32 R19, R19, R21, 0x1, P2 ;  /* 0x0000001513137211 */ /* 0x000fc400010f0eff */
[----:B------:R-:W-:Y:S01]  /*561e0*/  LEA.HI.X.SX32 R25, R25, R21, 0x1, P1 ;  /* 0x0000001519197211 */ /* 0x000fe200008f0eff */
[----:B----4-:R-:W-:Y:S02]  /*561f0*/  IMAD.MOV.U32 R5, RZ, RZ, R8 ;  /* 0x000000ffff057224 */ /* 0x010fe400078e0008 */
[----:B------:R-:W2:Y:S04]  /*56200*/  LDL.LU R8, [R1+0x24] ;  /* 0x0000240001087983 */ /* 0x000ea80000300800 */
[----:B------:R-:W3:Y:S04]  /*56210*/  LDL.LU R2, [R1+0x20] ;  /* 0x0000200001027983 */ /* 0x000ee80000300800 */
[----:B------:R0:W-:Y:S01]  /*56220*/  STL.64 [R1+0x50], R24 ;  /* 0x0000501801007387 */ /* 0x0001e20000100a00 */
[----:B------:R-:W-:-:S04]  /*56230*/  LEA R22, P4, R13, R20, 0x1 ;  /* 0x000000140d167211 */ /* 0x000fc800078808ff */
[----:B------:R-:W-:Y:S01]  /*56240*/  LEA.HI.X.SX32 R23, R13, R21, 0x1, P4 ;  /* 0x000000150d177211 */ /* 0x000fe200020f0eff */
[----:B0-----:R-:W4:Y:S04]  /*56250*/  LDL.LU.64 R24, [R1+0x19f0] ;  /* 0x0019f00001187983 */ /* 0x001f280000300a00 */
[----:B------:R0:W-:Y:S01]  /*56260*/  STL.64 [R1+0x48], R18 ;  /* 0x0000481201007387 */ /* 0x0001e20000100a00 */
[----:B------:R-:W-:-:S04]  /*56270*/  LEA R10, P3, R26, R20, 0x1 ;  /* 0x000000141a0a7211 */ /* 0x000fc800078608ff */
[----:B------:R-:W-:Y:S01]  /*56280*/  LEA.HI.X.SX32 R11, R26, R21, 0x1, P3 ;  /* 0x000000151a0b7211 */ /* 0x000fe200018f0eff */
[----:B0-----:R-:W2:Y:S04]  /*56290*/  LDL.LU.64 R18, [R1+0x19e8] ;  /* 0x0019e80001127983 */ /* 0x001ea80000300a00 */
[----:B------:R-:W3:Y:S04]  /*562a0*/  LDL.LU R26, [R1+0x19e0] ;  /* 0x0019e000011a7983 */ /* 0x000ee80000300800 */
[----:B------:R0:W-:Y:S04]  /*562b0*/  STL.64 [R1+0x40], R10 ;  /* 0x0000400a01007387 */ /* 0x0001e80000100a00 */
[----:B0-----:R-:W3:Y:S04]  /*562c0*/  LDL.LU.64 R10, [R1+0x19d8] ;  /* 0x0019d800010a7983 */ /* 0x001ee80000300a00 */
[----:B------:R-:W3:Y:S04]  /*562d0*/  LDL.LU R13, [R1+0x19d0] ;  /* 0x0019d000010d7983 */ /* 0x000ee80000300800 */
[----:B------:R0:W-:Y:S04]  /*562e0*/  STL.64 [R1+0x60], R22 ;  /* 0x0000601601007387 */ /* 0x0001e80000100a00 */
[----:B0-----:R-:W4:Y:S04]  /*562f0*/  LDL.LU.64 R22, [R1+0x19c8] ;  /* 0x0019c80001167983 */ /* 0x001f280000300a00 */
[----:B----4-:R0:W-:Y:S04]  /*56300*/  STL.64 [R1+0x1998], R22 ;  /* 0x0019981601007387 */ /* 0x0101e80000100a00 */
[----:B0-----:R-:W4:Y:S01]  /*56310*/  LDL.LU R22, [R1+0x28] ;  /* 0x0000280001167983 */ /* 0x001f220000300800 */
[----:B------:R-:W-:-:S03]  /*56320*/  IMAD.MOV.U32 R23, RZ, RZ, R3 ;  /* 0x000000ffff177224 */ /* 0x000fc600078e0003 */
[----:B------:R-:W3:Y:S04]  /*56330*/  LDL.LU R3, [R1+0x19c0] ;  /* 0x0019c00001037983 */ /* 0x000ee80000300800 */
[----:B--2---:R-:W-:Y:S04]  /*56340*/  STL.64 [R1+0x19a0], R18 ;  /* 0x0019a01201007387 */ /* 0x004fe80000100a00 */
[----:B------:R0:W-:Y:S04]  /*56350*/  STL.64 [R1+0x19b0], R24 ;  /* 0x0019b01801007387 */ /* 0x0001e80000100a00 */
[----:B------:R4:W-:Y:S01]  /*56360*/  STL.64 [R1+0x19b8], R6 ;  /* 0x0019b80601007387 */ /* 0x0009e20000100a00 */
[----:B0-----:R-:W-:-:S04]  /*56370*/  LEA R24, P2, R8, R20, 0x1 ;  /* 0x0000001408187211 */ /* 0x001fc800078408ff */
[----:B------:R-:W-:Y:S01]  /*56380*/  LEA.HI.X.SX32 R25, R8, R21, 0x1, P2 ;  /* 0x0000001508197211 */ /* 0x000fe200010f0eff */
[----:B----4-:R-:W-:Y:S01]  /*56390*/  IMAD.MOV.U32 R7, RZ, RZ, R22 ;  /* 0x000000ffff077224 */ /* 0x010fe200078e0016 */
[----:B------:R-:W-:-:S04]  /*563a0*/  LEA R6, P1, R22, R20, 0x1 ;  /* 0x0000001416067211 */ /* 0x000fc800078208ff */
[----:B------:R-:W-:-:S05]  /*563b0*/  LEA.HI.X.SX32 R7, R7, R21, 0x1, P1 ;  /* 0x0000001507077211 */ /* 0x000fca00008f0eff */
[----:B------:R0:W-:Y:S04]  /*563c0*/  STL.64 [R1+0x10], R6 ;  /* 0x0000100601007387 */ /* 0x0001e80000100a00 */
[----:B0-----:R-:W2:Y:S04]  /*563d0*/  LDL.LU.64 R6, [R1+0x19b8] ;  /* 0x0019b80001067983 */ /* 0x001ea80000300a00 */
[----:B------:R0:W-:Y:S04]  /*563e0*/  STL.64 [R1+0x30], R24 ;  /* 0x0000301801007387 */ /* 0x0001e80000100a00 */
[----:B0-----:R-:W4:Y:S04]  /*563f0*/  LDL.LU.64 R24, [R1+0x19b0] ;  /* 0x0019b00001187983 */ /* 0x001f280000300a00 */
[----:B------:R-:W2:Y:S01]  /*56400*/  LDL.LU R8, [R1+0x3d0] ;  /* 0x0003d00001087983 */ /* 0x000ea20000300800 */
[----:B------:R-:W-:Y:S01]  /*56410*/  IMAD.MOV.U32 R19, RZ, RZ, R23 ;  /* 0x000000ffff137224 */ /* 0x000fe200078e0017 */
[----:B---3--:R-:W-:-:S02]  /*56420*/  LEA R18, P3, R2, R20, 0x1 ;  /* 0x0000001402127211 */ /* 0x008fc400078608ff */
[----:B------:R-:W-:-:S04]  /*56430*/  LEA R22, P4, R3, R20, 0x1 ;  /* 0x0000001403167211 */ /* 0x000fc800078808ff */
[-C--:B------:R-:W-:Y:S01]  /*56440*/  LEA.HI.X.SX32 R23, R3, R21.reuse, 0x1, P4 ;  /* 0x0000001503177211 */ /* 0x080fe200020f0eff */
[----:B--2---:R0:W-:Y:S02]  /*56450*/  STL [R1+0x1940], R8 ;  /* 0x0019400801007387 */ /* 0x0041e40000100800 */
[----:B0-----:R-:W-:Y:S01]  /*56460*/  IMAD.MOV.U32 R8, RZ, RZ, R19 ;  /* 0x000000ffff087224 */ /* 0x001fe200078e0013 */
[----:B------:R-:W-:Y:S02]  /*56470*/  LEA.HI.X.SX32 R19, R2, R21, 0x1, P3 ;  /* 0x0000001502137211 */ /* 0x000fe400018f0eff */
[----:B------:R-:W2:Y:S04]  /*56480*/  LDL.LU R2, [R1+0x19a8] ;  /* 0x0019a80001027983 */ /* 0x000ea80000300800 */
[----:B------:R0:W-:Y:S04]  /*56490*/  STL.64 [R1+0x38], R18 ;  /* 0x0000381201007387 */ /* 0x0001e80000100a00 */
[----:B0-----:R-:W3:Y:S04]  /*564a0*/  LDL.LU.64 R18, [R1+0x19a0] ;  /* 0x0019a00001127983 */ /* 0x001ee80000300a00 */
[----:B------:R0:W-:Y:S04]  /*564b0*/  STL.64 [R1+0x58], R22 ;  /* 0x0000581601007387 */ /* 0x0001e80000100a00 */
[----:B0-----:R-:W4:Y:S04]  /*564c0*/  LDL.LU.64 R22, [R1+0x1998] ;  /* 0x0019980001167983 */ /* 0x001f280000300a00 */
[----:B----4-:R0:W-:Y:S04]  /*564d0*/  STL.64 [R1+0x1968], R22 ;  /* 0x0019681601007387 */ /* 0x0101e80000100a00 */
[----:B0-----:R-:W4:Y:S04]  /*564e0*/  LDL.LU R22, [R1+0x138] ;  /* 0x0001380001167983 */ /* 0x001f280000300800 */
[----:B------:R-:W3:Y:S04]  /*564f0*/  LDL.LU R23, [R1+0x134] ;  /* 0x0001340001177983 */ /* 0x000ee80000300800 */
[----:B------:R0:W-:Y:S04]  /*56500*/  STL.64 [R1+0x1990], R16 ;  /* 0x0019901001007387 */ /* 0x0001e80000100a00 */
[----:B0-----:R-:W3:Y:S04]  /*56510*/  LDL.LU R17, [R1+0x3d4] ;  /* 0x0003d40001117983 */ /* 0x001ee80000300800 */
[----:B------:R-:W-:Y:S04]  /*56520*/  STL.64 [R1+0x1978], R14 ;  /* 0x0019780e01007387 */ /* 0x000fe80000100a00 */
[----:B------:R0:W-:Y:S04]  /*56530*/  STL [R1+0x1970], R26 ;  /* 0x0019701a01007387 */ /* 0x0001e80000100800 */
[----:B0-----:R-:W3:Y:S04]  /*56540*/  LDL.LU R26, [R1+0x120] ;  /* 0x00012000011a7983 */ /* 0x001ee80000300800 */
[----:B------:R0:W-:Y:S04]  /*56550*/  STL [R1+0x1980], R13 ;  /* 0x0019800d01007387 */ /* 0x0001e80000100800 */
[----:B0-----:R-:W3:Y:S01]  /*56560*/  LDL.LU R13, [R1+0x130] ;  /* 0x00013000010d7983 */ /* 0x001ee20000300800 */
[----:B------:R-:W-:-:S03]  /*56570*/  IMAD.MOV.U32 R3, RZ, RZ, R8 ;  /* 0x000000ffff037224 */ /* 0x000fc600078e0008 */
[----:B------:R3:W-:Y:S04]  /*56580*/  STL.64 [R1+0x1988], R10 ;  /* 0x0019880a01007387 */ /* 0x0007e80000100a00 */
[----:B------:R-:W3:Y:S04]  /*56590*/  LDL.LU R8, [R1+0x15c] ;  /* 0x00015c0001087983 */ /* 0x000ee80000300800 */
[----:B--2---:R0:W-:Y:S01]  /*565a0*/  STL [R1+0x17b0], R2 ;  /* 0x0017b00201007387 */ /* 0x0041e20000100800 */
[-C--:B----4-:R-:W-:Y:S01]  /*565b0*/  LEA R16, P1, R22, R20.reuse, 0x1 ;  /* 0x0000001416107211 */ /* 0x090fe200078208ff */
[----:B---3--:R-:W-:Y:S01]  /*565c0*/  IMAD.MOV.U32 R11, RZ, RZ, R23 ;  /* 0x000000ffff0b7224 */ /* 0x008fe200078e0017 */
[----:B------:R-:W-:-:S04]  /*565d0*/  LEA R10, P2, R23, R20, 0x1 ;  /* 0x00000014170a7211 */ /* 0x000fc800078408ff */
[----:B------:R-:W-:Y:S01]  /*565e0*/  LEA.HI.X.SX32 R11, R11, R21, 0x1, P2 ;  /* 0x000000150b0b7211 */ /* 0x000fe200010f0eff */
[----:B0-----:R-:W-:Y:S02]  /*565f0*/  IMAD.MOV.U32 R2, RZ, RZ, R17 ;  /* 0x000000ffff027224 */ /* 0x001fe400078e0011 */
[----:B------:R-:W-:-:S05]  /*56600*/  IMAD.MOV.U32 R17, RZ, RZ, R22 ;  /* 0x000000ffff117224 */ /* 0x000fca00078e0016 */
[----:B------:R-:W-:-:S05]  /*56610*/  LEA.HI.X.SX32 R17, R17, R21, 0x1, P1 ;  /* 0x0000001511117211 */ /* 0x000fca00008f0eff */
[----:B------:R0:W-:Y:S01]  /*56620*/  STL.64 [R1+0x8], R16 ;  /* 0x0000081001007387 */ /* 0x0001e20000100a00 */
[----:B------:R-:W-:-:S04]  /*56630*/  LEA R22, P4, R26, R20, 0x1 ;  /* 0x000000141a167211 */ /* 0x000fc800078808ff */
[----:B------:R-:W-:Y:S01]  /*56640*/  LEA.HI.X.SX32 R23, R26, R21, 0x1, P4 ;  /* 0x000000151a177211 */ /* 0x000fe200020f0eff */
[----:B0-----:R-:W2:Y:S01]  /*56650*/  LDL.LU.64 R16, [R1+0x1990] ;  /* 0x0019900001107983 */ /* 0x001ea20000300a00 */
[----:B------:R-:W-:-:S03]  /*56660*/  LEA R14, P3, R13, R20, 0x1 ;  /* 0x000000140d0e7211 */ /* 0x000fc600078608ff */
[----:B------:R0:W-:Y:S01]  /*56670*/  STL.64 [R1+0x18], R10 ;  /* 0x0000180a01007387 */ /* 0x0001e20000100a00 */
[----:B------:R-:W-:-:S03]  /*56680*/  LEA.HI.X.SX32 R15, R13, R21, 0x1, P3 ;  /* 0x000000150d0f7211 */ /* 0x000fc600018f0eff */
[----:B0-----:R-:W3:Y:S04]  /*56690*/  LDL.LU.64 R10, [R1+0x1988] ;  /* 0x00198800010a7983 */ /* 0x001ee80000300a00 */
[----:B------:R-:W4:Y:S04]  /*566a0*/  LDL.LU R13, [R1+0x1980] ;  /* 0x00198000010d7983 */ /* 0x000f280000300800 */
[----:B------:R0:W-:Y:S04]  /*566b0*/  STL.64 [R1+0x20], R14 ;  /* 0x0000200e01007387 */ /* 0x0001e80000100a00 */
[----:B0-----:R-:W3:Y:S04]  /*566c0*/  LDL.LU.64 R14, [R1+0x1978] ;  /* 0x00197800010e7983 */ /* 0x001ee80000300a00 */
[----:B------:R-:W4:Y:S04]  /*566d0*/  LDL.LU R26, [R1+0x1970] ;  /* 0x00197000011a7983 */ /* 0x000f280000300800 */
[----:B------:R0:W-:Y:S04]  /*566e0*/  STL.64 [R1+0x28], R22 ;  /* 0x0000281601007387 */ /* 0x0001e80000100a00 */
[----:B0-----:R-:W2:Y:S04]  /*566f0*/  LDL.LU.64 R22, [R1+0x1968] ;  /* 0x0019680001167983 */ /* 0x001ea80000300a00 */
[----:B--2---:R-:W-:Y:S04]  /*56700*/  STL.64 [R1+0x1960], R22 ;  /* 0x0019601601007387 */ /* 0x004fe80000100a00 */
[----:B------:R0:W-:Y:S04]  /*56710*/  STL.64 [R1+0x1958], R28 ;  /* 0x0019581c01007387 */ /* 0x0001e80000100a00 */
[----:B0-----:R-:W2:Y:S04]  /*56720*/  LDL.LU R29, [R1+0x188] ;  /* 0x00018800011d7983 */ /* 0x001ea80000300800 */
[----:B------:R0:W-:Y:S04]  /*56730*/  STL.64 [R1+0x1938], R2 ;  /* 0x0019380201007387 */ /* 0x0001e80000100a00 */
[----:B0-----:R-:W3:Y:S04]  /*56740*/  LDL.LU R3, [R1+0x184] ;  /* 0x0001840001037983 */ /* 0x001ee80000300800 */
[----:B------:R-:W-:Y:S04]  /*56750*/  STL.64 [R1+0x1948], R16 ;  /* 0x0019481001007387 */ /* 0x000fe80000100a00 */
[----:B------:R0:W-:Y:S04]  /*56760*/  STL [R1+0x1950], R4 ;  /* 0x0019500401007387 */ /* 0x0001e80000100800 */
[----:B0-----:R-:W4:Y:S01]  /*56770*/  LDL.LU R4, [R1+0x180] ;  /* 0x0001800001047983 */ /* 0x001f220000300800 */
[-C--:B------:R-:W-:Y:S01]  /*56780*/  LEA R2, P4, R8, R20.reuse, 0x1 ;  /* 0x0000001408027211 */ /* 0x080fe200078808ff */
[----:B--2---:R-:W-:Y:S01]  /*56790*/  IMAD.MOV.U32 R23, RZ, RZ, R29 ;  /* 0x000000ffff177224 */ /* 0x004fe200078e001d */
[----:B------:R-:W-:-:S04]  /*567a0*/  LEA R22, P1, R29, R20, 0x1 ;  /* 0x000000141d167211 */ /* 0x000fc800078208ff */
[----:B------:R-:W-:Y:S01]  /*567b0*/  LEA.HI.X.SX32 R23, R23, R21, 0x1, P1 ;  /* 0x0000001517177211 */ /* 0x000fe200008f0eff */
[----:B---3--:R-:W-:Y:S01]  /*567c0*/  IMAD.MOV.U32 R29, RZ, RZ, R3 ;  /* 0x000000ffff1d7224 */ /* 0x008fe200078e0003 */
[----:B------:R-:W-:-:S03]  /*567d0*/  LEA R28, P2, R3, R20, 0x1 ;  /* 0x00000014031c7211 */ /* 0x000fc600078408ff */
[----:B------:R0:W-:Y:S01]  /*567e0*/  STL.64 [R1+0x68], R22 ;  /* 0x0000681601007387 */ /* 0x0001e20000100a00 */
[-C--:B------:R-:W-:Y:S02]  /*567f0*/  LEA.HI.X.SX32 R29, R29, R21.reuse, 0x1, P2 ;  /* 0x000000151d1d7211 */ /* 0x080fe400010f0eff */
[----:B------:R-:W-:Y:S01]  /*56800*/  LEA.HI.X.SX32 R3, R8, R21, 0x1, P4 ;  /* 0x0000001508037211 */ /* 0x000fe200020f0eff */
[----:B0-----:R-:W2:Y:S01]  /*56810*/  LDL.LU.64 R22, [R1+0x1960] ;  /* 0x0019600001167983 */ /* 0x001ea20000300a00 */
[----:B----4-:R-:W-:-:S03]  /*56820*/  LEA R16, P3, R4, R20, 0x1 ;  /* 0x0000001404107211 */ /* 0x010fc600078608ff */
        /* <DEDUP_REMOVED lines=9> */
[----:B--2---:R-:W-:Y:S04]  /*568c0*/  STL [R1+0x1930], R3 ;  /* 0x0019300301007387 */ /* 0x004fe80000100800 */
[----:B------:R0:W-:Y:S04]  /*568d0*/  STL.64 [R1+0x1928], R26 ;  /* 0x0019281a01007387 */ /* 0x0001e80000100a00 */
[----:B0-----:R-:W2:Y:S04]  /*568e0*/  LDL.LU R27, [R1+0x3d8] ;  /* 0x0003d800011b7983 */ /* 0x001ea80000300800 */
[----:B------:R0:W-:Y:S04]  /*568f0*/  STL.64 [R1+0x1918], R12 ;  /* 0x0019180c01007387 */ /* 0x0001e80000100a00 */
[----:B0-----:R-:W3:Y:S01]  /*56900*/  LDL R13, [R1+0x1e0] ;  /* 0x0001e000010d7983 */ /* 0x001ee20000100800 */
[----:B------:R-:W-:-:S03]  /*56910*/  IMAD.MOV.U32 R12, RZ, RZ, R2 ;  /* 0x000000ffff0c7224 */ /* 0x000fc600078e0002 */
[----:B------:R-:W-:Y:S02]  /*56920*/  STL.64 [R1+0x1920], R22 ;  /* 0x0019201601007387 */ /* 0x000fe40000100a00 */
[-C--:B------:R-:W-:Y:S01]  /*56930*/  LEA R26, P2, R12, R20.reuse, 0x1 ;  /* 0x000000140c1a7211 */ /* 0x080fe200078408ff */
[----:B--2---:R-:W-:Y:S01]  /*56940*/  IMAD.MOV.U32 R3, RZ, RZ, R27 ;  /* 0x000000ffff037224 */ /* 0x004fe200078e001b */
[----:B------:R-:W-:Y:S01]  /*56950*/  LEA R2, P1, R27, R20, 0x1 ;  /* 0x000000141b027211 */ /* 0x000fe200078208ff */
[----:B------:R-:W-:-:S03]  /*56960*/  IMAD.MOV.U32 R27, RZ, RZ, R12 ;  /* 0x000000ffff1b7224 */ /* 0x000fc600078e000c */
[----:B------:R-:W-:Y:S02]  /*56970*/  LEA.HI.X.SX32 R3, R3, R21, 0x1, P1 ;  /* 0x0000001503037211 */ /* 0x000fe400008f0eff */
[-C--:B---3--:R-:W-:Y:S02]  /*56980*/  LEA R12, P4, R13, R20.reuse, 0x1 ;  /* 0x000000140d0c7211 */ /* 0x088fe400078808ff */
[----:B------:R-:W2:Y:S04]  /*56990*/  LDL.LU R13, [R1+0x1e0] ;  /* 0x0001e000010d7983 */ /* 0x000ea80000300800 */
[----:B------:R0:W-:Y:S04]  /*569a0*/  STL.64 [R1+0xa8], R2 ;  /* 0x0000a80201007387 */ /* 0x0001e80000100a00 */
[----:B0-----:R-:W3:Y:S01]  /*569b0*/  LDL.LU R3, [R1+0x1930] ;  /* 0x0019300001037983 */ /* 0x001ee20000300800 */
[----:B----4-:R-:W-:-:S02]  /*569c0*/  LEA R22, P3, R8, R20, 0x1 ;  /* 0x0000001408167211 */ /* 0x010fc400078608ff */
[-C--:B------:R-:W-:Y:S02]  /*569d0*/  LEA.HI.X.SX32 R27, R27, R21.reuse, 0x1, P2 ;  /* 0x000000151b1b7211 */ /* 0x080fe400010f0eff */
[-C--:B------:R-:W-:Y:S01]  /*569e0*/  LEA.HI.X.SX32 R23, R8, R21.reuse, 0x1, P3 ;  /* 0x0000001508177211 */ /* 0x080fe200018f0eff */
[----:B---3--:R-:W-:Y:S02]  /*569f0*/  IMAD.MOV.U32 R2, RZ, RZ, R3 ;  /* 0x000000ffff027224 */ /* 0x008fe400078e0003 */
[----:B------:R-:W-:Y:S02]  /*56a00*/  IMAD.MOV.U32 R3, RZ, RZ, R4 ;  /* 0x000000ffff037224 */ /* 0x000fe400078e0004 */
[----:B------:R-:W-:Y:S02]  /*56a10*/  IMAD.MOV.U32 R4, RZ, RZ, R14 ;  /* 0x000000ffff047224 */ /* 0x000fe400078e000e */
[----:B------:R-:W3:Y:S04]  /*56a20*/  LDL.LU R14, [R1+0x3dc] ;  /* 0x0003dc00010e7983 */ /* 0x000ee80000300800 */
[----:B------:R0:W-:Y:S04]  /*56a30*/  STL.64 [R1+0xb0], R26 ;  /* 0x0000b01a01007387 */ /* 0x0001e80000100a00 */
[----:B0-----:R-:W4:Y:S04]  /*56a40*/  LDL.LU.64 R26, [R1+0x1928] ;  /* 0x00192800011a7983 */ /* 0x001f280000300a00 */
[----:B------:R0:W-:Y:S04]  /*56a50*/  STL.64 [R1+0xb8], R22 ;  /* 0x0000b81601007387 */ /* 0x0001e80000100a00 */
[----:B0-----:R-:W3:Y:S04]  /*56a60*/  LDL.LU.64 R22, [R1+0x1920] ;  /* 0x0019200001167983 */ /* 0x001ee80000300a00 */
[----:B------:R-:W4:Y:S01]  /*56a70*/  LDL.LU R8, [R1+0x2cc] ;  /* 0x0002cc0001087983 */ /* 0x000f220000300800 */
[----:B--2---:R-:W-:-:S03]  /*56a80*/  LEA.HI.X.SX32 R13, R13, R21, 0x1, P4 ;  /* 0x000000150d0d7211 */ /* 0x004fc600020f0eff */
[----:B----4-:R0:W-:Y:S04]  /*56a90*/  STL [R1+0x18f0], R8 ;  /* 0x0018f00801007387 */ /* 0x0101e80000100800 */
[----:B0-----:R-:W2:Y:S04]  /*56aa0*/  LDL.LU R8, [R1+0x2c8] ;  /* 0x0002c80001087983 */ /* 0x001ea80000300800 */
[----:B------:R0:W-:Y:S04]  /*56ab0*/  STL.64 [R1+0xe0], R12 ;  /* 0x0000e00c01007387 */ /* 0x0001e80000100a00 */
[----:B0-----:R-:W4:Y:S04]  /*56ac0*/  LDL.LU.64 R12, [R1+0x1918] ;  /* 0x00191800010c7983 */ /* 0x001f280000300a00 */
[----:B------:R-:W-:Y:S04]  /*56ad0*/  STL.64 [R1+0x1910], R28 ;  /* 0x0019101c01007387 */ /* 0x000fe80000100a00 */
[----:B----4-:R0:W-:Y:S04]  /*56ae0*/  STL.64 [R1+0x1908], R12 ;  /* 0x0019080c01007387 */ /* 0x0101e80000100a00 */
[----:B---3--:R1:W-:Y:S04]  /*56af0*/  STL.64 [R1+0x18e8], R22 ;  /* 0x0018e81601007387 */ /* 0x0083e80000100a00 */
[----:B------:R-:W-:Y:S01]  /*56b00*/  STL.64 [R1+0x18f8], R16 ;  /* 0x0018f81001007387 */ /* 0x000fe20000100a00 */
[----:B0-----:R-:W-:-:S02]  /*56b10*/  IMAD.MOV.U32 R13, RZ, RZ, R2 ;  /* 0x000000ffff0d7224 */ /* 0x001fc400078e0002 */
[----:B-1----:R-:W-:Y:S02]  /*56b20*/  IMAD.MOV.U32 R23, RZ, RZ, R3 ;  /* 0x000000ffff177224 */ /* 0x002fe400078e0003 */
[----:B------:R-:W-:Y:S02]  /*56b30*/  IMAD.MOV.U32 R3, RZ, RZ, R19 ;  /* 0x000000ffff037224 */ /* 0x000fe400078e0013 */
[----:B------:R-:W3:Y:S04]  /*56b40*/  LDL.LU R19, [R1+0x408] ;  /* 0x0004080001137983 */ /* 0x000ee80000300800 */
[----:B------:R-:W4:Y:S01]  /*56b50*/  LDL.LU R2, [R1+0x414] ;  /* 0x0004140001027983 */ /* 0x000f220000300800 */
[----:B------:R-:W-:Y:S01]  /*56b60*/  IMAD.MOV.U32 R29, RZ, RZ, R13 ;  /* 0x000000ffff1d7224 */ /* 0x000fe200078e000d */
[----:B------:R-:W-:-:S04]  /*56b70*/  LEA R28, P1, R13, R20, 0x1 ;  /* 0x000000140d1c7211 */ /* 0x000fc800078208ff */
[----:B------:R-:W-:Y:S01]  /*56b80*/  LEA.HI.X.SX32 R29, R29, R21, 0x1, P1 ;  /* 0x000000151d1d7211 */ /* 0x000fe200008f0eff */
[----:B----4-:R0:W-:Y:S04]  /*56b90*/  STL [R1+0x18d8], R2 ;  /* 0x0018d80201007387 */ /* 0x0101e80000100800 */
[----:B0-----:R-:W4:Y:S04]  /*56ba0*/  LDL.LU R2, [R1+0x40c] ;  /* 0x00040c0001027983 */ /* 0x001f280000300800 */
[----:B------:R0:W-:Y:S04]  /*56bb0*/  STL.64 [R1+0xe8], R28 ;  /* 0x0000e81c01007387 */ /* 0x0001e80000100a00 */
[----:B0-----:R-:W2:Y:S01]  /*56bc0*/  LDL.LU.64 R28, [R1+0x1910] ;  /* 0x00191000011c7983 */ /* 0x001ea20000300a00 */
[----:B------:R-:W-:Y:S01]  /*56bd0*/  IMAD.MOV.U32 R13, RZ, RZ, R23 ;  /* 0x000000ffff0d7224 */ /* 0x000fe200078e0017 */
[----:B------:R-:W-:-:S02]  /*56be0*/  LEA R12, P2, R23, R20, 0x1 ;  /* 0x00000014170c7211 */ /* 0x000fc400078408ff */
[CC--:B------:R-:W-:Y:S02]  /*56bf0*/  LEA R16, P3, R14.reuse, R20.reuse, 0x1 ;  /* 0x000000140e107211 */ /* 0x0c0fe400078608ff */
[-C--:B------:R-:W-:Y:S02]  /*56c00*/  LEA.HI.X.SX32 R13, R13, R21.reuse, 0x1, P2 ;  /* 0x000000150d0d7211 */ /* 0x080fe400010f0eff */
[----:B------:R-:W-:Y:S01]  /*56c10*/  LEA.HI.X.SX32 R17, R14, R21, 0x1, P3 ;  /* 0x000000150e117211 */ /* 0x000fe200018f0eff */
[----:B--2---:R0:W-:Y:S02]  /*56c20*/  STL.64 [R1+0x18d0], R28 ;  /* 0x0018d01c01007387 */ /* 0x0041e40000100a00 */
[----:B0-----:R-:W-:Y:S02]  /*56c30*/  IMAD.MOV.U32 R29, RZ, RZ, R10 ;  /* 0x000000ffff1d7224 */ /* 0x001fe400078e000a */
[----:B------:R-:W2:Y:S04]  /*56c40*/  LDL.LU R10, [R1+0x43c] ;  /* 0x00043c00010a7983 */ /* 0x000ea80000300800 */
[----:B------:R0:W-:Y:S04]  /*56c50*/  STL.64 [R1+0xf0], R12 ;  /* 0x0000f00c01007387 */ /* 0x0001e80000100a00 */
[----:B0-----:R-:W3:Y:S04]  /*56c60*/  LDL.LU.64 R12, [R1+0x1908] ;  /* 0x00190800010c7983 */ /* 0x001ee80000300a00 */
[----:B------:R-:W4:Y:S04]  /*56c70*/  LDL.LU R14, [R1+0x1900] ;  /* 0x00190000010e7983 */ /* 0x000f280000300800 */
[----:B------:R0:W-:Y:S04]  /*56c80*/  STL.64 [R1+0xf8], R16 ;  /* 0x0000f81001007387 */ /* 0x0001e80000100a00 */
[----:B0-----:R-:W2:Y:S01]  /*56c90*/  LDL.LU.64 R16, [R1+0x18f8] ;  /* 0x0018f80001107983 */ /* 0x001ea20000300a00 */
[----:B------:R-:W-:-:S04]  /*56ca0*/  LEA R22, P4, R8, R20, 0x1 ;  /* 0x0000001408167211 */ /* 0x000fc800078808ff */
[----:B------:R-:W-:Y:S01]  /*56cb0*/  LEA.HI.X.SX32 R23, R8, R21, 0x1, P4 ;  /* 0x0000001508177211 */ /* 0x000fe200020f0eff */
[----:B---3--:R-:W-:Y:S04]  /*56cc0*/  STL.64 [R1+0x18e0], R12 ;  /* 0x0018e00c01007387 */ /* 0x008fe80000100a00 */
[----:B--2---:R-:W-:Y:S04]  /*56cd0*/  STL.64 [R1+0x18c0], R16 ;  /* 0x0018c01001007387 */ /* 0x004fe80000100a00 */
[----:B------:R-:W2:Y:S04]  /*56ce0*/  LDL.LU R8, [R1+0x18f0] ;  /* 0x0018f00001087983 */ /* 0x000ea80000300800 */
[----:B------:R0:W-:Y:S04]  /*56cf0*/  STL.64 [R1+0x120], R22 ;  /* 0x0001201601007387 */ /* 0x0001e80000100a00 */
[----:B0-----:R-:W3:Y:S01]  /*56d00*/  LDL.LU.64 R22, [R1+0x18e8] ;  /* 0x0018e80001167983 */ /* 0x001ee20000300a00 */
[----:B------:R-:W-:Y:S01]  /*56d10*/  IMAD.MOV.U32 R13, RZ, RZ, R29 ;  /* 0x000000ffff0d7224 */ /* 0x000fe200078e001d */
[----:B------:R-:W-:-:S02]  /*56d20*/  LEA R12, P1, R29, R20, 0x1 ;  /* 0x000000141d0c7211 */ /* 0x000fc400078208ff */
[----:B----4-:R0:W-:Y:S01]  /*56d30*/  STL.64 [R1+0x18b0], R14 ;  /* 0x0018b00e01007387 */ /* 0x0101e20000100a00 */
[C---:B------:R-:W-:Y:S02]  /*56d40*/  LEA R28, P2, R2.reuse, R20, 0x1 ;  /* 0x00000014021c7211 */ /* 0x040fe400078408ff */
[-C--:B------:R-:W-:Y:S02]  /*56d50*/  LEA.HI.X.SX32 R13, R13, R21.reuse, 0x1, P1 ;  /* 0x000000150d0d7211 */ /* 0x080fe400008f0eff */
[----:B------:R-:W-:Y:S01]  /*56d60*/  LEA.HI.X.SX32 R29, R2, R21, 0x1, P2 ;  /* 0x00000015021d7211 */ /* 0x000fe200010f0eff */
[----:B0-----:R-:W-:Y:S02]  /*56d70*/  IMAD.MOV.U32 R15, RZ, RZ, R3 ;  /* 0x000000ffff0f7224 */ /* 0x001fe400078e0003 */
[----:B------:R-:W-:Y:S02]  /*56d80*/  IMAD.MOV.U32 R3, RZ, RZ, R18 ;  /* 0x000000ffff037224 */ /* 0x000fe400078e0012 */
[----:B------:R-:W-:-:S02]  /*56d90*/  IMAD.MOV.U32 R18, RZ, RZ, R24 ;  /* 0x000000ffff127224 */ /* 0x000fc400078e0018 */
[----:B------:R-:W-:Y:S02]  /*56da0*/  IMAD.MOV.U32 R24, RZ, RZ, R25 ;  /* 0x000000ffff187224 */ /* 0x000fe400078e0019 */
[----:B------:R-:W-:Y:S02]  /*56db0*/  IMAD.MOV.U32 R25, RZ, RZ, R4 ;  /* 0x000000ffff197224 */ /* 0x000fe400078e0004 */
[----:B---3--:R-:W-:Y:S02]  /*56dc0*/  IMAD.MOV.U32 R4, RZ, RZ, R23 ;  /* 0x000000ffff047224 */ /* 0x008fe400078e0017 */
[----:B------:R-:W3:Y:S04]  /*56dd0*/  LDL.LU R23, [R1+0x440] ;  /* 0x0004400001177983 */ /* 0x000ee80000300800 */
[----:B------:R0:W-:Y:S04]  /*56de0*/  STL.64 [R1+0x128], R12 ;  /* 0x0001280c01007387 */ /* 0x0001e80000100a00 */
[----:B0-----:R-:W4:Y:S04]  /*56df0*/  LDL.LU.64 R12, [R1+0x18e0] ;  /* 0x0018e000010c7983 */ /* 0x001f280000300a00 */
[----:B------:R-:W3:Y:S04]  /*56e00*/  LDL.LU R2, [R1+0x18d8] ;  /* 0x0018d80001027983 */ /* 0x000ee80000300800 */
[----:B------:R0:W-:Y:S04]  /*56e10*/  STL.64 [R1+0x130], R28 ;  /* 0x0001301c01007387 */ /* 0x0001e80000100a00 */
[----:B0-----:R-:W4:Y:S01]  /*56e20*/  LDL.LU.64 R28, [R1+0x18d0] ;  /* 0x0018d000011c7983 */ /* 0x001f220000300a00 */
[----:B------:R-:W-:Y:S01]  /*56e30*/  IMAD.MOV.U32 R17, RZ, RZ, R15 ;  /* 0x000000ffff117224 */ /* 0x000fe200078e000f */
[----:B------:R-:W-:-:S02]  /*56e40*/  LEA R16, P3, R19, R20, 0x1 ;  /* 0x0000001413107211 */ /* 0x000fc400078608ff */
[----:B--2---:R-:W-:-:S04]  /*56e50*/  LEA R14, P4, R8, R20, 0x1 ;  /* 0x00000014080e7211 */ /* 0x004fc800078808ff */
[-C--:B------:R-:W-:Y:S01]  /*56e60*/  LEA.HI.X.SX32 R15, R8, R21.reuse, 0x1, P4 ;  /* 0x00000015080f7211 */ /* 0x080fe200020f0eff */
[----:B----4-:R0:W-:Y:S02]  /*56e70*/  STL.64 [R1+0x18a0], R28 ;  /* 0x0018a01c01007387 */ /* 0x0101e40000100a00 */
[----:B0-----:R-:W-:Y:S01]  /*56e80*/  IMAD.MOV.U32 R28, RZ, RZ, R17 ;  /* 0x000000ffff1c7224 */ /* 0x001fe200078e0011 */
[----:B------:R-:W-:Y:S01]  /*56e90*/  LEA.HI.X.SX32 R17, R19, R21, 0x1, P3 ;  /* 0x0000001513117211 */ /* 0x000fe200018f0eff */
[----:B------:R-:W-:Y:S02]  /*56ea0*/  IMAD.MOV.U32 R29, RZ, RZ, R12 ;  /* 0x000000ffff1d7224 */ /* 0x000fe400078e000c */
[----:B------:R-:W2:Y:S04]  /*56eb0*/  LDL.LU R12, [R1+0x368] ;  /* 0x00036800010c7983 */ /* 0x000ea80000300800 */
[----:B------:R-:W4:Y:S04]  /*56ec0*/  LDL.LU R19, [R1+0x18c8] ;  /* 0x0018c80001137983 */ /* 0x000f280000300800 */
[----:B------:R0:W-:Y:S04]  /*56ed0*/  STL.64 [R1+0x138], R16 ;  /* 0x0001381001007387 */ /* 0x0001e80000100a00 */
[----:B0-----:R-:W4:Y:S04]  /*56ee0*/  LDL.LU.64 R16, [R1+0x18c0] ;  /* 0x0018c00001107983 */ /* 0x001f280000300a00 */
[----:B------:R-:W4:Y:S04]  /*56ef0*/  LDL.LU R8, [R1+0x18b8] ;  /* 0x0018b80001087983 */ /* 0x000f280000300800 */
[----:B------:R0:W-:Y:S04]  /*56f00*/  STL.64 [R1+0x140], R14 ;  /* 0x0001400e01007387 */ /* 0x0001e80000100a00 */
[----:B0-----:R-:W4:Y:S04]  /*56f10*/  LDL.LU.64 R14, [R1+0x18b0] ;  /* 0x0018b000010e7983 */ /* 0x001f280000300a00 */
[----:B--2---:R0:W-:Y:S02]  /*56f20*/  STL.64 [R1+0x1888], R12 ;  /* 0x0018880c01007387 */ /* 0x0041e40000100a00 */
[----:B0-----:R-:W-:-:S02]  /*56f30*/  IMAD.MOV.U32 R13, RZ, RZ, R29 ;  /* 0x000000ffff0d7224 */ /* 0x001fc400078e001d */
[----:B------:R-:W-:Y:S01]  /*56f40*/  IMAD.MOV.U32 R12, RZ, RZ, R28 ;  /* 0x000000ffff0c7224 */ /* 0x000fe200078e001c */
[-C--:B---3--:R-:W-:Y:S01]  /*56f50*/  LEA R28, P1, R23, R20.reuse, 0x1 ;  /* 0x00000014171c7211 */ /* 0x088fe200078208ff */
[----:B----4-:R0:W-:Y:S02]  /*56f60*/  STL.64 [R1+0x1890], R14 ;  /* 0x0018900e01007387 */ /* 0x0101e40000100a00 */
[----:B0-----:R-:W-:Y:S01]  /*56f70*/  IMAD.MOV.U32 R15, RZ, RZ, R3 ;  /* 0x000000ffff0f7224 */ /* 0x001fe200078e0003 */
[----:B------:R-:W-:-:S03]  /*56f80*/  LEA R14, P3, R13, R20, 0x1 ;  /* 0x000000140d0e7211 */ /* 0x000fc600078608ff */
[----:B------:R-:W-:Y:S02]  /*56f90*/  IMAD.MOV.U32 R29, RZ, RZ, R15 ;  /* 0x000000ffff1d7224 */ /* 0x000fe400078e000f */
[----:B------:R-:W-:Y:S02]  /*56fa0*/  IMAD.MOV.U32 R3, RZ, RZ, R24 ;  /* 0x000000ffff037224 */ /* 0x000fe400078e0018 */
[----:B------:R-:W-:Y:S02]  /*56fb0*/  IMAD.MOV.U32 R15, RZ, RZ, R13 ;  /* 0x000000ffff0f7224 */ /* 0x000fe400078e000d */
[----:B------:R-:W-:Y:S02]  /*56fc0*/  IMAD.MOV.U32 R24, RZ, RZ, R25 ;  /* 0x000000ffff187224 */ /* 0x000fe400078e0019 */
[----:B------:R-:W-:Y:S01]  /*56fd0*/  IMAD.MOV.U32 R13, RZ, RZ, R29 ;  /* 0x000000ffff0d7224 */ /* 0x000fe200078e001d */
[----:B------:R-:W-:Y:S01]  /*56fe0*/  LEA.HI.X.SX32 R29, R23, R21, 0x1, P1 ;  /* 0x00000015171d7211 */ /* 0x000fe200008f0eff */
[----:B------:R-:W-:Y:S01]  /*56ff0*/  IMAD.MOV.U32 R25, RZ, RZ, R4 ;  /* 0x000000ffff197224 */ /* 0x000fe200078e0004 */
[----:B------:R-:W-:Y:S01]  /*57000*/  STL.64 [R1+0x1898], R18 ;  /* 0x0018981201007387 */ /* 0x000fe20000100a00 */
[----:B------:R-:W-:-:S02]  /*57010*/  IMAD.MOV.U32 R4, RZ, RZ, R6 ;  /* 0x000000ffff047224 */ /* 0x000fc400078e0006 */
[----:B------:R-:W-:Y:S02]  /*57020*/  IMAD.MOV.U32 R6, RZ, RZ, R0 ;  /* 0x000000ffff067224 */ /* 0x000fe400078e0000 */
[----:B------:R-:W2:Y:S04]  /*57030*/  LDL.LU R0, [R1+0x444] ;  /* 0x0004440001007983 */ /* 0x000ea80000300800 */
[----:B------:R-:W3:Y:S04]  /*57040*/  LDL.LU R23, [R1+0x18a8] ;  /* 0x0018a80001177983 */ /* 0x000ee80000300800 */
[----:B------:R0:W-:Y:S04]  /*57050*/  STL.64 [R1+0x148], R28 ;  /* 0x0001481c01007387 */ /* 0x0001e80000100a00 */
[----:B0-----:R-:W4:Y:S01]  /*57060*/  LDL.LU.64 R28, [R1+0x18a0] ;  /* 0x0018a000011c7983 */ /* 0x001f220000300a00 */
[----:B------:R-:W-:Y:S01]  /*57070*/  IMAD.MOV.U32 R19, RZ, RZ, R12 ;  /* 0x000000ffff137224 */ /* 0x000fe200078e000c */
[----:B------:R-:W-:-:S02]  /*57080*/  LEA R18, P2, R10, R20, 0x1 ;  /* 0x000000140a127211 */ /* 0x000fc400078408ff */
[----:B------:R-:W-:Y:S04]  /*57090*/  STL.64 [R1+0x1870], R8 ;  /* 0x0018700801007387 */ /* 0x000fe80000100a00 */
[----:B----4-:R0:W-:Y:S02]  /*570a0*/  STL.64 [R1+0x1860], R28 ;  /* 0x0018601c01007387 */ /* 0x0101e40000100a00 */
[----:B0-----:R-:W-:Y:S01]  /*570b0*/  IMAD.MOV.U32 R29, RZ, RZ, R19 ;  /* 0x000000ffff1d7224 */ /* 0x001fe200078e0013 */
[----:B------:R-:W-:-:S05]  /*570c0*/  LEA.HI.X.SX32 R19, R10, R21, 0x1, P2 ;  /* 0x000000150a137211 */ /* 0x000fca00010f0eff */
[----:B------:R0:W-:Y:S04]  /*570d0*/  STL.64 [R1+0x150], R18 ;  /* 0x0001501201007387 */ /* 0x0001e80000100a00 */
[----:B0-----:R-:W4:Y:S04]  /*570e0*/  LDL.LU.64 R18, [R1+0x1898] ;  /* 0x0018980001127983 */ /* 0x001f280000300a00 */
[----:B------:R-:W2:Y:S01]  /*570f0*/  LDL.LU R10, [R1+0x370] ;  /* 0x00037000010a7983 */ /* 0x000ea20000300800 */
[-C--:B------:R-:W-:Y:S01]  /*57100*/  LEA.HI.X.SX32 R15, R15, R21.reuse, 0x1, P3 ;  /* 0x000000150f0f7211 */ /* 0x080fe200018f0eff */
[----:B------:R-:W-:Y:S01]  /*57110*/  IMAD.MOV.U32 R9, RZ, RZ, R13 ;  /* 0x000000ffff097224 */ /* 0x000fe200078e000d */
[C---:B------:R-:W-:Y:S01]  /*57120*/  LEA R12, P4, R2.reuse, R20, 0x1 ;  /* 0x00000014020c7211 */ /* 0x040fe200078808ff */
[----:B--2---:R0:W-:Y:S04]  /*57130*/  STL [R1+0x1878], R10 ;  /* 0x0018780a01007387 */ /* 0x0041e80000100800 */
[----:B0-----:R-:W2:Y:S04]  /*57140*/  LDL.LU R10, [R1+0x448] ;  /* 0x00044800010a7983 */ /* 0x001ea80000300800 */
[----:B------:R0:W-:Y:S04]  /*57150*/  STL.64 [R1+0x158], R14 ;  /* 0x0001580e01007387 */ /* 0x0001e80000100a00 */
[----:B0-----:R-:W3:Y:S01]  /*57160*/  LDL.LU.64 R14, [R1+0x1890] ;  /* 0x00189000010e7983 */ /* 0x001ee20000300a00 */
[----:B------:R-:W-:-:S03]  /*57170*/  LEA.HI.X.SX32 R13, R2, R21, 0x1, P4 ;  /* 0x00000015020d7211 */ /* 0x000fc600020f0eff */
[----:B------:R0:W-:Y:S01]  /*57180*/  STL.64 [R1+0x1880], R16 ;  /* 0x0018801001007387 */ /* 0x0001e20000100a00 */
[----:B------:R-:W-:-:S03]  /*57190*/  IMAD.MOV.U32 R2, RZ, RZ, R25 ;  /* 0x000000ffff027224 */ /* 0x000fc600078e0019 */
[----:B------:R1:W-:Y:S01]  /*571a0*/  STL.64 [R1+0x180], R12 ;  /* 0x0001800c01007387 */ /* 0x0003e20000100a00 */
[----:B------:R-:W-:Y:S02]  /*571b0*/  IMAD.MOV.U32 R25, RZ, RZ, R4 ;  /* 0x000000ffff197224 */ /* 0x000fe400078e0004 */
[----:B0-----:R-:W-:Y:S01]  /*571c0*/  IMAD.MOV.U32 R17, RZ, RZ, R9 ;  /* 0x000000ffff117224 */ /* 0x001fe200078e0009 */
[-C--:B------:R-:W-:Y:S01]  /*571d0*/  LEA R16, P1, R9, R20.reuse, 0x1 ;  /* 0x0000001409107211 */ /* 0x080fe200078208ff */
[----:B------:R-:W-:Y:S01]  /*571e0*/  IMAD.MOV.U32 R9, RZ, RZ, R29 ;  /* 0x000000ffff097224 */ /* 0x000fe200078e001d */
[----:B-1----:R-:W3:Y:S02]  /*571f0*/  LDL.LU.64 R12, [R1+0x1888] ;  /* 0x00188800010c7983 */ /* 0x002ee40000300a00 */
[-C--:B------:R-:W-:Y:S01]  /*57200*/  LEA.HI.X.SX32 R17, R17, R21.reuse, 0x1, P1 ;  /* 0x0000001511117211 */ /* 0x080fe200008f0eff */
[----:B------:R-:W-:Y:S01]  /*57210*/  IMAD.MOV.U32 R4, RZ, RZ, R5 ;  /* 0x000000ffff047224 */ /* 0x000fe200078e0005 */
[CC--:B------:R-:W-:Y:S01]  /*57220*/  LEA R28, P3, R0.reuse, R20.reuse, 0x1 ;  /* 0x00000014001c7211 */ /* 0x0c0fe200078608ff */
[----:B----4-:R0:W-:Y:S03]  /*57230*/  STL.64 [R1+0x1850], R18 ;  /* 0x0018501201007387 */ /* 0x0101e60000100a00 */
[----:B------:R-:W-:Y:S01]  /*57240*/  LEA.HI.X.SX32 R29, R0, R21, 0x1, P3 ;  /* 0x00000015001d7211 */ /* 0x000fe200018f0eff */
[----:B0-----:R-:W-:Y:S01]  /*57250*/  IMAD.MOV.U32 R19, RZ, RZ, R9 ;  /* 0x000000ffff137224 */ /* 0x001fe200078e0009 */
[----:B--2---:R-:W-:-:S04]  /*57260*/  LEA R8, P2, R10, R20, 0x1 ;  /* 0x000000140a087211 */ /* 0x004fc800078408ff */
[----:B------:R-:W-:Y:S01]  /*57270*/  LEA.HI.X.SX32 R9, R10, R21, 0x1, P2 ;  /* 0x000000150a097211 */ /* 0x000fe200010f0eff */
[----:B---3--:R-:W-:Y:S02]  /*57280*/  IMAD.MOV.U32 R5, RZ, RZ, R14 ;  /* 0x000000ffff057224 */ /* 0x008fe400078e000e */
[----:B------:R-:W2:Y:S04]  /*57290*/  LDL.LU R14, [R1+0x47c] ;  /* 0x00047c00010e7983 */ /* 0x000ea80000300800 */
[----:B------:R0:W-:Y:S04]  /*572a0*/  STL.64 [R1+0x188], R16 ;  /* 0x0001881001007387 */ /* 0x0001e80000100a00 */
[----:B0-----:R-:W3:Y:S04]  /*572b0*/  LDL.LU.64 R16, [R1+0x1880] ;  /* 0x0018800001107983 */ /* 0x001ee80000300a00 */
[----:B------:R-:W4:Y:S04]  /*572c0*/  LDL.LU R10, [R1+0x1878] ;  /* 0x00187800010a7983 */ /* 0x000f280000300800 */
[----:B------:R0:W-:Y:S04]  /*572d0*/  STL.64 [R1+0x190], R8 ;  /* 0x0001900801007387 */ /* 0x0001e80000100a00 */
[----:B0-----:R-:W2:Y:S04]  /*572e0*/  LDL.LU.64 R8, [R1+0x1870] ;  /* 0x0018700001087983 */ /* 0x001ea80000300a00 */
[----:B------:R-:W4:Y:S04]  /*572f0*/  LDL.LU R0, [R1+0x1868] ;  /* 0x0018680001007983 */ /* 0x000f280000300800 */
[----:B------:R0:W-:Y:S04]  /*57300*/  STL.64 [R1+0x198], R28 ;  /* 0x0001981c01007387 */ /* 0x0001e80000100a00 */
[----:B0-----:R-:W3:Y:S01]  /*57310*/  LDL.LU.64 R28, [R1+0x1860] ;  /* 0x00186000011c7983 */ /* 0x001ee20000300a00 */
[----:B------:R-:W-:-:S03]  /*57320*/  LEA R18, P4, R12, R20, 0x1 ;  /* 0x000000140c127211 */ /* 0x000fc600078808ff */
[----:B--2---:R0:W-:Y:S04]  /*57330*/  STL.64 [R1+0x1840], R8 ;  /* 0x0018400801007387 */ /* 0x0041e80000100a00 */
[----:B0-----:R-:W2:Y:S04]  /*57340*/  LDL.LU R9, [R1+0x478] ;  /* 0x0004780001097983 */ /* 0x001ea80000300800 */
[----:B---3--:R0:W-:Y:S02]  /*57350*/  STL.64 [R1+0x1838], R28 ;  /* 0x0018381c01007387 */ /* 0x0081e40000100a00 */
[----:B0-----:R-:W-:Y:S01]  /*57360*/  IMAD.MOV.U32 R29, RZ, RZ, R19 ;  /* 0x000000ffff1d7224 */ /* 0x001fe200078e0013 */
[----:B------:R-:W-:-:S02]  /*57370*/  LEA.HI.X.SX32 R19, R12, R21, 0x1, P4 ;  /* 0x000000150c137211 */ /* 0x000fc400020f0eff */
[----:B------:R-:W3:Y:S04]  /*57380*/  LDL.LU R12, [R1+0x1858] ;  /* 0x00185800010c7983 */ /* 0x000ee80000300800 */
[----:B------:R0:W-:Y:S04]  /*57390*/  STL.64 [R1+0x1a0], R18 ;  /* 0x0001a01201007387 */ /* 0x0001e80000100a00 */
[----:B0-----:R-:W4:Y:S04]  /*573a0*/  LDL.LU.64 R18, [R1+0x1850] ;  /* 0x0018500001127983 */ /* 0x001f280000300a00 */
[----:B------:R-:W-:Y:S04]  /*573b0*/  STL.64 [R1+0x1848], R16 ;  /* 0x0018481001007387 */ /* 0x000fe80000100a00 */
[----:B----4-:R0:W-:Y:S02]  /*573c0*/  STL.64 [R1+0x1818], R18 ;  /* 0x0018181201007387 */ /* 0x0101e40000100a00 */
[----:B0-----:R-:W-:-:S02]  /*573d0*/  IMAD.MOV.U32 R19, RZ, RZ, R25 ;  /* 0x000000ffff137224 */ /* 0x001fc400078e0019 */
[----:B------:R-:W-:-:S05]  /*573e0*/  IMAD.MOV.U32 R25, RZ, RZ, R4 ;  /* 0x000000ffff197224 */ /* 0x000fca00078e0004 */
[----:B------:R0:W-:Y:S04]  /*573f0*/  STL.64 [R1+0x1828], R24 ;  /* 0x0018281801007387 */ /* 0x0001e80000100a00 */
[----:B0-----:R-:W4:Y:S01]  /*57400*/  LDL.LU R24, [R1+0x470] ;  /* 0x0004700001187983 */ /* 0x001f220000300800 */
[----:B--2---:R-:W-:Y:S01]  /*57410*/  IMAD.MOV.U32 R17, RZ, RZ, R9 ;  /* 0x000000ffff117224 */ /* 0x004fe200078e0009 */
[-C--:B------:R-:W-:Y:S01]  /*57420*/  LEA R16, P1, R9, R20.reuse, 0x1 ;  /* 0x0000001409107211 */ /* 0x080fe200078208ff */
[----:B------:R-:W-:Y:S01]  /*57430*/  IMAD.MOV.U32 R9, RZ, RZ, R29 ;  /* 0x000000ffff097224 */ /* 0x000fe200078e001d */
[----:B------:R-:W-:Y:S01]  /*57440*/  LEA R8, P2, R29, R20, 0x1 ;  /* 0x000000141d087211 */ /* 0x000fe200078408ff */
[----:B------:R-:W-:Y:S01]  /*57450*/  IMAD.MOV.U32 R4, RZ, RZ, R5 ;  /* 0x000000ffff047224 */ /* 0x000fe200078e0005 */
[-C--:B------:R-:W-:Y:S01]  /*57460*/  LEA.HI.X.SX32 R17, R17, R21.reuse, 0x1, P1 ;  /* 0x0000001511117211 */ /* 0x080fe200008f0eff */
[----:B------:R-:W2:Y:S01]  /*57470*/  LDL.LU R25, [R1+0x374] ;  /* 0x0003740001197983 */ /* 0x000ea20000300800 */
[----:B------:R-:W-:Y:S01]  /*57480*/  IMAD.MOV.U32 R5, RZ, RZ, R7 ;  /* 0x000000ffff057224 */ /* 0x000fe200078e0007 */
[----:B------:R-:W-:Y:S01]  /*57490*/  LEA.HI.X.SX32 R9, R9, R21, 0x1, P2 ;  /* 0x0000001509097211 */ /* 0x000fe200010f0eff */
[----:B------:R-:W-:Y:S01]  /*574a0*/  IMAD.MOV.U32 R7, RZ, RZ, R22 ;  /* 0x000000ffff077224 */ /* 0x000fe200078e0016 */
[----:B---3--:R-:W-:Y:S01]  /*574b0*/  STL.64 [R1+0x1830], R12 ;  /* 0x0018300c01007387 */ /* 0x008fe20000100a00 */
[----:B------:R-:W-:-:S03]  /*574c0*/  IMAD.MOV.U32 R18, RZ, RZ, R2 ;  /* 0x000000ffff127224 */ /* 0x000fc600078e0002 */
[----:B------:R-:W3:Y:S04]  /*574d0*/  LDL.LU R22, [R1+0x4ac] ;  /* 0x0004ac0001167983 */ /* 0x000ee80000300800 */
[----:B------:R-:W3:Y:S04]  /*574e0*/  LDL.LU R2, [R1+0x39c] ;  /* 0x00039c0001027983 */ /* 0x000ee80000300800 */
[----:B------:R0:W-:Y:S04]  /*574f0*/  STL.64 [R1+0x1a8], R16 ;  /* 0x0001a81001007387 */ /* 0x0001e80000100a00 */
[----:B0-----:R-:W3:Y:S04]  /*57500*/  LDL.LU.64 R16, [R1+0x1848] ;  /* 0x0018480001107983 */ /* 0x001ee80000300a00 */
[----:B------:R0:W-:Y:S04]  /*57510*/  STL.64 [R1+0x1b0], R8 ;  /* 0x0001b00801007387 */ /* 0x0001e80000100a00 */
[----:B0-----:R-:W3:Y:S01]  /*57520*/  LDL.LU.64 R8, [R1+0x1840] ;  /* 0x0018400001087983 */ /* 0x001ee20000300a00 */
[----:B----4-:R-:W-:-:S04]  /*57530*/  LEA R28, P3, R24, R20, 0x1 ;  /* 0x00000014181c7211 */ /* 0x010fc800078608ff */
[----:B------:R-:W-:-:S05]  /*57540*/  LEA.HI.X.SX32 R29, R24, R21, 0x1, P3 ;  /* 0x00000015181d7211 */ /* 0x000fca00018f0eff */
[----:B------:R0:W-:Y:S04]  /*57550*/  STL.64 [R1+0x1b8], R28 ;  /* 0x0001b81c01007387 */ /* 0x0001e80000100a00 */
[----:B0-----:R-:W4:Y:S01]  /*57560*/  LDL.LU.64 R28, [R1+0x1838] ;  /* 0x00183800011c7983 */ /* 0x001f220000300a00 */
[----:B--2---:R-:W-:-:S04]  /*57570*/  LEA R12, P4, R25, R20, 0x1 ;  /* 0x00000014190c7211 */ /* 0x004fc800078808ff */
[----:B------:R-:W-:Y:S01]  /*57580*/  LEA.HI.X.SX32 R13, R25, R21, 0x1, P4 ;  /* 0x00000015190d7211 */ /* 0x000fe200020f0eff */
[----:B------:R-:W-:Y:S01]  /*57590*/  IMAD.MOV.U32 R25, RZ, RZ, R19 ;  /* 0x000000ffff197224 */ /* 0x000fe200078e0013 */
[----:B------:R-:W-:-:S04]  /*575a0*/  LEA R24, P2, R19, R20, 0x1 ;  /* 0x0000001413187211 */ /* 0x000fc800078408ff */
[----:B------:R-:W-:Y:S01]  /*575b0*/  LEA.HI.X.SX32 R25, R25, R21, 0x1, P2 ;  /* 0x0000001519197211 */ /* 0x000fe200010f0eff */
[----:B----4-:R-:W-:Y:S04]  /*575c0*/  STL.64 [R1+0x1808], R28 ;  /* 0x0018081c01007387 */ /* 0x010fe80000100a00 */
[----:B------:R0:W-:Y:S02]  /*575d0*/  STL.64 [R1+0x1e0], R12 ;  /* 0x0001e00c01007387 */ /* 0x0001e40000100a00 */
[----:B0-----:R-:W-:Y:S01]  /*575e0*/  IMAD.MOV.U32 R13, RZ, RZ, R18 ;  /* 0x000000ffff0d7224 */ /* 0x001fe200078e0012 */
[----:B------:R-:W-:-:S04]  /*575f0*/  LEA R12, P1, R18, R20, 0x1 ;  /* 0x00000014120c7211 */ /* 0x000fc800078208ff */
[----:B------:R-:W-:-:S05]  /*57600*/  LEA.HI.X.SX32 R13, R13, R21, 0x1, P1 ;  /* 0x000000150d0d7211 */ /* 0x000fca00008f0eff */
[----:B------:R0:W-:Y:S04]  /*57610*/  STL.64 [R1+0x1e8], R12 ;  /* 0x0001e80c01007387 */ /* 0x0001e80000100a00 */
[----:B0-----:R-:W2:Y:S01]  /*57620*/  LDL.LU.64 R12, [R1+0x1830] ;  /* 0x00183000010c7983 */ /* 0x001ea20000300a00 */
[----:B------:R-:W-:-:S03]  /*57630*/  LEA R18, P3, R14, R20, 0x1 ;  /* 0x000000140e127211 */ /* 0x000fc600078608ff */
[----:B------:R0:W-:Y:S01]  /*57640*/  STL.64 [R1+0x1f0], R24 ;  /* 0x0001f01801007387 */ /* 0x0001e20000100a00 */
[----:B------:R-:W-:-:S03]  /*57650*/  LEA.HI.X.SX32 R19, R14, R21, 0x1, P3 ;  /* 0x000000150e137211 */ /* 0x000fc600018f0eff */
[----:B0-----:R-:W4:Y:S04]  /*57660*/  LDL.LU.64 R24, [R1+0x1828] ;  /* 0x0018280001187983 */ /* 0x001f280000300a00 */
[----:B------:R-:W3:Y:S04]  /*57670*/  LDL.LU R14, [R1+0x1820] ;  /* 0x00182000010e7983 */ /* 0x000ee80000300800 */
[----:B------:R0:W-:Y:S04]  /*57680*/  STL.64 [R1+0x1f8], R18 ;  /* 0x0001f81201007387 */ /* 0x0001e80000100a00 */
[----:B0-----:R-:W4:Y:S01]  /*57690*/  LDL.LU.64 R18, [R1+0x1818] ;  /* 0x0018180001127983 */ /* 0x001f220000300a00 */
[----:B------:R-:W-:-:S04]  /*576a0*/  LEA R28, P4, R10, R20, 0x1 ;  /* 0x000000140a1c7211 */ /* 0x000fc800078808ff */
[----:B------:R-:W-:Y:S01]  /*576b0*/  LEA.HI.X.SX32 R29, R10, R21, 0x1, P4 ;  /* 0x000000150a1d7211 */ /* 0x000fe200020f0eff */
[----:B--2---:R0:W-:Y:S02]  /*576c0*/  STL.64 [R1+0x1800], R12 ;  /* 0x0018000c01007387 */ /* 0x0041e40000100a00 */
[----:B0-----:R-:W-:Y:S02]  /*576d0*/  IMAD.MOV.U32 R13, RZ, RZ, R7 ;  /* 0x000000ffff0d7224 */ /* 0x001fe400078e0007 */
[----:B------:R-:W2:Y:S04]  /*576e0*/  LDL.LU R7, [R1+0x300] ;  /* 0x0003000001077983 */ /* 0x000ea80000300800 */
[----:B------:R-:W2:Y:S04]  /*576f0*/  LDL.LU R10, [R1+0x1810] ;  /* 0x00181000010a7983 */ /* 0x000ea80000300800 */
[----:B---3--:R0:W-:Y:S04]  /*57700*/  STL.64 [R1+0x17f0], R14 ;  /* 0x0017f00e01007387 */ /* 0x0081e80000100a00 */
[----:B------:R1:W-:Y:S01]  /*57710*/  STL.64 [R1+0x220], R28 ;  /* 0x0002201c01007387 */ /* 0x0003e20000100a00 */
[----:B0-----:R-:W-:-:S02]  /*57720*/  IMAD.MOV.U32 R15, RZ, RZ, R16 ;  /* 0x000000ffff0f7224 */ /* 0x001fc400078e0010 */
[----:B-1----:R-:W-:Y:S01]  /*57730*/  IMAD.MOV.U32 R29, RZ, RZ, R17 ;  /* 0x000000ffff1d7224 */ /* 0x002fe200078e0011 */
[CC--:B------:R-:W-:Y:S01]  /*57740*/  LEA R28, P1, R22.reuse, R20.reuse, 0x1 ;  /* 0x00000014161c7211 */ /* 0x0c0fe200078208ff */
[----:B----4-:R-:W-:Y:S01]  /*57750*/  IMAD.MOV.U32 R14, RZ, RZ, R18 ;  /* 0x000000ffff0e7224 */ /* 0x010fe200078e0012 */
[-C--:B------:R-:W-:Y:S01]  /*57760*/  LEA R16, P3, R13, R20.reuse, 0x1 ;  /* 0x000000140d107211 */ /* 0x080fe200078608ff */
[----:B------:R-:W-:Y:S01]  /*57770*/  IMAD.MOV.U32 R17, RZ, RZ, R13 ;  /* 0x000000ffff117224 */ /* 0x000fe200078e000d */
[----:B------:R-:W-:Y:S01]  /*57780*/  LEA R18, P2, R29, R20, 0x1 ;  /* 0x000000141d127211 */ /* 0x000fe200078408ff */
[----:B------:R-:W-:Y:S01]  /*57790*/  IMAD.MOV.U32 R13, RZ, RZ, R29 ;  /* 0x000000ffff0d7224 */ /* 0x000fe200078e001d */
[----:B------:R-:W-:-:S03]  /*577a0*/  LEA.HI.X.SX32 R29, R22, R21, 0x1, P1 ;  /* 0x00000015161d7211 */ /* 0x000fc600008f0eff */
[----:B------:R-:W-:Y:S01]  /*577b0*/  STL [R1+0x230], R18 ;  /* 0x0002301201007387 */ /* 0x000fe20000100800 */
[----:B------:R-:W-:-:S03]  /*577c0*/  LEA R12, P4, R2, R20, 0x1 ;  /* 0x00000014020c7211 */ /* 0x000fc600078808ff */
[----:B------:R0:W-:Y:S01]  /*577d0*/  STL.64 [R1+0x228], R28 ;  /* 0x0002281c01007387 */ /* 0x0001e20000100a00 */
[----:B------:R-:W-:-:S03]  /*577e0*/  LEA.HI.X.SX32 R17, R17, R21, 0x1, P3 ;  /* 0x0000001511117211 */ /* 0x000fc600018f0eff */
[----:B0-----:R-:W3:Y:S04]  /*577f0*/  LDL.LU.64 R28, [R1+0x1808] ;  /* 0x00180800011c7983 */ /* 0x001ee80000300a00 */
[----:B------:R0:W-:Y:S02]  /*57800*/  STL.64 [R1+0x17f8], R8 ;  /* 0x0017f80801007387 */ /* 0x0001e40000100a00 */
[----:B0-----:R-:W-:Y:S02]  /*57810*/  IMAD.MOV.U32 R8, RZ, RZ, R18 ;  /* 0x000000ffff087224 */ /* 0x001fe400078e0012 */
[----:B------:R-:W-:Y:S01]  /*57820*/  IMAD.MOV.U32 R9, RZ, RZ, R19 ;  /* 0x000000ffff097224 */ /* 0x000fe200078e0013 */
[----:B------:R-:W4:Y:S01]  /*57830*/  LDL.LU R18, [R1+0x4dc] ;  /* 0x0004dc0001127983 */ /* 0x000f220000300800 */
[----:B------:R-:W-:-:S02]  /*57840*/  LEA.HI.X.SX32 R9, R13, R21, 0x1, P2 ;  /* 0x000000150d097211 */ /* 0x000fc400010f0eff */
[----:B------:R-:W-:Y:S01]  /*57850*/  LEA.HI.X.SX32 R13, R2, R21, 0x1, P4 ;  /* 0x00000015020d7211 */ /* 0x000fe200020f0eff */
[----:B------:R-:W3:Y:S01]  /*57860*/  LDL.LU R22, [R1+0x4d8] ;  /* 0x0004d80001167983 */ /* 0x000ee20000300800 */
[----:B------:R-:W-:-:S03]  /*57870*/  IMAD.MOV.U32 R2, RZ, RZ, R24 ;  /* 0x000000ffff027224 */ /* 0x000fc600078e0018 */
[----:B------:R-:W3:Y:S04]  /*57880*/  LDL.LU R19, [R1+0x3a4] ;  /* 0x0003a40001137983 */ /* 0x000ee80000300800 */
[----:B------:R0:W-:Y:S01]  /*57890*/  STL.64 [R1+0x1688], R16 ;  /* 0x0016881001007387 */ /* 0x0001e20000100a00 */
[----:B------:R-:W-:-:S03]  /*578a0*/  LEA R8, P1, R15, R20, 0x1 ;  /* 0x000000140f087211 */ /* 0x000fc600078208ff */
[----:B------:R1:W-:Y:S04]  /*578b0*/  STL [R1+0x234], R9 ;  /* 0x0002340901007387 */ /* 0x0003e80000100800 */
[----:B------:R1:W-:Y:S01]  /*578c0*/  STL.64 [R1+0x260], R12 ;  /* 0x0002600c01007387 */ /* 0x0003e20000100a00 */
[----:B0-----:R-:W-:Y:S02]  /*578d0*/  IMAD.MOV.U32 R17, RZ, RZ, R14 ;  /* 0x000000ffff117224 */ /* 0x001fe400078e000e */
[----:B-1----:R-:W-:Y:S02]  /*578e0*/  IMAD.MOV.U32 R9, RZ, RZ, R15 ;  /* 0x000000ffff097224 */ /* 0x002fe400078e000f */
[----:B------:R-:W-:Y:S01]  /*578f0*/  IMAD.MOV.U32 R15, RZ, RZ, R17 ;  /* 0x000000ffff0f7224 */ /* 0x000fe200078e0011 */
[----:B------:R-:W-:Y:S01]  /*57900*/  LEA R14, P2, R17, R20, 0x1 ;  /* 0x00000014110e7211 */ /* 0x000fe200078408ff */
[----:B------:R-:W3:Y:S01]  /*57910*/  LDL.LU.64 R12, [R1+0x1800] ;  /* 0x00180000010c7983 */ /* 0x000ee20000300a00 */
[-C--:B------:R-:W-:Y:S01]  /*57920*/  LEA.HI.X.SX32 R9, R9, R21.reuse, 0x1, P1 ;  /* 0x0000001509097211 */ /* 0x080fe200008f0eff */
[----:B------:R-:W-:Y:S01]  /*57930*/  IMAD.MOV.U32 R24, RZ, RZ, R5 ;  /* 0x000000ffff187224 */ /* 0x000fe200078e0005 */
[----:B------:R-:W-:Y:S01]  /*57940*/  LEA.HI.X.SX32 R15, R15, R21, 0x1, P2 ;  /* 0x000000150f0f7211 */ /* 0x000fe200010f0eff */
[----:B--2---:R-:W-:Y:S04]  /*57950*/  STL.64 [R1+0x17e8], R10 ;  /* 0x0017e80a01007387 */ /* 0x004fe80000100a00 */
[----:B------:R0:W-:Y:S04]  /*57960*/  STL.64 [R1+0x17e0], R2 ;  /* 0x0017e00201007387 */ /* 0x0001e80000100a00 */
[----:B0-----:R-:W2:Y:S01]  /*57970*/  LDL.LU R2, [R1+0x398] ;  /* 0x0003980001027983 */ /* 0x001ea20000300800 */
[----:B------:R-:W-:-:S02]  /*57980*/  IMAD.MOV.U32 R3, RZ, RZ, R25 ;  /* 0x000000ffff037224 */ /* 0x000fc400078e0019 */
[----:B------:R-:W-:Y:S01]  /*57990*/  IMAD.MOV.U32 R25, RZ, RZ, R6 ;  /* 0x000000ffff197224 */ /* 0x000fe200078e0006 */
[----:B------:R-:W3:Y:S04]  /*579a0*/  LDL.LU R5, [R1+0x4e8] ;  /* 0x0004e80001057983 */ /* 0x000ee80000300800 */
[----:B------:R-:W3:Y:S04]  /*579b0*/  LDL.LU R6, [R1+0x4e4] ;  /* 0x0004e40001067983 */ /* 0x000ee80000300800 */
[----:B------:R0:W-:Y:S04]  /*579c0*/  STL.64 [R1+0x258], R8 ;  /* 0x0002580801007387 */ /* 0x0001e80000100a00 */
[----:B0-----:R-:W4:Y:S04]  /*579d0*/  LDL.LU.64 R8, [R1+0x17f8] ;  /* 0x0017f80001087983 */ /* 0x001f280000300a00 */
[----:B------:R0:W-:Y:S04]  /*579e0*/  STL.64 [R1+0x268], R14 ;  /* 0x0002680e01007387 */ /* 0x0001e80000100a00 */
[----:B0-----:R-:W3:Y:S01]  /*579f0*/  LDL.LU.64 R14, [R1+0x17f0] ;  /* 0x0017f000010e7983 */ /* 0x001ee20000300a00 */
[----:B------:R-:W-:-:S04]  /*57a00*/  LEA R10, P4, R7, R20, 0x1 ;  /* 0x00000014070a7211 */ /* 0x000fc800078808ff */
[----:B------:R-:W-:Y:S02]  /*57a10*/  LEA.HI.X.SX32 R11, R7, R21, 0x1, P4 ;  /* 0x00000015070b7211 */ /* 0x000fe400020f0eff */
[----:B--2---:R-:W-:-:S04]  /*57a20*/  LEA R16, P3, R2, R20, 0x1 ;  /* 0x0000001402107211 */ /* 0x004fc800078608ff */
[----:B------:R-:W-:Y:S01]  /*57a30*/  LEA.HI.X.SX32 R17, R2, R21, 0x1, P3 ;  /* 0x0000001502117211 */ /* 0x000fe200018f0eff */
[----:B---3--:R-:W-:Y:S04]  /*57a40*/  STL.64 [R1+0x17c8], R14 ;  /* 0x0017c80e01007387 */ /* 0x008fe80000100a00 */
[----:B------:R0:W-:Y:S04]  /*57a50*/  STL.64 [R1+0x290], R16 ;  /* 0x0002901001007387 */ /* 0x0001e80000100a00 */
[----:B----4-:R-:W-:Y:S04]  /*57a60*/  STL.64 [R1+0x17d0], R8 ;  /* 0x0017d00801007387 */ /* 0x010fe80000100a00 */
[----:B------:R1:W-:Y:S04]  /*57a70*/  STL.64 [R1+0x2a0], R10 ;  /* 0x0002a00a01007387 */ /* 0x0003e80000100a00 */
[----:B0-----:R-:W2:Y:S04]  /*57a80*/  LDL.LU R16, [R1+0x514] ;  /* 0x0005140001107983 */ /* 0x001ea80000300800 */
[----:B------:R-:W3:Y:S01]  /*57a90*/  LDL.LU R17, [R1+0x4] ;  /* 0x0000040001117983 */ /* 0x000ee20000300800 */
[----:B-1----:R-:W-:Y:S01]  /*57aa0*/  IMAD.MOV.U32 R11, RZ, RZ, R3 ;  /* 0x000000ffff0b7224 */ /* 0x002fe200078e0003 */
[----:B------:R-:W-:-:S02]  /*57ab0*/  LEA R10, P1, R3, R20, 0x1 ;  /* 0x00000014030a7211 */ /* 0x000fc400078208ff */
[----:B------:R-:W4:Y:S02]  /*57ac0*/  LDL.LU R7, [R1] ;  /* 0x0000000001077983 */ /* 0x000f240000300800 */
[----:B------:R-:W-:-:S05]  /*57ad0*/  LEA.HI.X.SX32 R11, R11, R21, 0x1, P1 ;  /* 0x000000150b0b7211 */ /* 0x000fca00008f0eff */
[----:B------:R0:W-:Y:S04]  /*57ae0*/  STL.64 [R1+0x298], R10 ;  /* 0x0002980a01007387 */ /* 0x0001e80000100a00 */
[----:B0-----:R-:W2:Y:S01]  /*57af0*/  LDL.LU.64 R10, [R1+0x17e8] ;  /* 0x0017e800010a7983 */ /* 0x001ea20000300a00 */
[----:B------:R-:W-:-:S04]  /*57b00*/  LEA R2, P2, R18, R20, 0x1 ;  /* 0x0000001412027211 */ /* 0x000fc800078408ff */
[----:B------:R-:W-:Y:S02]  /*57b10*/  LEA.HI.X.SX32 R3, R18, R21, 0x1, P2 ;  /* 0x0000001512037211 */ /* 0x000fe400010f0eff */
[-C--:B------:R-:W-:Y:S01]  /*57b20*/  LEA R14, P3, R22, R20.reuse, 0x1 ;  /* 0x00000014160e7211 */ /* 0x080fe200078608ff */
[----:B--2---:R-:W-:Y:S04]  /*57b30*/  STL.64 [R1+0x17c0], R10 ;  /* 0x0017c00a01007387 */ /* 0x004fe80000100a00 */
[----:B------:R0:W-:Y:S04]  /*57b40*/  STL.64 [R1+0x2d0], R2 ;  /* 0x0002d00201007387 */ /* 0x0001e80000100a00 */
[----:B0-----:R-:W2:Y:S01]  /*57b50*/  LDL.LU.64 R2, [R1+0x17e0] ;  /* 0x0017e00001027983 */ /* 0x001ea20000300a00 */
[----:B------:R-:W-:-:S02]  /*57b60*/  LEA R8, P4, R19, R20, 0x1 ;  /* 0x0000001413087211 */ /* 0x000fc400078808ff */
[-C--:B------:R-:W-:Y:S01]  /*57b70*/  LEA.HI.X.SX32 R15, R22, R21.reuse, 0x1, P3 ;  /* 0x00000015160f7211 */ /* 0x080fe200018f0eff */
[----:B------:R-:W4:Y:S01]  /*57b80*/  LDL.LU R18, [R1+0x51c] ;  /* 0x00051c0001127983 */ /* 0x000f220000300800 */
[----:B------:R-:W-:-:S03]  /*57b90*/  LEA.HI.X.SX32 R9, R19, R21, 0x1, P4 ;  /* 0x0000001513097211 */ /* 0x000fc600020f0eff */
[----:B------:R-:W4:Y:S04]  /*57ba0*/  LDL.LU R22, [R1+0x17d8] ;  /* 0x0017d80001167983 */ /* 0x000f280000300800 */
[----:B------:R-:W-:Y:S04]  /*57bb0*/  STL.64 [R1+0x2c8], R14 ;  /* 0x0002c80e01007387 */ /* 0x000fe80000100a00 */
[----:B------:R2:W-:Y:S01]  /*57bc0*/  STL.64 [R1+0x300], R8 ;  /* 0x0003000801007387 */ /* 0x0005e20000100a00 */
[----:B------:R-:W-:-:S03]  /*57bd0*/  IMAD.MOV.U32 R19, RZ, RZ, R4 ;  /* 0x000000ffff137224 */ /* 0x000fc600078e0004 */
[----:B------:R-:W4:Y:S01]  /*57be0*/  LDL.LU R4, [R1+0x524] ;  /* 0x0005240001047983 */ /* 0x000f220000300800 */
[----:B--2---:R-:W-:Y:S01]  /*57bf0*/  IMAD.MOV.U32 R9, RZ, RZ, R2 ;  /* 0x000000ffff097224 */ /* 0x004fe200078e0002 */
        /* <DEDUP_REMOVED lines=11> */
[----:B------:R-:W-:-:S04]  /*57cb0*/  LEA R2, P4, R6, R20, 0x1 ;  /* 0x0000001406027211 */ /* 0x000fc800078808ff */
[----:B------:R-:W-:Y:S01]  /*57cc0*/  LEA.HI.X.SX32 R3, R6, R21, 0x1, P4 ;  /* 0x0000001506037211 */ /* 0x000fe200020f0eff */
[----:B---3--:R-:W-:Y:S04]  /*57cd0*/  STL.64 [R1+0x17a0], R14 ;  /* 0x0017a00e01007387 */ /* 0x008fe80000100a00 */
[----:B------:R0:W-:Y:S04]  /*57ce0*/  STL.64 [R1+0x330], R10 ;  /* 0x0003300a01007387 */ /* 0x0001e80000100a00 */
[----:B------:R-:W-:Y:S04]  /*57cf0*/  STL.64 [R1+0x340], R2 ;  /* 0x0003400201007387 */ /* 0x000fe80000100a00 */
[----:B------:R-:W3:Y:S01]  /*57d00*/  LDL.LU R6, [R1+0x54c] ;  /* 0x00054c0001067983 */ /* 0x000ee20000300800 */
[----:B0-----:R-:W-:Y:S01]  /*57d10*/  IMAD.MOV.U32 R11, RZ, RZ, R29 ;  /* 0x000000ffff0b7224 */ /* 0x001fe200078e001d */
[----:B------:R-:W-:-:S04]  /*57d20*/  LEA R10, P1, R29, R20, 0x1 ;  /* 0x000000141d0a7211 */ /* 0x000fc800078208ff */
[----:B------:R-:W-:-:S05]  /*57d30*/  LEA.HI.X.SX32 R11, R11, R21, 0x1, P1 ;  /* 0x000000150b0b7211 */ /* 0x000fca00008f0eff */
[----:B------:R0:W-:Y:S04]  /*57d40*/  STL.64 [R1+0x338], R10 ;  /* 0x0003380a01007387 */ /* 0x0001e80000100a00 */
[----:B0-----:R-:W3:Y:S01]  /*57d50*/  LDL.LU.64 R10, [R1+0x17c0] ;  /* 0x0017c000010a7983 */ /* 0x001ee20000300a00 */
[----:B--2---:R-:W-:Y:S02]  /*57d60*/  IMAD.MOV.U32 R5, RZ, RZ, R9 ;  /* 0x000000ffff057224 */ /* 0x004fe400078e0009 */
[----:B------:R-:W-:Y:S01]  /*57d70*/  IMAD.MOV.U32 R9, RZ, RZ, R28 ;  /* 0x000000ffff097224 */ /* 0x000fe200078e001c */
[-C--:B------:R-:W-:Y:S02]  /*57d80*/  LEA R28, P2, R16, R20.reuse, 0x1 ;  /* 0x00000014101c7211 */ /* 0x080fe400078408ff */
[----:B------:R-:W-:-:S02]  /*57d90*/  LEA R14, P3, R17, R20, 0x1 ;  /* 0x00000014110e7211 */ /* 0x000fc400078608ff */
[-C--:B----4-:R-:W-:Y:S02]  /*57da0*/  LEA R2, P4, R7, R20.reuse, 0x1 ;  /* 0x0000001407027211 */ /* 0x090fe400078808ff */
[-C--:B------:R-:W-:Y:S02]  /*57db0*/  LEA.HI.X.SX32 R29, R16, R21.reuse, 0x1, P2 ;  /* 0x00000015101d7211 */ /* 0x080fe400010f0eff */
[-C--:B------:R-:W-:Y:S02]  /*57dc0*/  LEA.HI.X.SX32 R15, R17, R21.reuse, 0x1, P3 ;  /* 0x00000015110f7211 */ /* 0x080fe400018f0eff */
[----:B------:R-:W-:Y:S01]  /*57dd0*/  LEA.HI.X.SX32 R3, R7, R21, 0x1, P4 ;  /* 0x0000001507037211 */ /* 0x000fe200020f0eff */
[----:B------:R0:W-:Y:S04]  /*57de0*/  STL.64 [R1+0x370], R28 ;  /* 0x0003701c01007387 */ /* 0x0001e80000100a00 */
[----:B0-----:R-:W2:Y:S04]  /*57df0*/  LDL.LU.64 R28, [R1+0x17b8] ;  /* 0x0017b800011c7983 */ /* 0x001ea80000300a00 */
[----:B------:R-:W-:Y:S04]  /*57e00*/  STL.64 [R1+0x368], R14 ;  /* 0x0003680e01007387 */ /* 0x000fe80000100a00 */
[----:B------:R0:W-:Y:S02]  /*57e10*/  STL.64 [R1+0x3a0], R2 ;  /* 0x0003a00201007387 */ /* 0x0001e40000100a00 */
[----:B0-----:R-:W-:Y:S01]  /*57e20*/  IMAD.MOV.U32 R3, RZ, RZ, R27 ;  /* 0x000000ffff037224 */ /* 0x001fe200078e001b */
[----:B------:R-:W-:-:S04]  /*57e30*/  LEA R2, P1, R27, R20, 0x1 ;  /* 0x000000141b027211 */ /* 0x000fc800078208ff */
[----:B------:R-:W-:-:S05]  /*57e40*/  LEA.HI.X.SX32 R3, R3, R21, 0x1, P1 ;  /* 0x0000001503037211 */ /* 0x000fca00008f0eff */
[----:B------:R0:W-:Y:S04]  /*57e50*/  STL.64 [R1+0x398], R2 ;  /* 0x0003980201007387 */ /* 0x0001e80000100a00 */
[----:B0-----:R-:W4:Y:S01]  /*57e60*/  LDL.LU R2, [R1+0x17b0] ;  /* 0x0017b00001027983 */ /* 0x001f220000300800 */
[----:B---3--:R-:W-:Y:S02]  /*57e70*/  IMAD.MOV.U32 R7, RZ, RZ, R11 ;  /* 0x000000ffff077224 */ /* 0x008fe400078e000b */
[----:B------:R-:W-:Y:S01]  /*57e80*/  IMAD.MOV.U32 R11, RZ, RZ, R26 ;  /* 0x000000ffff0b7224 */ /* 0x000fe200078e001a */
[----:B------:R-:W-:-:S04]  /*57e90*/  LEA R26, P2, R18, R20, 0x1 ;  /* 0x00000014121a7211 */ /* 0x000fc800078408ff */
[----:B------:R-:W-:-:S05]  /*57ea0*/  LEA.HI.X.SX32 R27, R18, R21, 0x1, P2 ;  /* 0x00000015121b7211 */ /* 0x000fca00010f0eff */
[----:B------:R0:W-:Y:S04]  /*57eb0*/  STL.64 [R1+0x3a8], R26 ;  /* 0x0003a81a01007387 */ /* 0x0001e80000100a00 */
[----:B0-----:R-:W3:Y:S01]  /*57ec0*/  LDL.LU.64 R26, [R1+0x17a8] ;  /* 0x0017a800011a7983 */ /* 0x001ee20000300a00 */
[CC--:B--2---:R-:W-:Y:S02]  /*57ed0*/  LEA R16, P3, R29.reuse, R20.reuse, 0x1 ;  /* 0x000000141d107211 */ /* 0x0c4fe400078608ff */
[CC--:B------:R-:W-:Y:S02]  /*57ee0*/  LEA R14, P4, R28.reuse, R20.reuse, 0x1 ;  /* 0x000000141c0e7211 */ /* 0x0c0fe400078808ff */
[-C--:B------:R-:W-:Y:S02]  /*57ef0*/  LEA.HI.X.SX32 R17, R29, R21.reuse, 0x1, P3 ;  /* 0x000000151d117211 */ /* 0x080fe400018f0eff */
[----:B------:R-:W-:Y:S01]  /*57f00*/  LEA.HI.X.SX32 R15, R28, R21, 0x1, P4 ;  /* 0x000000151c0f7211 */ /* 0x000fe200020f0eff */
[----:B------:R-:W2:Y:S04]  /*57f10*/  LDL.LU R29, [R1+0x550] ;  /* 0x00055000011d7983 */ /* 0x000ea80000300800 */
[----:B------:R0:W-:Y:S04]  /*57f20*/  STL.64 [R1+0x3d0], R16 ;  /* 0x0003d01001007387 */ /* 0x0001e80000100a00 */
[----:B------:R1:W-:Y:S01]  /*57f30*/  STL.64 [R1+0x3e0], R14 ;  /* 0x0003e00e01007387 */ /* 0x0003e20000100a00 */
[----:B------:R-:W-:Y:S01]  /*57f40*/  IMAD.MOV.U32 R28, RZ, RZ, R24 ;  /* 0x000000ffff1c7224 */ /* 0x000fe200078e0018 */
[-C--:B0-----:R-:W-:Y:S01]  /*57f50*/  LEA R16, P2, R4, R20.reuse, 0x1 ;  /* 0x0000001404107211 */ /* 0x081fe200078408ff */
[----:B-1----:R-:W-:Y:S01]  /*57f60*/  IMAD.MOV.U32 R15, RZ, RZ, R25 ;  /* 0x000000ffff0f7224 */ /* 0x002fe200078e0019 */
[----:B------:R-:W-:-:S02]  /*57f70*/  LEA R14, P1, R25, R20, 0x1 ;  /* 0x00000014190e7211 */ /* 0x000fc400078208ff */
[-C--:B------:R-:W-:Y:S02]  /*57f80*/  LEA.HI.X.SX32 R17, R4, R21.reuse, 0x1, P2 ;  /* 0x0000001504117211 */ /* 0x080fe400010f0eff */
[----:B------:R-:W-:-:S05]  /*57f90*/  LEA.HI.X.SX32 R15, R15, R21, 0x1, P1 ;  /* 0x000000150f0f7211 */ /* 0x000fca00008f0eff */
[----:B------:R0:W-:Y:S04]  /*57fa0*/  STL.64 [R1+0x3d8], R14 ;  /* 0x0003d80e01007387 */ /* 0x0001e80000100a00 */
[----:B0-----:R-:W4:Y:S04]  /*57fb0*/  LDL.LU.64 R14, [R1+0x17a0] ;  /* 0x0017a000010e7983 */ /* 0x001f280000300a00 */
[----:B------:R0:W-:Y:S04]  /*57fc0*/  STL.64 [R1+0x410], R16 ;  /* 0x0004101001007387 */ /* 0x0001e80000100a00 */
[----:B0-----:R-:W4:Y:S01]  /*57fd0*/  LDL.LU R16, [R1+0x584] ;  /* 0x0005840001107983 */ /* 0x001f220000300800 */
[----:B---3--:R-:W-:-:S04]  /*57fe0*/  LEA R24, P3, R27, R20, 0x1 ;  /* 0x000000141b187211 */ /* 0x008fc800078608ff */
[----:B------:R-:W-:-:S05]  /*57ff0*/  LEA.HI.X.SX32 R25, R27, R21, 0x1, P3 ;  /* 0x000000151b197211 */ /* 0x000fca00018f0eff */
[----:B------:R0:W-:Y:S04]  /*58000*/  STL.64 [R1+0x408], R24 ;  /* 0x0004081801007387 */ /* 0x0001e80000100a00 */
[----:B0-----:R-:W3:Y:S01]  /*58010*/  LDL.LU.64 R24, [R1+0x1798] ;  /* 0x0017980001187983 */ /* 0x001ee20000300a00 */
[----:B------:R-:W-:Y:S01]  /*58020*/  LEA R18, P4, R26, R20, 0x1 ;  /* 0x000000141a127211 */ /* 0x000fe200078808ff */
[----:B------:R-:W-:-:S03]  /*58030*/  IMAD.MOV.U32 R3, RZ, RZ, R19 ;  /* 0x000000ffff037224 */ /* 0x000fc600078e0013 */
[----:B------:R-:W-:Y:S01]  /*58040*/  LEA.HI.X.SX32 R19, R26, R21, 0x1, P4 ;  /* 0x000000151a137211 */ /* 0x000fe200020f0eff */
[----:B------:R-:W-:-:S04]  /*58050*/  IMAD.MOV.U32 R17, RZ, RZ, R8 ;  /* 0x000000ffff117224 */ /* 0x000fc800078e0008 */
[----:B------:R0:W-:Y:S01]  /*58060*/  STL.64 [R1+0x440], R18 ;  /* 0x0004401201007387 */ /* 0x0001e20000100a00 */
[-C--:B------:R-:W-:Y:S02]  /*58070*/  LEA R8, P2, R5, R20.reuse, 0x1 ;  /* 0x0000001405087211 */ /* 0x080fe400078408ff */
[-C--:B--2---:R-:W-:Y:S01]  /*58080*/  LEA R26, P3, R29, R20.reuse, 0x1 ;  /* 0x000000141d1a7211 */ /* 0x084fe200078608ff */
[----:B0-----:R-:W-:Y:S01]  /*58090*/  IMAD.MOV.U32 R19, RZ, RZ, R9 ;  /* 0x000000ffff137224 */ /* 0x001fe200078e0009 */
[----:B------:R-:W-:Y:S01]  /*580a0*/  LEA R18, P1, R9, R20, 0x1 ;  /* 0x0000001409127211 */ /* 0x000fe200078208ff */
[----:B------:R-:W-:-:S03]  /*580b0*/  IMAD.MOV.U32 R9, RZ, RZ, R5 ;  /* 0x000000ffff097224 */ /* 0x000fc600078e0005 */
[-C--:B------:R-:W-:Y:S02]  /*580c0*/  LEA.HI.X.SX32 R19, R19, R21.reuse, 0x1, P1 ;  /* 0x0000001513137211 */ /* 0x080fe400008f0eff */
[-C--:B------:R-:W-:Y:S02]  /*580d0*/  LEA.HI.X.SX32 R9, R9, R21.reuse, 0x1, P2 ;  /* 0x0000001509097211 */ /* 0x080fe400010f0eff */
[CC--:B------:R-:W-:Y:S01]  /*580e0*/  LEA R4, P4, R6.reuse, R20.reuse, 0x1 ;  /* 0x0000001406047211 */ /* 0x0c0fe200078808ff */
[----:B------:R0:W-:Y:S01]  /*580f0*/  STL.64 [R1+0x438], R18 ;  /* 0x0004381201007387 */ /* 0x0001e20000100a00 */
[-C--:B------:R-:W-:Y:S02]  /*58100*/  LEA.HI.X.SX32 R27, R29, R21.reuse, 0x1, P3 ;  /* 0x000000151d1b7211 */ /* 0x080fe400018f0eff */
[----:B------:R-:W-:Y:S01]  /*58110*/  LEA.HI.X.SX32 R5, R6, R21, 0x1, P4 ;  /* 0x0000001506057211 */ /* 0x000fe200020f0eff */
[----:B0-----:R-:W2:Y:S04]  /*58120*/  LDL.LU.64 R18, [R1+0x1790] ;  /* 0x0017900001127983 */ /* 0x001ea80000300a00 */
[----:B------:R0:W-:Y:S04]  /*58130*/  STL.64 [R1+0x448], R8 ;  /* 0x0004480801007387 */ /* 0x0001e80000100a00 */
[----:B0-----:R-:W4:Y:S04]  /*58140*/  LDL.LU.64 R8, [R1+0x1788] ;  /* 0x0017880001087983 */ /* 0x001f280000300a00 */
[----:B------:R-:W-:Y:S04]  /*58150*/  STL.64 [R1+0x470], R26 ;  /* 0x0004701a01007387 */ /* 0x000fe80000100a00 */
[----:B------:R0:W-:Y:S02]  /*58160*/  STL.64 [R1+0x480], R4 ;  /* 0x0004800401007387 */ /* 0x0001e40000100a00 */
[----:B0-----:R-:W-:Y:S01]  /*58170*/  IMAD.MOV.U32 R5, RZ, RZ, R11 ;  /* 0x000000ffff057224 */ /* 0x001fe200078e000b */
[----:B------:R-:W-:Y:S01]  /*58180*/  LEA R4, P1, R11, R20, 0x1 ;  /* 0x000000140b047211 */ /* 0x000fe200078208ff */
[----:B------:R-:W-:-:S03]  /*58190*/  IMAD.MOV.U32 R11, RZ, RZ, R7 ;  /* 0x000000ffff0b7224 */ /* 0x000fc600078e0007 */
[----:B------:R-:W-:-:S05]  /*581a0*/  LEA.HI.X.SX32 R5, R5, R21, 0x1, P1 ;  /* 0x0000001505057211 */ /* 0x000fca00008f0eff */
[----:B------:R0:W-:Y:S04]  /*581b0*/  STL.64 [R1+0x478], R4 ;  /* 0x0004780401007387 */ /* 0x0001e80000100a00 */
[----:B0-----:R-:W2:Y:S01]  /*581c0*/  LDL.LU.64 R4, [R1+0x1780] ;  /* 0x0017800001047983 */ /* 0x001ea20000300a00 */
[----:B---3--:R-:W-:Y:S02]  /*581d0*/  IMAD.MOV.U32 R29, RZ, RZ, R25 ;  /* 0x000000ffff1d7224 */ /* 0x008fe400078e0019 */
[----:B------:R-:W-:Y:S01]  /*581e0*/  IMAD.MOV.U32 R25, RZ, RZ, R10 ;  /* 0x000000ffff197224 */ /* 0x000fe200078e000a */
[----:B------:R-:W-:-:S04]  /*581f0*/  LEA R10, P2, R7, R20, 0x1 ;  /* 0x00000014070a7211 */ /* 0x000fc800078408ff */
[----:B------:R-:W-:-:S05]  /*58200*/  LEA.HI.X.SX32 R11, R11, R21, 0x1, P2 ;  /* 0x000000150b0b7211 */ /* 0x000fca00010f0eff */
[----:B------:R0:W-:Y:S04]  /*58210*/  STL.64 [R1+0x4b0], R10 ;  /* 0x0004b00a01007387 */ /* 0x0001e80000100a00 */
[----:B0-----:R-:W3:Y:S01]  /*58220*/  LDL.LU.64 R10, [R1+0x1778] ;  /* 0x00177800010a7983 */ /* 0x001ee20000300a00 */
[CC--:B----4-:R-:W-:Y:S02]  /*58230*/  LEA R26, P3, R9.reuse, R20.reuse, 0x1 ;  /* 0x00000014091a7211 */ /* 0x0d0fe400078608ff */
[C---:B------:R-:W-:Y:S02]  /*58240*/  LEA R6, P4, R8.reuse, R20, 0x1 ;  /* 0x0000001408067211 */ /* 0x040fe400078808ff */
[-C--:B------:R-:W-:Y:S02]  /*58250*/  LEA.HI.X.SX32 R27, R9, R21.reuse, 0x1, P3 ;  /* 0x00000015091b7211 */ /* 0x080fe400018f0eff */
[----:B------:R-:W-:Y:S01]  /*58260*/  LEA.HI.X.SX32 R7, R8, R21, 0x1, P4 ;  /* 0x0000001508077211 */ /* 0x000fe200020f0eff */
[----:B------:R-:W-:-:S02]  /*58270*/  IMAD.MOV.U32 R9, RZ, RZ, R28 ;  /* 0x000000ffff097224 */ /* 0x000fc400078e001c */
[----:B------:R0:W-:Y:S04]  /*58280*/  STL.64 [R1+0x4a8], R26 ;  /* 0x0004a81a01007387 */ /* 0x0001e80000100a00 */
[----:B------:R-:W-:Y:S04]  /*58290*/  STL.64 [R1+0x1758], R24 ;  /* 0x0017581801007387 */ /* 0x000fe80000100a00 */
[----:B------:R-:W4:Y:S01]  /*582a0*/  LDL.LU R28, [R1+0x58c] ;  /* 0x00058c00011c7983 */ /* 0x000f220000300800 */
[----:B------:R-:W-:-:S03]  /*582b0*/  IMAD.MOV.U32 R8, RZ, RZ, R12 ;  /* 0x000000ffff087224 */ /* 0x000fc600078e000c */
[----:B------:R1:W-:Y:S01]  /*582c0*/  STL.64 [R1+0x4e0], R6 ;  /* 0x0004e00601007387 */ /* 0x0003e20000100a00 */
[----:B0-----:R-:W-:Y:S01]  /*582d0*/  IMAD.MOV.U32 R27, RZ, RZ, R23 ;  /* 0x000000ffff1b7224 */ /* 0x001fe200078e0017 */
[CC--:B------:R-:W-:Y:S01]  /*582e0*/  LEA R12, P2, R16.reuse, R20.reuse, 0x1 ;  /* 0x00000014100c7211 */ /* 0x0c0fe200078408ff */
[----:B------:R-:W-:Y:S02]  /*582f0*/  IMAD.MOV.U32 R23, RZ, RZ, R14 ;  /* 0x000000ffff177224 */ /* 0x000fe400078e000e */
[----:B------:R-:W-:Y:S02]  /*58300*/  IMAD.MOV.U32 R26, RZ, RZ, R3 ;  /* 0x000000ffff1a7224 */ /* 0x000fe400078e0003 */
[----:B-1----:R-:W-:Y:S01]  /*58310*/  IMAD.MOV.U32 R7, RZ, RZ, R15 ;  /* 0x000000ffff077224 */ /* 0x002fe200078e000f */
[----:B------:R-:W-:Y:S01]  /*58320*/  LEA R6, P1, R15, R20, 0x1 ;  /* 0x000000140f067211 */ /* 0x000fe200078208ff */
[----:B------:R-:W-:Y:S01]  /*58330*/  IMAD.MOV.U32 R3, RZ, RZ, R13 ;  /* 0x000000ffff037224 */ /* 0x000fe200078e000d */
[----:B------:R-:W-:-:S02]  /*58340*/  LEA.HI.X.SX32 R13, R16, R21, 0x1, P2 ;  /* 0x00000015100d7211 */ /* 0x000fc400010f0eff */
[----:B------:R-:W-:-:S05]  /*58350*/  LEA.HI.X.SX32 R7, R7, R21, 0x1, P1 ;  /* 0x0000001507077211 */ /* 0x000fca00008f0eff */
[----:B------:R0:W-:Y:S04]  /*58360*/  STL.64 [R1+0x4d8], R6 ;  /* 0x0004d80601007387 */ /* 0x0001e80000100a00 */
[----:B0-----:R-:W4:Y:S04]  /*58370*/  LDL.LU.64 R6, [R1+0x1770] ;  /* 0x0017700001067983 */ /* 0x001f280000300a00 */
[----:B------:R0:W-:Y:S04]  /*58380*/  STL.64 [R1+0x4e8], R12 ;  /* 0x0004e80c01007387 */ /* 0x0001e80000100a00 */
[----:B0-----:R-:W4:Y:S01]  /*58390*/  LDL.LU.64 R12, [R1+0x1768] ;  /* 0x00176800010c7983 */ /* 0x001f220000300a00 */
[----:B---3--:R-:W-:-:S04]  /*583a0*/  LEA R14, P3, R11, R20, 0x1 ;  /* 0x000000140b0e7211 */ /* 0x008fc800078608ff */
[----:B------:R-:W-:-:S05]  /*583b0*/  LEA.HI.X.SX32 R15, R11, R21, 0x1, P3 ;  /* 0x000000150b0f7211 */ /* 0x000fca00018f0eff */
[----:B------:R0:W-:Y:S04]  /*583c0*/  STL.64 [R1+0x510], R14 ;  /* 0x0005100e01007387 */ /* 0x0001e80000100a00 */
[----:B0-----:R-:W3:Y:S01]  /*583d0*/  LDL.LU.64 R14, [R1+0x1760] ;  /* 0x00176000010e7983 */ /* 0x001ee20000300a00 */
[C---:B------:R-:W-:Y:S01]  /*583e0*/  LEA R24, P4, R10.reuse, R20, 0x1 ;  /* 0x000000140a187211 */ /* 0x040fe200078808ff */
[----:B------:R-:W-:Y:S02]  /*583f0*/  IMAD.MOV.U32 R11, RZ, RZ, R17 ;  /* 0x000000ffff0b7224 */ /* 0x000fe400078e0011 */
[----:B--2---:R-:W-:Y:S02]  /*58400*/  IMAD.MOV.U32 R16, RZ, RZ, R19 ;  /* 0x000000ffff107224 */ /* 0x004fe400078e0013 */
[----:B------:R-:W-:Y:S01]  /*58410*/  IMAD.MOV.U32 R17, RZ, RZ, R18 ;  /* 0x000000ffff117224 */ /* 0x000fe200078e0012 */
[----:B------:R-:W-:-:S04]  /*58420*/  LEA.HI.X.SX32 R25, R10, R21, 0x1, P4 ;  /* 0x000000150a197211 */ /* 0x000fc800020f0eff */
[----:B------:R-:W-:Y:S04]  /*58430*/  STL.64 [R1+0x1748], R16 ;  /* 0x0017481001007387 */ /* 0x000fe80000100a00 */
[----:B----4-:R-:W-:Y:S04]  /*58440*/  STL.64 [R1+0x1740], R6 ;  /* 0x0017400601007387 */ /* 0x010fe80000100a00 */
[----:B------:R3:W-:Y:S02]  /*58450*/  STL.64 [R1+0x520], R24 ;  /* 0x0005201801007387 */ /* 0x0007e40000100a00 */
[----:B---3--:R-:W-:-:S02]  /*58460*/  LEA R24, P1, R15, R20, 0x1 ;  /* 0x000000140f187211 */ /* 0x008fc400078208ff */
[C---:B------:R-:W-:Y:S02]  /*58470*/  LEA R18, P2, R14.reuse, R20, 0x1 ;  /* 0x000000140e127211 */ /* 0x040fe400078408ff */
[-C--:B------:R-:W-:Y:S02]  /*58480*/  LEA.HI.X.SX32 R25, R15, R21.reuse, 0x1, P1 ;  /* 0x000000150f197211 */ /* 0x080fe400008f0eff */
[----:B------:R-:W-:-:S03]  /*58490*/  LEA.HI.X.SX32 R19, R14, R21, 0x1, P2 ;  /* 0x000000150e137211 */ /* 0x000fc600010f0eff */
[----:B------:R0:W-:Y:S04]  /*584a0*/  STL.64 [R1+0x518], R24 ;  /* 0x0005181801007387 */ /* 0x0001e80000100a00 */
[----:B0-----:R-:W2:Y:S04]  /*584b0*/  LDL.LU.64 R24, [R1+0x1758] ;  /* 0x0017580001187983 */ /* 0x001ea80000300a00 */
[----:B------:R0:W-:Y:S04]  /*584c0*/  STL.64 [R1+0x550], R18 ;  /* 0x0005501201007387 */ /* 0x0001e80000100a00 */
[----:B0-----:R-:W3:Y:S01]  /*584d0*/  LDL.LU.64 R18, [R1+0x1750] ;  /* 0x0017500001127983 */ /* 0x001ee20000300a00 */
[----:B------:R-:W-:-:S02]  /*584e0*/  LEA R6, P3, R13, R20, 0x1 ;  /* 0x000000140d067211 */ /* 0x000fc400078608ff */
[C---:B------:R-:W-:Y:S02]  /*584f0*/  LEA R16, P4, R12.reuse, R20, 0x1 ;  /* 0x000000140c107211 */ /* 0x040fe400078808ff */
[-C--:B------:R-:W-:Y:S02]  /*58500*/  LEA.HI.X.SX32 R7, R13, R21.reuse, 0x1, P3 ;  /* 0x000000150d077211 */ /* 0x080fe400018f0eff */
[----:B------:R-:W-:-:S03]  /*58510*/  LEA.HI.X.SX32 R17, R12, R21, 0x1, P4 ;  /* 0x000000150c117211 */ /* 0x000fc600020f0eff */
[----:B------:R-:W-:Y:S04]  /*58520*/  STL.64 [R1+0x548], R6 ;  /* 0x0005480601007387 */ /* 0x000fe80000100a00 */
[----:B------:R0:W-:Y:S01]  /*58530*/  STL.64 [R1+0x580], R16 ;  /* 0x0005801001007387 */ /* 0x0001e20000100a00 */
[----:B------:R-:W-:-:S03]  /*58540*/  IMAD.MOV.U32 R10, RZ, RZ, R11 ;  /* 0x000000ffff0a7224 */ /* 0x000fc600078e000b */
[----:B------:R-:W4:Y:S01]  /*58550*/  LDL.LU R12, [R1+0x61c] ;  /* 0x00061c00010c7983 */ /* 0x000f220000300800 */
[----:B------:R-:W-:-:S03]  /*58560*/  IMAD.MOV.U32 R15, RZ, RZ, R22 ;  /* 0x000000ffff0f7224 */ /* 0x000fc600078e0016 */
[----:B------:R-:W4:Y:S01]  /*58570*/  LDL.LU R11, [R1+0x62c] ;  /* 0x00062c00010b7983 */ /* 0x000f220000300800 */
[----:B0-----:R-:W-:Y:S01]  /*58580*/  IMAD.MOV.U32 R17, RZ, RZ, R23 ;  /* 0x000000ffff117224 */ /* 0x001fe200078e0017 */
[----:B------:R-:W-:-:S04]  /*58590*/  LEA R16, P1, R23, R20, 0x1 ;  /* 0x0000001417107211 */ /* 0x000fc800078208ff */
[----:B------:R-:W-:Y:S02]  /*585a0*/  LEA.HI.X.SX32 R17, R17, R21, 0x1, P1 ;  /* 0x0000001511117211 */ /* 0x000fe400008f0eff */
[----:B------:R-:W-:-:S03]  /*585b0*/  LEA R6, P2, R28, R20, 0x1 ;  /* 0x000000141c067211 */ /* 0x000fc600078408ff */
[----:B------:R0:W-:Y:S01]  /*585c0*/  STL.64 [R1+0x578], R16 ;  /* 0x0005781001007387 */ /* 0x0001e20000100a00 */
[----:B------:R-:W-:Y:S01]  /*585d0*/  LEA.HI.X.SX32 R7, R28, R21, 0x1, P2 ;  /* 0x000000151c077211 */ /* 0x000fe200010f0eff */
[----:B------:R-:W-:Y:S02]  /*585e0*/  IMAD.MOV.U32 R14, RZ, RZ, R26 ;  /* 0x000000ffff0e7224 */ /* 0x000fe400078e001a */
[----:B0-----:R-:W2:Y:S01]  /*585f0*/  LDL.LU.64 R16, [R1+0x1748] ;  /* 0x0017480001107983 */ /* 0x001ea20000300a00 */
[----:B------:R-:W-:-:S03]  /*58600*/  IMAD.MOV.U32 R13, RZ, RZ, R8 ;  /* 0x000000ffff0d7224 */ /* 0x000fc600078e0008 */
[----:B------:R0:W-:Y:S01]  /*58610*/  STL.64 [R1+0x588], R6 ;  /* 0x0005880601007387 */ /* 0x0001e20000100a00 */
[----:B------:R-:W-:-:S03]  /*58620*/  IMAD.MOV.U32 R8, RZ, RZ, R27 ;  /* 0x000000ffff087224 */ /* 0x000fc600078e001b */
[----:B0-----:R-:W4:Y:S01]  /*58630*/  LDL.LU.64 R6, [R1+0x1740] ;  /* 0x0017400001067983 */ /* 0x001f220000300a00 */
[CC--:B---3--:R-:W-:Y:S02]  /*58640*/  LEA R22, P3, R19.reuse, R20.reuse, 0x1 ;  /* 0x0000001413167211 */ /* 0x0c8fe400078608ff */
[C---:B------:R-:W-:Y:S02]  /*58650*/  LEA R26, P4, R18.reuse, R20, 0x1 ;  /* 0x00000014121a7211 */ /* 0x040fe400078808ff */
[-C--:B------:R-:W-:Y:S02]  /*58660*/  LEA.HI.X.SX32 R23, R19, R21.reuse, 0x1, P3 ;  /* 0x0000001513177211 */ /* 0x080fe400018f0eff */
[----:B------:R-:W-:-:S03]  /*58670*/  LEA.HI.X.SX32 R27, R18, R21, 0x1, P4 ;  /* 0x00000015121b7211 */ /* 0x000fc600020f0eff */
[----:B------:R0:W-:Y:S04]  /*58680*/  STL.64 [R1+0x5b0], R22 ;  /* 0x0005b01601007387 */ /* 0x0001e80000100a00 */
[----:B0-----:R-:W3:Y:S04]  /*58690*/  LDL.LU.64 R22, [R1+0x1738] ;  /* 0x0017380001167983 */ /* 0x001ee80000300a00 */
[----:B------:R-:W3:Y:S01]  /*586a0*/  LDL.LU R18, [R1+0x5ec] ;  /* 0x0005ec0001127983 */ /* 0x000ee20000300800 */
[----:B--2---:R-:W-:-:S05]  /*586b0*/  IMAD.MOV.U32 R28, RZ, RZ, R16 ;  /* 0x000000ffff1c7224 */ /* 0x004fca00078e0010 */
[----:B------:R-:W-:Y:S01]  /*586c0*/  STL.64 [R1+0x1718], R28 ;  /* 0x0017181c01007387 */ /* 0x000fe20000100a00 */
[----:B------:R-:W-:-:S03]  /*586d0*/  IMAD.MOV.U32 R16, RZ, RZ, R4 ;  /* 0x000000ffff107224 */ /* 0x000fc600078e0004 */
[----:B------:R0:W-:Y:S01]  /*586e0*/  STL.64 [R1+0x5c0], R26 ;  /* 0x0005c01a01007387 */ /* 0x0001e20000100a00 */
[----:B------:R-:W-:Y:S01]  /*586f0*/  LEA R4, P1, R25, R20, 0x1 ;  /* 0x0000001419047211 */ /* 0x000fe200078208ff */
[----:B0-----:R-:W-:Y:S02]  /*58700*/  IMAD.MOV.U32 R27, RZ, RZ, R17 ;  /* 0x000000ffff1b7224 */ /* 0x001fe400078e0011 */
[----:B------:R-:W-:Y:S02]  /*58710*/  IMAD.MOV.U32 R17, RZ, RZ, R5 ;  /* 0x000000ffff117224 */ /* 0x000fe400078e0005 */
[----:B------:R-:W-:Y:S02]  /*58720*/  IMAD.MOV.U32 R5, RZ, RZ, R25 ;  /* 0x000000ffff057224 */ /* 0x000fe400078e0019 */
[----:B------:R-:W-:-:S03]  /*58730*/  IMAD.MOV.U32 R26, RZ, RZ, R24 ;  /* 0x000000ffff1a7224 */ /* 0x000fc600078e0018 */
[----:B------:R-:W-:Y:S01]  /*58740*/  LEA.HI.X.SX32 R5, R5, R21, 0x1, P1 ;  /* 0x0000001505057211 */ /* 0x000fe200008f0eff */
[----:B----4-:R-:W-:Y:S04]  /*58750*/  STL.64 [R1+0x1720], R6 ;  /* 0x0017200601007387 */ /* 0x010fe80000100a00 */
[----:B------:R-:W2:Y:S04]  /*58760*/  LDL.LU R19, [R1+0x66c] ;  /* 0x00066c0001137983 */ /* 0x000ea80000300800 */
[----:B------:R0:W-:Y:S04]  /*58770*/  STL.64 [R1+0x5b8], R4 ;  /* 0x0005b80401007387 */ /* 0x0001e80000100a00 */
[----:B0-----:R-:W4:Y:S01]  /*58780*/  LDL.LU.64 R4, [R1+0x1730] ;  /* 0x0017300001047983 */ /* 0x001f220000300a00 */
[----:B---3--:R-:W-:-:S04]  /*58790*/  LEA R24, P2, R18, R20, 0x1 ;  /* 0x0000001412187211 */ /* 0x008fc800078408ff */
[----:B------:R-:W-:-:S05]  /*587a0*/  LEA.HI.X.SX32 R25, R18, R21, 0x1, P2 ;  /* 0x0000001512197211 */ /* 0x000fca00010f0eff */
[----:B------:R0:W-:Y:S04]  /*587b0*/  STL.64 [R1+0x5f0], R24 ;  /* 0x0005f01801007387 */ /* 0x0001e80000100a00 */
[----:B0-----:R-:W3:Y:S01]  /*587c0*/  LDL.LU.64 R24, [R1+0x1728] ;  /* 0x0017280001187983 */ /* 0x001ee20000300a00 */
[CC--:B------:R-:W-:Y:S02]  /*587d0*/  LEA R28, P3, R23.reuse, R20.reuse, 0x1 ;  /* 0x00000014171c7211 */ /* 0x0c0fe400078608ff */
[C---:B------:R-:W-:Y:S02]  /*587e0*/  LEA R6, P4, R22.reuse, R20, 0x1 ;  /* 0x0000001416067211 */ /* 0x040fe400078808ff */
[-C--:B------:R-:W-:Y:S02]  /*587f0*/  LEA.HI.X.SX32 R29, R23, R21.reuse, 0x1, P3 ;  /* 0x00000015171d7211 */ /* 0x080fe400018f0eff */
[----:B------:R-:W-:-:S03]  /*58800*/  LEA.HI.X.SX32 R7, R22, R21, 0x1, P4 ;  /* 0x0000001516077211 */ /* 0x000fc600020f0eff */
[----:B------:R0:W-:Y:S01]  /*58810*/  STL.64 [R1+0x5e8], R28 ;  /* 0x0005e81c01007387 */ /* 0x0001e20000100a00 */
[----:B------:R-:W-:-:S03]  /*58820*/  IMAD.MOV.U32 R23, RZ, RZ, R13 ;  /* 0x000000ffff177224 */ /* 0x000fc600078e000d */
[----:B------:R1:W-:Y:S01]  /*58830*/  STL.64 [R1+0x620], R6 ;  /* 0x0006200601007387 */ /* 0x0003e20000100a00 */
[----:B------:R-:W-:Y:S02]  /*58840*/  IMAD.MOV.U32 R13, RZ, RZ, R15 ;  /* 0x000000ffff0d7224 */ /* 0x000fe400078e000f */
[----:B------:R-:W-:Y:S01]  /*58850*/  IMAD.MOV.U32 R18, RZ, RZ, R14 ;  /* 0x000000ffff127224 */ /* 0x000fe200078e000e */
[CC--:B0-----:R-:W-:Y:S02]  /*58860*/  LEA R28, P2, R11.reuse, R20.reuse, 0x1 ;  /* 0x000000140b1c7211 */ /* 0x0c1fe400078408ff */
[C---:B-1----:R-:W-:Y:S02]  /*58870*/  LEA R6, P1, R12.reuse, R20, 0x1 ;  /* 0x000000140c067211 */ /* 0x042fe400078208ff */
[-C--:B------:R-:W-:Y:S02]  /*58880*/  LEA.HI.X.SX32 R29, R11, R21.reuse, 0x1, P2 ;  /* 0x000000150b1d7211 */ /* 0x080fe400010f0eff */
[----:B------:R-:W-:Y:S01]  /*58890*/  LEA.HI.X.SX32 R7, R12, R21, 0x1, P1 ;  /* 0x000000150c077211 */ /* 0x000fe200008f0eff */
[----:B------:R-:W-:Y:S04]  /*588a0*/  STL.64 [R1+0x1708], R8 ;  /* 0x0017080801007387 */ /* 0x000fe80000100a00 */
[----:B------:R0:W-:Y:S04]  /*588b0*/  STL.64 [R1+0x618], R6 ;  /* 0x0006180601007387 */ /* 0x0001e80000100a00 */
[----:B0-----:R-:W2:Y:S01]  /*588c0*/  LDL.LU.64 R6, [R1+0x1720] ;  /* 0x0017200001067983 */ /* 0x001ea20000300a00 */
[----:B----4-:R-:W-:-:S02]  /*588d0*/  IMAD.MOV.U32 R15, RZ, RZ, R4 ;  /* 0x000000ffff0f7224 */ /* 0x010fc400078e0004 */
[----:B------:R-:W-:Y:S01]  /*588e0*/  IMAD.MOV.U32 R14, RZ, RZ, R5 ;  /* 0x000000ffff0e7224 */ /* 0x000fe200078e0005 */
[----:B------:R0:W-:Y:S04]  /*588f0*/  STL.64 [R1+0x628], R28 ;  /* 0x0006281c01007387 */ /* 0x0001e80000100a00 */
[----:B0-----:R-:W4:Y:S01]  /*58900*/  LDL.LU.64 R28, [R1+0x1718] ;  /* 0x00171800011c7983 */ /* 0x001f220000300a00 */
[CC--:B---3--:R-:W-:Y:S02]  /*58910*/  LEA R4, P3, R25.reuse, R20.reuse, 0x1 ;  /* 0x0000001419047211 */ /* 0x0c8fe400078608ff */
[----:B------:R-:W-:Y:S02]  /*58920*/  LEA R8, P4, R24, R20, 0x1 ;  /* 0x0000001418087211 */ /* 0x000fe400078808ff */
[----:B------:R-:W-:-:S02]  /*58930*/  LEA.HI.X.SX32 R5, R25, R21, 0x1, P3 ;  /* 0x0000001519057211 */ /* 0x000fc400018f0eff */
[----:B------:R-:W-:-:S03]  /*58940*/  LEA.HI.X.SX32 R9, R24, R21, 0x1, P4 ;  /* 0x0000001518097211 */ /* 0x000fc600020f0eff */
[----:B------:R0:W-:Y:S04]  /*58950*/  STL.64 [R1+0x650], R4 ;  /* 0x0006500401007387 */ /* 0x0001e80000100a00 */
[----:B0-----:R-:W3:Y:S04]  /*58960*/  LDL.LU.64 R4, [R1+0x1710] ;  /* 0x0017100001047983 */ /* 0x001ee80000300a00 */
[----:B------:R-:W3:Y:S04]  /*58970*/  LDL.LU R24, [R1+0x65c] ;  /* 0x00065c0001187983 */ /* 0x000ee80000300800 */
[----:B------:R3:W-:Y:S04]  /*58980*/  STL.64 [R1+0x660], R8 ;  /* 0x0006600801007387 */ /* 0x0007e80000100a00 */
[----:B------:R-:W-:Y:S01]  /*58990*/  STL.64 [R1+0x16f8], R16 ;  /* 0x0016f81001007387 */ /* 0x000fe20000100a00 */
[----:B--2---:R-:W-:Y:S01]  /*589a0*/  IMAD.MOV.U32 R11, RZ, RZ, R6 ;  /* 0x000000ffff0b7224 */ /* 0x004fe200078e0006 */
[----:B------:R-:W-:Y:S01]  /*589b0*/  LEA R6, P2, R19, R20, 0x1 ;  /* 0x0000001413067211 */ /* 0x000fe200078408ff */
[----:B------:R-:W-:-:S03]  /*589c0*/  IMAD.MOV.U32 R12, RZ, RZ, R7 ;  /* 0x000000ffff0c7224 */ /* 0x000fc600078e0007 */
[----:B------:R-:W-:Y:S01]  /*589d0*/  LEA.HI.X.SX32 R7, R19, R21, 0x1, P2 ;  /* 0x0000001513077211 */ /* 0x000fe200010f0eff */
[----:B----4-:R-:W-:Y:S01]  /*589e0*/  STL [R1+0x16c0], R29 ;  /* 0x0016c01d01007387 */ /* 0x010fe20000100800 */
[----:B---3--:R-:W-:-:S04]  /*589f0*/  LEA R8, P1, R24, R20, 0x1 ;  /* 0x0000001418087211 */ /* 0x008fc800078208ff */
[----:B------:R-:W-:-:S05]  /*58a00*/  LEA.HI.X.SX32 R9, R24, R21, 0x1, P1 ;  /* 0x0000001518097211 */ /* 0x000fca00008f0eff */
[----:B------:R0:W-:Y:S04]  /*58a10*/  STL.64 [R1+0x658], R8 ;  /* 0x0006580801007387 */ /* 0x0001e80000100a00 */
[----:B0-----:R-:W2:Y:S04]  /*58a20*/  LDL.LU.64 R8, [R1+0x1708] ;  /* 0x0017080001087983 */ /* 0x001ea80000300a00 */
[----:B------:R0:W-:Y:S04]  /*58a30*/  STL.64 [R1+0x670], R6 ;  /* 0x0006700601007387 */ /* 0x0001e80000100a00 */
[----:B0-----:R-:W3:Y:S01]  /*58a40*/  LDL.LU.64 R6, [R1+0x1700] ;  /* 0x0017000001067983 */ /* 0x001ee20000300a00 */
[----:B------:R-:W-:Y:S01]  /*58a50*/  LEA R16, P3, R4, R20, 0x1 ;  /* 0x0000001404107211 */ /* 0x000fe200078608ff */
[----:B------:R-:W-:-:S03]  /*58a60*/  IMAD.MOV.U32 R22, RZ, RZ, R26 ;  /* 0x000000ffff167224 */ /* 0x000fc600078e001a */
[----:B------:R-:W-:Y:S01]  /*58a70*/  LEA.HI.X.SX32 R17, R4, R21, 0x1, P3 ;  /* 0x0000001504117211 */ /* 0x000fe200018f0eff */
[----:B------:R-:W-:Y:S02]  /*58a80*/  IMAD.MOV.U32 R26, RZ, RZ, R27 ;  /* 0x000000ffff1a7224 */ /* 0x000fe400078e001b */
[----:B------:R-:W-:Y:S01]  /*58a90*/  VIADD R27, R29, UR4 ;  /* 0x000000041d1b7c36 */ /* 0x000fe20008000000 */
[----:B------:R-:W-:Y:S01]  /*58aa0*/  ULDC UR4, c[0x0][0x22c] ;  /* 0x00008b0000047ab9 */ /* 0x000fe20000000800 */
[----:B------:R-:W4:Y:S01]  /*58ab0*/  LDL.LU R29, [R1+0x694] ;  /* 0x00069400011d7983 */ /* 0x000f220000300800 */
[----:B------:R-:W-:-:S03]  /*58ac0*/  IMAD.MOV.U32 R19, RZ, RZ, R13 ;  /* 0x000000ffff137224 */ /* 0x000fc600078e000d */
[----:B------:R-:W-:Y:S01]  /*58ad0*/  STL.64 [R1+0x668], R16 ;  /* 0x0006681001007387 */ /* 0x000fe20000100a00 */
[----:B------:R-:W-:Y:S02]  /*58ae0*/  IMAD.MOV.U32 R13, RZ, RZ, R14 ;  /* 0x000000ffff0d7224 */ /* 0x000fe400078e000e */
[----:B------:R-:W-:Y:S01]  /*58af0*/  IMAD.MOV.U32 R14, RZ, RZ, R15 ;  /* 0x000000ffff0e7224 */ /* 0x000fe200078e000f */
[----:B------:R0:W-:Y:S01]  /*58b00*/  STL [R1+0x16a8], R27 ;  /* 0x0016a81b01007387 */ /* 0x0001e20000100800 */
[----:B------:R-:W-:Y:S02]  /*58b10*/  IMAD.MOV.U32 R15, RZ, RZ, R3 ;  /* 0x000000ffff0f7224 */ /* 0x000fe400078e0003 */
[----:B------:R-:W-:Y:S02]  /*58b20*/  VIADD R3, R27, UR7 ;  /* 0x000000071b037c36 */ /* 0x000fe40008000000 */
[----:B0-----:R-:W2:Y:S01]  /*58b30*/  LDL.LU R27, [R1+0x69c] ;  /* 0x00069c00011b7983 */ /* 0x001ea20000300800 */
[----:B---3--:R-:W-:-:S02]  /*58b40*/  LEA R16, P1, R7, R20, 0x1 ;  /* 0x0000001407107211 */ /* 0x008fc400078208ff */
[----:B------:R-:W-:Y:S02]  /*58b50*/  LEA R24, P2, R6, R20, 0x1 ;  /* 0x0000001406187211 */ /* 0x000fe400078408ff */
[----:B------:R-:W-:-:S03]  /*58b60*/  LEA.HI.X.SX32 R17, R7, R21, 0x1, P1 ;  /* 0x0000001507117211 */ /* 0x000fc600008f0eff */
[----:B------:R-:W-:Y:S04]  /*58b70*/  STL [R1+0x678], R24 ;  /* 0x0006781801007387 */ /* 0x000fe80000100800 */
[----:B------:R0:W-:Y:S04]  /*58b80*/  STL.64 [R1+0x680], R16 ;  /* 0x0006801001007387 */ /* 0x0001e80000100a00 */
[----:B0-----:R-:W3:Y:S04]  /*58b90*/  LDL.LU.64 R16, [R1+0x16f8] ;  /* 0x0016f80001107983 */ /* 0x001ee80000300a00 */
[----:B------:R0:W-:Y:S04]  /*58ba0*/  STL.64 [R1+0x16f0], R14 ;  /* 0x0016f00e01007387 */ /* 0x0001e80000100a00 */
[----:B0-----:R0:W4:Y:S01]  /*58bb0*/  LDL.64 R14, [R1+0x678] ;  /* 0x00067800010e7983 */ /* 0x0011220000100a00 */
[----:B------:R-:W-:-:S04]  /*58bc0*/  LEA R24, P3, R5, R20, 0x1 ;  /* 0x0000001405187211 */ /* 0x000fc800078608ff */
[-C--:B------:R-:W-:Y:S01]  /*58bd0*/  LEA.HI.X.SX32 R25, R5, R21.reuse, 0x1, P3 ;  /* 0x0000001505197211 */ /* 0x080fe200018f0eff */
[----:B------:R-:W-:Y:S02]  /*58be0*/  VIADD R4, R3, UR58 ;  /* 0x0000003a03047c36 */ /* 0x000fe40008000000 */
[----:B------:R-:W-:Y:S02]  /*58bf0*/  IMAD.MOV.U32 R7, RZ, RZ, R22 ;  /* 0x000000ffff077224 */ /* 0x000fe400078e0016 */
[----:B------:R-:W-:Y:S01]  /*58c00*/  VIADD R5, R4, UR57 ;  /* 0x0000003904057c36 */ /* 0x000fe20008000000 */
[----:B----4-:R-:W-:-:S05]  /*58c10*/  LEA.HI.X.SX32 R15, R6, R21, 0x1, P2 ;  /* 0x00000015060f7211 */ /* 0x010fca00010f0eff */
[----:B------:R1:W-:Y:S04]  /*58c20*/  STL [R1+0x67c], R15 ;  /* 0x00067c0f01007387 */ /* 0x0003e80000100800 */
[----:B-1----:R-:W4:Y:S04]  /*58c30*/  LDL.LU.64 R14, [R1+0x16f0] ;  /* 0x0016f000010e7983 */ /* 0x002f280000300a00 */
[----:B------:R-:W-:Y:S04]  /*58c40*/  STL [R1+0x16e0], R12 ;  /* 0x0016e00c01007387 */ /* 0x000fe80000100800 */
[----:B------:R1:W-:Y:S04]  /*58c50*/  STL.64 [R1+0x16e8], R2 ;  /* 0x0016e80201007387 */ /* 0x0003e80000100a00 */
[----:B------:R2:W-:Y:S04]  /*58c60*/  STL.64 [R1+0x688], R24 ;  /* 0x0006881801007387 */ /* 0x0005e80000100a00 */
[----:B------:R-:W3:Y:S01]  /*58c70*/  LDL.LU R22, [R1+0x6ac] ;  /* 0x0006ac0001167983 */ /* 0x000ee20000300800 */
[----:B-1----:R-:W-:Y:S01]  /*58c80*/  LEA R2, P2, R7, R20, 0x1 ;  /* 0x0000001407027211 */ /* 0x002fe200078408ff */
[----:B--2---:R-:W-:-:S02]  /*58c90*/  IMAD.MOV.U32 R25, RZ, RZ, R19 ;  /* 0x000000ffff197224 */ /* 0x004fc400078e0013 */
[----:B------:R-:W-:-:S05]  /*58ca0*/  IMAD.MOV.U32 R19, RZ, RZ, R13 ;  /* 0x000000ffff137224 */ /* 0x000fca00078e000d */
[----:B------:R-:W-:Y:S01]  /*58cb0*/  STL.64 [R1+0x16d8], R18 ;  /* 0x0016d81201007387 */ /* 0x000fe20000100a00 */
[----:B------:R-:W-:-:S03]  /*58cc0*/  VIADD R6, R5, UR56 ;  /* 0x0000003805067c36 */ /* 0x000fc60008000000 */
[----:B------:R-:W2:Y:S04]  /*58cd0*/  LDL.LU R24, [R1+0x6bc] ;  /* 0x0006bc0001187983 */ /* 0x000ea80000300800 */
[----:B------:R1:W-:Y:S04]  /*58ce0*/  STL.64 [R1+0x16b0], R4 ;  /* 0x0016b00401007387 */ /* 0x0003e80000100a00 */
[----:B------:R-:W-:Y:S04]  /*58cf0*/  STL [R1+0x6a0], R2 ;  /* 0x0006a00201007387 */ /* 0x000fe80000100800 */
[----:B------:R0:W-:Y:S01]  /*58d00*/  STL [R1+0x16b8], R5 ;  /* 0x0016b80501007387 */ /* 0x0001e20000100800 */
[----:B-1----:R-:W-:-:S02]  /*58d10*/  IMAD.MOV.U32 R4, RZ, RZ, R2 ;  /* 0x000000ffff047224 */ /* 0x002fc400078e0002 */
[----:B0-----:R-:W-:Y:S02]  /*58d20*/  IMAD.MOV.U32 R5, RZ, RZ, R3 ;  /* 0x000000ffff057224 */ /* 0x001fe400078e0003 */
[----:B------:R-:W4:Y:S01]  /*58d30*/  LDL.LU.64 R2, [R1+0x16e8] ;  /* 0x0016e80001027983 */ /* 0x000f220000300a00 */
[-C--:B------:R-:W-:Y:S02]  /*58d40*/  LEA R12, P1, R29, R20.reuse, 0x1 ;  /* 0x000000141d0c7211 */ /* 0x080fe400078208ff */
[----:B------:R-:W-:Y:S02]  /*58d50*/  LEA R18, P3, R27, R20, 0x1 ;  /* 0x000000141b127211 */ /* 0x000fe400078608ff */
[-C--:B------:R-:W-:Y:S02]  /*58d60*/  LEA.HI.X.SX32 R13, R29, R21.reuse, 0x1, P1 ;  /* 0x000000151d0d7211 */ /* 0x080fe400008f0eff */
[-C--:B------:R-:W-:Y:S02]  /*58d70*/  LEA.HI.X.SX32 R5, R7, R21.reuse, 0x1, P2 ;  /* 0x0000001507057211 */ /* 0x080fe400010f0eff */
[----:B------:R-:W-:Y:S01]  /*58d80*/  LEA.HI.X.SX32 R19, R27, R21, 0x1, P3 ;  /* 0x000000151b137211 */ /* 0x000fe200018f0eff */
[----:B------:R0:W-:Y:S04]  /*58d90*/  STL.64 [R1+0x690], R12 ;  /* 0x0006900c01007387 */ /* 0x0001e80000100a00 */
[----:B0-----:R-:W2:Y:S04]  /*58da0*/  LDL.LU R12, [R1+0x16e0] ;  /* 0x0016e000010c7983 */ /* 0x001ea80000300800 */
[----:B------:R-:W2:Y:S04]  /*58db0*/  LDL.LU R29, [R1+0x6dc] ;  /* 0x0006dc00011d7983 */ /* 0x000ea80000300800 */
[----:B------:R-:W2:Y:S04]  /*58dc0*/  LDL.LU R13, [R1+0x708] ;  /* 0x00070800010d7983 */ /* 0x000ea80000300800 */
[----:B------:R-:W-:Y:S04]  /*58dd0*/  STL [R1+0x16d4], R26 ;  /* 0x0016d41a01007387 */ /* 0x000fe80000100800 */
[----:B------:R-:W-:Y:S04]  /*58de0*/  STL [R1+0x6a4], R5 ;  /* 0x0006a40501007387 */ /* 0x000fe80000100800 */
[----:B------:R0:W-:Y:S04]  /*58df0*/  STL.64 [R1+0x698], R18 ;  /* 0x0006981201007387 */ /* 0x0001e80000100a00 */
[----:B0-----:R-:W2:Y:S01]  /*58e00*/  LDL.LU.64 R18, [R1+0x16d8] ;  /* 0x0016d80001127983 */ /* 0x001ea20000300a00 */
[----:B------:R-:W-:-:S03]  /*58e10*/  VIADD R7, R6, UR55 ;  /* 0x0000003706077c36 */ /* 0x000fc60008000000 */
[----:B----4-:R-:W-:Y:S04]  /*58e20*/  STL.64 [R1+0x16c8], R2 ;  /* 0x0016c80201007387 */ /* 0x010fe80000100a00 */
[----:B------:R0:W-:Y:S04]  /*58e30*/  STL [R1+0x16d0], R6 ;  /* 0x0016d00601007387 */ /* 0x0001e80000100800 */
[----:B0-----:R-:W4:Y:S01]  /*58e40*/  LDL.LU R6, [R1+0x6e4] ;  /* 0x0006e40001067983 */ /* 0x001f220000300800 */
[----:B------:R-:W-:Y:S01]  /*58e50*/  IMAD.MOV.U32 R3, RZ, RZ, R8 ;  /* 0x000000ffff037224 */ /* 0x000fe200078e0008 */
[----:B------:R-:W-:-:S02]  /*58e60*/  LEA R2, P1, R8, R20, 0x1 ;  /* 0x0000001408027211 */ /* 0x000fc400078208ff */
[C---:B---3--:R-:W-:Y:S02]  /*58e70*/  LEA R26, P2, R22.reuse, R20, 0x1 ;  /* 0x00000014161a7211 */ /* 0x048fe400078408ff */
[-C--:B------:R-:W-:Y:S02]  /*58e80*/  LEA.HI.X.SX32 R3, R3, R21.reuse, 0x1, P1 ;  /* 0x0000001503037211 */ /* 0x080fe400008f0eff */
[----:B------:R-:W-:-:S03]  /*58e90*/  LEA.HI.X.SX32 R27, R22, R21, 0x1, P2 ;  /* 0x00000015161b7211 */ /* 0x000fc600010f0eff */
[----:B------:R-:W-:Y:S04]  /*58ea0*/  STL.64 [R1+0x6b0], R2 ;  /* 0x0006b00201007387 */ /* 0x000fe80000100a00 */
[----:B------:R2:W-:Y:S01]  /*58eb0*/  STL.64 [R1+0x6a8], R26 ;  /* 0x0006a81a01007387 */ /* 0x0005e20000100a00 */
[----:B------:R-:W-:Y:S01]  /*58ec0*/  VIADD R8, R7, UR54 ;  /* 0x0000003607087c36 */ /* 0x000fe20008000000 */
[-C--:B--2---:R-:W-:Y:S02]  /*58ed0*/  LEA R26, P1, R24, R20.reuse, 0x1 ;  /* 0x00000014181a7211 */ /* 0x084fe400078208ff */
[----:B------:R-:W-:-:S04]  /*58ee0*/  LEA R4, P3, R18, R20, 0x1 ;  /* 0x0000001412047211 */ /* 0x000fc800078608ff */
[----:B------:R-:W-:Y:S02]  /*58ef0*/  LEA.HI.X.SX32 R5, R18, R21, 0x1, P3 ;  /* 0x0000001512057211 */ /* 0x000fe400018f0eff */
[----:B------:R-:W-:-:S03]  /*58f00*/  LEA R2, P3, R23, R20, 0x1 ;  /* 0x0000001417027211 */ /* 0x000fc600078608ff */
[----:B------:R0:W-:Y:S01]  /*58f10*/  STL.64 [R1+0x6c0], R4 ;  /* 0x0006c00401007387 */ /* 0x0001e20000100a00 */
[-C--:B------:R-:W-:Y:S01]  /*58f20*/  LEA.HI.X.SX32 R27, R24, R21.reuse, 0x1, P1 ;  /* 0x00000015181b7211 */ /* 0x080fe200008f0eff */
[----:B------:R-:W-:Y:S01]  /*58f30*/  IMAD.MOV.U32 R18, RZ, RZ, R9 ;  /* 0x000000ffff127224 */ /* 0x000fe200078e0009 */
[-C--:B------:R-:W-:Y:S01]  /*58f40*/  LEA.HI.X.SX32 R3, R23, R21.reuse, 0x1, P3 ;  /* 0x0000001517037211 */ /* 0x080fe200018f0eff */
[----:B------:R-:W-:Y:S01]  /*58f50*/  VIADD R9, R8, UR53 ;  /* 0x0000003508097c36 */ /* 0x000fe20008000000 */
[C---:B0-----:R-:W-:Y:S01]  /*58f60*/  LEA R4, P2, R25.reuse, R20, 0x1 ;  /* 0x0000001419047211 */ /* 0x041fe200078408ff */
[----:B------:R0:W-:Y:S03]  /*58f70*/  STL.64 [R1+0x6b8], R26 ;  /* 0x0006b81a01007387 */ /* 0x0001e60000100a00 */
[----:B------:R-:W-:Y:S01]  /*58f80*/  LEA.HI.X.SX32 R5, R25, R21, 0x1, P2 ;  /* 0x0000001519057211 */ /* 0x000fe200010f0eff */
[----:B------:R-:W-:-:S02]  /*58f90*/  IMAD.MOV.U32 R22, RZ, RZ, R10 ;  /* 0x000000ffff167224 */ /* 0x000fc400078e000a */
[----:B------:R-:W-:Y:S02]  /*58fa0*/  VIADD R10, R9, UR52 ;  /* 0x00000034090a7c36 */ /* 0x000fe40008000000 */
[----:B------:R-:W-:Y:S01]  /*58fb0*/  IMAD.MOV.U32 R23, RZ, RZ, R11 ;  /* 0x000000ffff177224 */ /* 0x000fe200078e000b */
[----:B0-----:R-:W2:Y:S04]  /*58fc0*/  LDL.LU R26, [R1+0x16d4] ;  /* 0x0016d400011a7983 */ /* 0x001ea80000300800 */
[----:B------:R0:W-:Y:S01]  /*58fd0*/  STL.64 [R1+0x6c8], R4 ;  /* 0x0006c80401007387 */ /* 0x0001e20000100a00 */
[----:B------:R-:W-:-:S03]  /*58fe0*/  VIADD R11, R10, UR51 ;  /* 0x000000330a0b7c36 */ /* 0x000fc60008000000 */
[----:B------:R-:W-:Y:S01]  /*58ff0*/  STL.64 [R1+0x6d0], R2 ;  /* 0x0006d00201007387 */ /* 0x000fe20000100a00 */
[----:B------:R-:W-:-:S03]  /*59000*/  LEA R24, P2, R29, R20, 0x1 ;  /* 0x000000141d187211 */ /* 0x000fc600078408ff */
[----:B------:R1:W-:Y:S01]  /*59010*/  STL.64 [R1+0x16a0], R10 ;  /* 0x0016a00a01007387 */ /* 0x0003e20000100a00 */
[----:B------:R-:W-:Y:S02]  /*59020*/  LEA.HI.X.SX32 R25, R29, R21, 0x1, P2 ;  /* 0x000000151d197211 */ /* 0x000fe400010f0eff */
[----:B0-----:R-:W-:-:S04]  /*59030*/  LEA R4, P3, R13, R20, 0x1 ;  /* 0x000000140d047211 */ /* 0x001fc800078608ff */
[----:B------:R-:W-:Y:S01]  /*59040*/  LEA.HI.X.SX32 R5, R13, R21, 0x1, P3 ;  /* 0x000000150d057211 */ /* 0x000fe200018f0eff */
[----:B------:R-:W-:Y:S01]  /*59050*/  IMAD.MOV.U32 R27, RZ, RZ, R12 ;  /* 0x000000ffff1b7224 */ /* 0x000fe200078e000c */
[----:B-1----:R-:W-:Y:S01]  /*59060*/  LEA R10, P2, R0, R20, 0x1 ;  /* 0x00000014000a7211 */ /* 0x002fe200078408ff */
[----:B------:R-:W-:-:S03]  /*59070*/  VIADD R12, R11, UR50 ;  /* 0x000000320b0c7c36 */ /* 0x000fc60008000000 */
[----:B------:R-:W-:Y:S02]  /*59080*/  LEA.HI.X.SX32 R11, R0, R21, 0x1, P2 ;  /* 0x00000015000b7211 */ /* 0x000fe400010f0eff */
[----:B----4-:R-:W-:-:S04]  /*59090*/  LEA R2, P1, R6, R20, 0x1 ;  /* 0x0000001406027211 */ /* 0x010fc800078208ff */
[----:B------:R-:W-:Y:S02]  /*590a0*/  LEA.HI.X.SX32 R3, R6, R21, 0x1, P1 ;  /* 0x0000001506037211 */ /* 0x000fe400008f0eff */
[----:B------:R-:W3:Y:S04]  /*590b0*/  LDL.LU R6, [R1+0x16d0] ;  /* 0x0016d00001067983 */ /* 0x000ee80000300800 */
[----:B------:R0:W-:Y:S04]  /*590c0*/  STL.64 [R1+0x6e0], R2 ;  /* 0x0006e00201007387 */ /* 0x0001e80000100a00 */
[----:B0-----:R-:W4:Y:S04]  /*590d0*/  LDL.LU.64 R2, [R1+0x16c8] ;  /* 0x0016c80001027983 */ /* 0x001f280000300a00 */
[----:B------:R-:W3:Y:S04]  /*590e0*/  LDL.LU R29, [R1+0x16c0] ;  /* 0x0016c000011d7983 */ /* 0x000ee80000300800 */
[----:B------:R0:W-:Y:S04]  /*590f0*/  STL.64 [R1+0x6d8], R24 ;  /* 0x0006d81801007387 */ /* 0x0001e80000100a00 */
[----:B------:R1:W-:Y:S04]  /*59100*/  STL.64 [R1+0x710], R4 ;  /* 0x0007100401007387 */ /* 0x0003e80000100a00 */
[----:B------:R-:W3:Y:S01]  /*59110*/  LDL.LU R0, [R1+0x16bc] ;  /* 0x0016bc0001007983 */ /* 0x000ee20000300800 */
[----:B0-----:R-:W-:Y:S01]  /*59120*/  IMAD.MOV.U32 R25, RZ, RZ, R14 ;  /* 0x000000ffff197224 */ /* 0x001fe200078e000e */
[----:B------:R-:W-:-:S02]  /*59130*/  LEA R24, P1, R14, R20, 0x1 ;  /* 0x000000140e187211 */ /* 0x000fc400078208ff */
[----:B-1----:R-:W-:Y:S02]  /*59140*/  LEA R4, P3, R15, R20, 0x1 ;  /* 0x000000140f047211 */ /* 0x002fe400078608ff */
[-C--:B------:R-:W-:Y:S02]  /*59150*/  LEA.HI.X.SX32 R25, R25, R21.reuse, 0x1, P1 ;  /* 0x0000001519197211 */ /* 0x080fe400008f0eff */
[----:B------:R-:W-:-:S03]  /*59160*/  LEA.HI.X.SX32 R5, R15, R21, 0x1, P3 ;  /* 0x000000150f057211 */ /* 0x000fc600018f0eff */
[----:B------:R0:W-:Y:S04]  /*59170*/  STL.64 [R1+0x708], R24 ;  /* 0x0007081801007387 */ /* 0x0001e80000100a00 */
[----:B------:R-:W-:Y:S04]  /*59180*/  STL.64 [R1+0x740], R10 ;  /* 0x0007400a01007387 */ /* 0x000fe80000100a00 */
[----:B------:R1:W-:Y:S01]  /*59190*/  STL.64 [R1+0x738], R4 ;  /* 0x0007380401007387 */ /* 0x0003e20000100a00 */
[----:B0-----:R-:W-:Y:S01]  /*591a0*/  IMAD.MOV.U32 R25, RZ, RZ, R18 ;  /* 0x000000ffff197224 */ /* 0x001fe200078e0012 */
[----:B------:R-:W-:-:S04]  /*591b0*/  LEA R24, P1, R18, R20, 0x1 ;  /* 0x0000001412187211 */ /* 0x000fc800078208ff */
[----:B------:R-:W-:Y:S02]  /*591c0*/  LEA.HI.X.SX32 R25, R25, R21, 0x1, P1 ;  /* 0x0000001519197211 */ /* 0x000fe400008f0eff */
[----:B-1----:R-:W-:-:S04]  /*591d0*/  LEA R4, P3, R19, R20, 0x1 ;  /* 0x0000001413047211 */ /* 0x002fc800078608ff */
[----:B------:R-:W-:Y:S01]  /*591e0*/  LEA.HI.X.SX32 R5, R19, R21, 0x1, P3 ;  /* 0x0000001513057211 */ /* 0x000fe200018f0eff */
[----:B------:R-:W-:Y:S01]  /*591f0*/  STL.64 [R1+0x748], R24 ;  /* 0x0007481801007387 */ /* 0x000fe20000100a00 */
[----:B------:R-:W-:-:S03]  /*59200*/  LEA R10, P2, R22, R20, 0x1 ;  /* 0x00000014160a7211 */ /* 0x000fc600078408ff */
[----:B------:R0:W-:Y:S01]  /*59210*/  STL.64 [R1+0x760], R4 ;  /* 0x0007600401007387 */ /* 0x0001e20000100a00 */
[----:B------:R-:W-:Y:S02]  /*59220*/  LEA.HI.X.SX32 R11, R22, R21, 0x1, P2 ;  /* 0x00000015160b7211 */ /* 0x000fe400010f0eff */
[----:B0-----:R-:W-:-:S04]  /*59230*/  LEA R4, P1, R27, R20, 0x1 ;  /* 0x000000141b047211 */ /* 0x001fc800078208ff */
[----:B------:R-:W-:Y:S01]  /*59240*/  LEA.HI.X.SX32 R5, R27, R21, 0x1, P1 ;  /* 0x000000151b057211 */ /* 0x000fe200008f0eff */
[----:B------:R-:W-:Y:S04]  /*59250*/  STL.64 [R1+0x750], R10 ;  /* 0x0007500a01007387 */ /* 0x000fe80000100a00 */
[----:B------:R0:W-:Y:S04]  /*59260*/  STL.64 [R1+0x758], R4 ;  /* 0x0007580401007387 */ /* 0x0001e80000100a00 */
[----:B0-----:R-:W3:Y:S01]  /*59270*/  LDL.LU R5, [R1+0x16b8] ;  /* 0x0016b80001057983 */ /* 0x001ee20000300800 */
[----:B------:R-:W-:-:S04]  /*59280*/  VIADD R13, R12, UR49 ;  /* 0x000000310c0d7c36 */ /* 0x000fc80008000000 */
[----:B------:R-:W-:-:S04]  /*59290*/  VIADD R14, R13, UR48 ;  /* 0x000000300d0e7c36 */ /* 0x000fc80008000000 */
[----:B------:R-:W-:-:S04]  /*592a0*/  VIADD R15, R14, UR47 ;  /* 0x0000002f0e0f7c36 */ /* 0x000fc80008000000 */
[----:B------:R-:W-:Y:S01]  /*592b0*/  VIADD R18, R15, UR46 ;  /* 0x0000002e0f127c36 */ /* 0x000fe20008000000 */
[----:B------:R-:W-:-:S03]  /*592c0*/  LEA R24, P2, R23, R20, 0x1 ;  /* 0x0000001417187211 */ /* 0x000fc600078408ff */
[----:B------:R-:W-:Y:S01]  /*592d0*/  VIADD R19, R18, UR45 ;  /* 0x0000002d12137c36 */ /* 0x000fe20008000000 */
[----:B--2---:R-:W-:-:S03]  /*592e0*/  LEA R10, P3, R26, R20, 0x1 ;  /* 0x000000141a0a7211 */ /* 0x004fc600078608ff */
[----:B------:R-:W-:Y:S01]  /*592f0*/  VIADD R22, R19, UR44 ;  /* 0x0000002c13167c36 */ /* 0x000fe20008000000 */
[-C--:B------:R-:W-:Y:S02]  /*59300*/  LEA.HI.X.SX32 R25, R23, R21.reuse, 0x1, P2 ;  /* 0x0000001517197211 */ /* 0x080fe400010f0eff */
[----:B------:R-:W-:Y:S01]  /*59310*/  LEA.HI.X.SX32 R11, R26, R21, 0x1, P3 ;  /* 0x000000151a0b7211 */ /* 0x000fe200018f0eff */
[----:B------:R-:W-:Y:S01]  /*59320*/  VIADD R23, R22, UR43 ;  /* 0x0000002b16177c36 */ /* 0x000fe20008000000 */
[----:B------:R-:W-:Y:S01]  /*59330*/  LEA R4, P2, R16, R20, 0x1 ;  /* 0x0000001410047211 */ /* 0x000fe200078408ff */
[----:B------:R0:W-:Y:S04]  /*59340*/  STL.64 [R1+0x770], R24 ;  /* 0x0007701801007387 */ /* 0x0001e80000100a00 */
[----:B------:R-:W-:Y:S04]  /*59350*/  STL.64 [R1+0x768], R10 ;  /* 0x0007680a01007387 */ /* 0x000fe80000100a00 */
[----:B------:R1:W-:Y:S01]  /*59360*/  STL.64 [R1+0x1698], R22 ;  /* 0x0016981601007387 */ /* 0x0003e20000100a00 */
[----:B0-----:R-:W-:-:S03]  /*59370*/  VIADD R24, R23, UR42 ;  /* 0x0000002a17187c36 */ /* 0x001fc60008000000 */
[----:B------:R0:W-:Y:S01]  /*59380*/  STL [R1+0x778], R4 ;  /* 0x0007780401007387 */ /* 0x0001e20000100800 */
[----:B-1----:R-:W-:Y:S01]  /*59390*/  IMAD.MOV.U32 R22, RZ, RZ, R4 ;  /* 0x000000ffff167224 */ /* 0x002fe200078e0004 */
[----:B----4-:R-:W-:-:S04]  /*593a0*/  LEA R26, P1, R2, R20, 0x1 ;  /* 0x00000014021a7211 */ /* 0x010fc800078208ff */
[----:B------:R-:W-:Y:S01]  /*593b0*/  LEA.HI.X.SX32 R27, R2, R21, 0x1, P1 ;  /* 0x00000015021b7211 */ /* 0x000fe200008f0eff */
[----:B---3--:R-:W-:Y:S02]  /*593c0*/  IMAD.MOV.U32 R23, RZ, RZ, R5 ;  /* 0x000000ffff177224 */ /* 0x008fe400078e0005 */
[----:B0-----:R-:W2:Y:S04]  /*593d0*/  LDL.LU.64 R4, [R1+0x16b0] ;  /* 0x0016b00001047983 */ /* 0x001ea80000300a00 */
[----:B------:R-:W3:Y:S04]  /*593e0*/  LDL.LU R2, [R1+0x16ac] ;  /* 0x0016ac0001027983 */ /* 0x000ee80000300800 */
[----:B------:R0:W-:Y:S04]  /*593f0*/  STL.64 [R1+0x780], R26 ;  /* 0x0007801a01007387 */ /* 0x0001e80000100a00 */
[----:B0-----:R-:W4:Y:S01]  /*59400*/  LDL.LU R27, [R1+0x16a8] ;  /* 0x0016a800011b7983 */ /* 0x001f220000300800 */
[----:B------:R-:W-:-:S02]  /*59410*/  LEA R10, P3, R17, R20, 0x1 ;  /* 0x00000014110a7211 */ /* 0x000fc400078608ff */
[-C--:B------:R-:W-:Y:S02]  /*59420*/  LEA.HI.X.SX32 R23, R16, R21.reuse, 0x1, P2 ;  /* 0x0000001510177211 */ /* 0x080fe400010f0eff */
[-C--:B------:R-:W-:Y:S02]  /*59430*/  LEA.HI.X.SX32 R11, R17, R21.reuse, 0x1, P3 ;  /* 0x00000015110b7211 */ /* 0x080fe400018f0eff */
[----:B------:R-:W-:Y:S01]  /*59440*/  LEA R22, P1, R28, R20, 0x1 ;  /* 0x000000141c167211 */ /* 0x000fe200078208ff */
[----:B------:R0:W-:Y:S04]  /*59450*/  STL [R1+0x77c], R23 ;  /* 0x00077c1701007387 */ /* 0x0001e80000100800 */
[----:B------:R4:W-:Y:S01]  /*59460*/  STL.64 [R1+0x840], R10 ;  /* 0x0008400a01007387 */ /* 0x0009e20000100a00 */
[----:B------:R-:W-:Y:S01]  /*59470*/  VIADD R25, R24, UR41 ;  /* 0x0000002918197c36 */ /* 0x000fe20008000000 */
[----:B0-----:R-:W-:-:S03]  /*59480*/  LEA.HI.X.SX32 R23, R28, R21, 0x1, P1 ;  /* 0x000000151c177211 */ /* 0x001fc600008f0eff */
[----:B------:R-:W-:Y:S01]  /*59490*/  VIADD R26, R25, UR40 ;  /* 0x00000028191a7c36 */ /* 0x000fe20008000000 */
[CC--:B------:R-:W-:Y:S01]  /*594a0*/  LEA R16, P2, R29.reuse, R20.reuse, 0x1 ;  /* 0x000000141d107211 */ /* 0x0c0fe200078408ff */
[----:B------:R-:W-:Y:S03]  /*594b0*/  STL.64 [R1+0x848], R22 ;  /* 0x0008481601007387 */ /* 0x000fe60000100a00 */
[----:B------:R-:W-:Y:S02]  /*594c0*/  LEA.HI.X.SX32 R17, R29, R21, 0x1, P2 ;  /* 0x000000151d117211 */ /* 0x000fe400010f0eff */
[----:B----4-:R-:W-:-:S04]  /*594d0*/  LEA R10, P3, R27, R20, 0x1 ;  /* 0x000000141b0a7211 */ /* 0x010fc800078608ff */
[----:B------:R-:W-:Y:S01]  /*594e0*/  LEA.HI.X.SX32 R11, R27, R21, 0x1, P3 ;  /* 0x000000151b0b7211 */ /* 0x000fe200018f0eff */
[----:B------:R-:W-:-:S04]  /*594f0*/  VIADD R27, R26, UR39 ;  /* 0x000000271a1b7c36 */ /* 0x000fc80008000000 */
[----:B------:R0:W-:Y:S04]  /*59500*/  STL.64 [R1+0x850], R10 ;  /* 0x0008500a01007387 */ /* 0x0001e80000100a00 */
[----:B------:R-:W-:Y:S01]  /*59510*/  STL.64 [R1+0x858], R16 ;  /* 0x0008581001007387 */ /* 0x000fe20000100a00 */
[----:B0-----:R-:W-:-:S04]  /*59520*/  LEA R10, P1, R3, R20, 0x1 ;  /* 0x00000014030a7211 */ /* 0x001fc800078208ff */
[----:B------:R-:W-:Y:S01]  /*59530*/  LEA.HI.X.SX32 R11, R3, R21, 0x1, P1 ;  /* 0x00000015030b7211 */ /* 0x000fe200008f0eff */
[----:B------:R-:W-:Y:S04]  /*59540*/  STL.64 [R1+0x1690], R26 ;  /* 0x0016901a01007387 */ /* 0x000fe80000100a00 */
[----:B------:R0:W-:Y:S04]  /*59550*/  STL.64 [R1+0x978], R10 ;  /* 0x0009780a01007387 */ /* 0x0001e80000100a00 */
[----:B0-----:R-:W4:Y:S01]  /*59560*/  LDL.LU.64 R10, [R1+0x16a0] ;  /* 0x0016a000010a7983 */ /* 0x001f220000300a00 */
[----:B--2---:R-:W-:-:S04]  /*59570*/  LEA R22, P2, R4, R20, 0x1 ;  /* 0x0000001404167211 */ /* 0x004fc800078408ff */
[-C--:B------:R-:W-:Y:S02]  /*59580*/  LEA.HI.X.SX32 R23, R4, R21.reuse, 0x1, P2 ;  /* 0x0000001504177211 */ /* 0x080fe400010f0eff */
[-C--:B------:R-:W-:Y:S02]  /*59590*/  LEA R16, P3, R5, R20.reuse, 0x1 ;  /* 0x0000001405107211 */ /* 0x080fe400078608ff */
[CC--:B------:R-:W-:Y:S01]  /*595a0*/  LEA R26, P1, R6.reuse, R20.reuse, 0x1 ;  /* 0x00000014061a7211 */ /* 0x0c0fe200078208ff */
[----:B------:R0:W-:Y:S01]  /*595b0*/  STL.64 [R1+0x980], R22 ;  /* 0x0009801601007387 */ /* 0x0001e20000100a00 */
[----:B------:R-:W-:Y:S01]  /*595c0*/  VIADD R28, R27, UR38 ;  /* 0x000000261b1c7c36 */ /* 0x000fe20008000000 */
[-C--:B------:R-:W-:Y:S02]  /*595d0*/  LEA.HI.X.SX32 R17, R5, R21.reuse, 0x1, P3 ;  /* 0x0000001505117211 */ /* 0x080fe400018f0eff */
[-C--:B------:R-:W-:Y:S02]  /*595e0*/  LEA.HI.X.SX32 R27, R6, R21.reuse, 0x1, P1 ;  /* 0x00000015061b7211 */ /* 0x080fe400008f0eff */
[CC--:B0-----:R-:W-:Y:S01]  /*595f0*/  LEA R22, P2, R7.reuse, R20.reuse, 0x1 ;  /* 0x0000001407167211 */ /* 0x0c1fe200078408ff */
[----:B------:R0:W-:Y:S03]  /*59600*/  STL.64 [R1+0x9b0], R16 ;  /* 0x0009b01001007387 */ /* 0x0001e60000100a00 */
[----:B------:R-:W-:Y:S01]  /*59610*/  LEA.HI.X.SX32 R23, R7, R21, 0x1, P2 ;  /* 0x0000001507177211 */ /* 0x000fe200010f0eff */
[----:B------:R1:W-:Y:S04]  /*59620*/  STL.64 [R1+0x970], R26 ;  /* 0x0009701a01007387 */ /* 0x0003e80000100a00 */
[----:B------:R-:W-:Y:S01]  /*59630*/  STL.64 [R1+0x9a8], R22 ;  /* 0x0009a81601007387 */ /* 0x000fe20000100a00 */
[----:B0-----:R-:W-:-:S02]  /*59640*/  LEA R16, P3, R8, R20, 0x1 ;  /* 0x0000001408107211 */ /* 0x001fc400078608ff */
[C---:B-1----:R-:W-:Y:S02]  /*59650*/  LEA R26, P1, R9.reuse, R20, 0x1 ;  /* 0x00000014091a7211 */ /* 0x042fe400078208ff */
[-C--:B------:R-:W-:Y:S02]  /*59660*/  LEA.HI.X.SX32 R17, R8, R21.reuse, 0x1, P3 ;  /* 0x0000001508117211 */ /* 0x080fe400018f0eff */
[----:B------:R-:W-:-:S03]  /*59670*/  LEA.HI.X.SX32 R27, R9, R21, 0x1, P1 ;  /* 0x00000015091b7211 */ /* 0x000fc600008f0eff */
[----:B------:R-:W-:Y:S04]  /*59680*/  STL.64 [R1+0x9c0], R16 ;  /* 0x0009c01001007387 */ /* 0x000fe80000100a00 */
[----:B------:R0:W-:Y:S02]  /*59690*/  STL.64 [R1+0x9a0], R26 ;  /* 0x0009a01a01007387 */ /* 0x0001e40000100a00 */
[----:B0-----:R-:W-:-:S04]  /*596a0*/  LEA R26, P1, R12, R20, 0x1 ;  /* 0x000000140c1a7211 */ /* 0x001fc800078208ff */
[----:B------:R-:W-:Y:S02]  /*596b0*/  LEA.HI.X.SX32 R27, R12, R21, 0x1, P1 ;  /* 0x000000150c1b7211 */ /* 0x000fe400008f0eff */
[----:B----4-:R-:W-:-:S04]  /*596c0*/  LEA R22, P2, R10, R20, 0x1 ;  /* 0x000000140a167211 */ /* 0x010fc800078408ff */
[----:B------:R-:W-:Y:S02]  /*596d0*/  LEA.HI.X.SX32 R23, R10, R21, 0x1, P2 ;  /* 0x000000150a177211 */ /* 0x000fe400010f0eff */
[----:B------:R-:W-:-:S03]  /*596e0*/  LEA R16, P3, R11, R20, 0x1 ;  /* 0x000000140b107211 */ /* 0x000fc600078608ff */
[----:B------:R0:W-:Y:S01]  /*596f0*/  STL.64 [R1+0x9b8], R22 ;  /* 0x0009b81601007387 */ /* 0x0001e20000100a00 */
[----:B------:R-:W-:Y:S02]  /*59700*/  LEA.HI.X.SX32 R17, R11, R21, 0x1, P3 ;  /* 0x000000150b117211 */ /* 0x000fe400018f0eff */
[----:B0-----:R-:W-:-:S03]  /*59710*/  LEA R22, P2, R13, R20, 0x1 ;  /* 0x000000140d167211 */ /* 0x001fc600078408ff */
[----:B------:R0:W-:Y:S01]  /*59720*/  STL.64 [R1+0x9e0], R16 ;  /* 0x0009e01001007387 */ /* 0x0001e20000100a00 */
[----:B------:R-:W-:-:S03]  /*59730*/  LEA.HI.X.SX32 R23, R13, R21, 0x1, P2 ;  /* 0x000000150d177211 */ /* 0x000fc600010f0eff */
[----:B------:R-:W-:Y:S04]  /*59740*/  STL.64 [R1+0x988], R26 ;  /* 0x0009881a01007387 */ /* 0x000fe80000100a00 */
[----:B------:R1:W-:Y:S01]  /*59750*/  STL.64 [R1+0x9d8], R22 ;  /* 0x0009d81601007387 */ /* 0x0003e20000100a00 */
[----:B0-----:R-:W-:-:S04]  /*59760*/  LEA R16, P3, R14, R20, 0x1 ;  /* 0x000000140e107211 */ /* 0x001fc800078608ff */
[----:B------:R-:W-:Y:S02]  /*59770*/  LEA.HI.X.SX32 R17, R14, R21, 0x1, P3 ;  /* 0x000000150e117211 */ /* 0x000fe400018f0eff */
[----:B-1----:R-:W-:-:S04]  /*59780*/  LEA R22, P1, R15, R20, 0x1 ;  /* 0x000000140f167211 */ /* 0x002fc800078208ff */
[----:B------:R-:W-:Y:S01]  /*59790*/  LEA.HI.X.SX32 R23, R15, R21, 0x1, P1 ;  /* 0x000000150f177211 */ /* 0x000fe200008f0eff */
[----:B------:R-:W-:Y:S04]  /*597a0*/  STL.64 [R1+0x9e8], R16 ;  /* 0x0009e81001007387 */ /* 0x000fe80000100a00 */
[----:B------:R0:W-:Y:S01]  /*597b0*/  STL.64 [R1+0x9d0], R22 ;  /* 0x0009d01601007387 */ /* 0x0001e20000100a00 */
[----:B------:R-:W-:-:S04]  /*597c0*/  LEA R26, P2, R18, R20, 0x1 ;  /* 0x00000014121a7211 */ /* 0x000fc800078408ff */
[----:B------:R-:W-:Y:S01]  /*597d0*/  LEA.HI.X.SX32 R27, R18, R21, 0x1, P2 ;  /* 0x00000015121b7211 */ /* 0x000fe200010f0eff */
[----:B0-----:R-:W2:Y:S04]  /*597e0*/  LDL.LU.64 R22, [R1+0x1698] ;  /* 0x0016980001167983 */ /* 0x001ea80000300a00 */
[----:B------:R0:W-:Y:S04]  /*597f0*/  STL.64 [R1+0xa00], R26 ;  /* 0x000a001a01007387 */ /* 0x0001e80000100a00 */
[----:B0-----:R-:W4:Y:S01]  /*59800*/  LDL.LU.64 R26, [R1+0x1690] ;  /* 0x00169000011a7983 */ /* 0x001f220000300a00 */
[----:B------:R-:W-:Y:S01]  /*59810*/  LEA R16, P3, R19, R20, 0x1 ;  /* 0x0000001413107211 */ /* 0x000fe200078608ff */
[----:B------:R-:W-:-:S03]  /*59820*/  VIADD R3, R28, UR37 ;  /* 0x000000251c037c36 */ /* 0x000fc60008000000 */
[----:B------:R-:W-:Y:S01]  /*59830*/  LEA.HI.X.SX32 R17, R19, R21, 0x1, P3 ;  /* 0x0000001513117211 */ /* 0x000fe200018f0eff */
[----:B------:R-:W-:-:S04]  /*59840*/  VIADD R4, R3, UR36 ;  /* 0x0000002403047c36 */ /* 0x000fc80008000000 */
[----:B------:R0:W-:Y:S01]  /*59850*/  STL.64 [R1+0xa20], R16 ;  /* 0x000a201001007387 */ /* 0x0001e20000100a00 */
[----:B------:R-:W-:Y:S01]  /*59860*/  LEA R14, P3, R24, R20, 0x1 ;  /* 0x00000014180e7211 */ /* 0x000fe200078608ff */
[----:B------:R-:W-:-:S03]  /*59870*/  VIADD R5, R4, UR35 ;  /* 0x0000002304057c36 */ /* 0x000fc60008000000 */
[----:B------:R-:W-:Y:S01]  /*59880*/  LEA.HI.X.SX32 R15, R24, R21, 0x1, P3 ;  /* 0x00000015180f7211 */ /* 0x000fe200018f0eff */
[----:B------:R-:W-:-:S04]  /*59890*/  VIADD R6, R5, UR34 ;  /* 0x0000002205067c36 */ /* 0x000fc80008000000 */
[----:B------:R-:W-:-:S04]  /*598a0*/  VIADD R8, R6, UR33 ;  /* 0x0000002106087c36 */ /* 0x000fc80008000000 */
[----:B------:R-:W-:-:S04]  /*598b0*/  VIADD R7, R8, UR32 ;  /* 0x0000002008077c36 */ /* 0x000fc80008000000 */
[----:B------:R-:W-:-:S04]  /*598c0*/  VIADD R11, R7, UR31 ;  /* 0x0000001f070b7c36 */ /* 0x000fc80008000000 */
[----:B------:R-:W-:-:S04]  /*598d0*/  VIADD R12, R11, UR30 ;  /* 0x0000001e0b0c7c36 */ /* 0x000fc80008000000 */
[----:B------:R-:W-:-:S04]  /*598e0*/  VIADD R9, R12, UR29 ;  /* 0x0000001d0c097c36 */ /* 0x000fc80008000000 */
[----:B------:R-:W-:Y:S01]  /*598f0*/  VIADD R10, R9, UR28 ;  /* 0x0000001c090a7c36 */ /* 0x000fe20008000000 */
[CC--:B--2---:R-:W-:Y:S02]  /*59900*/  LEA R18, P1, R22.reuse, R20.reuse, 0x1 ;  /* 0x0000001416127211 */ /* 0x0c4fe400078208ff */
[C---:B0-----:R-:W-:Y:S02]  /*59910*/  LEA R16, P2, R23.reuse, R20, 0x1 ;  /* 0x0000001417107211 */ /* 0x041fe400078408ff */
[-C--:B------:R-:W-:Y:S02]  /*59920*/  LEA.HI.X.SX32 R19, R22, R21.reuse, 0x1, P1 ;  /* 0x0000001516137211 */ /* 0x080fe400008f0eff */
[----:B------:R-:W-:-:S03]  /*59930*/  LEA.HI.X.SX32 R17, R23, R21, 0x1, P2 ;  /* 0x0000001517117211 */ /* 0x000fc600010f0eff */
[----:B------:R-:W-:Y:S04]  /*59940*/  STL.64 [R1+0x9c8], R18 ;  /* 0x0009c81201007387 */ /* 0x000fe80000100a00 */
[----:B------:R0:W-:Y:S01]  /*59950*/  STL.64 [R1+0xa18], R16 ;  /* 0x000a181001007387 */ /* 0x0001e20000100a00 */
[----:B----4-:R-:W-:-:S03]  /*59960*/  LEA R22, P2, R26, R20, 0x1 ;  /* 0x000000141a167211 */ /* 0x010fc600078408ff */
[----:B------:R1:W-:Y:S01]  /*59970*/  STL.64 [R1+0xa28], R14 ;  /* 0x000a280e01007387 */ /* 0x0003e20000100a00 */
[-C--:B0-----:R-:W-:Y:S02]  /*59980*/  LEA R16, P1, R25, R20.reuse, 0x1 ;  /* 0x0000001419107211 */ /* 0x081fe400078208ff */
[-C--:B-1----:R-:W-:Y:S02]  /*59990*/  LEA R14, P3, R27, R20.reuse, 0x1 ;  /* 0x000000141b0e7211 */ /* 0x082fe400078608ff */
[-C--:B------:R-:W-:Y:S02]  /*599a0*/  LEA.HI.X.SX32 R17, R25, R21.reuse, 0x1, P1 ;  /* 0x0000001519117211 */ /* 0x080fe400008f0eff */
[-C--:B------:R-:W-:Y:S02]  /*599b0*/  LEA.HI.X.SX32 R23, R26, R21.reuse, 0x1, P2 ;  /* 0x000000151a177211 */ /* 0x080fe400010f0eff */
[----:B------:R-:W-:Y:S01]  /*599c0*/  LEA.HI.X.SX32 R15, R27, R21, 0x1, P3 ;  /* 0x000000151b0f7211 */ /* 0x000fe200018f0eff */
[----:B------:R0:W-:Y:S01]  /*599d0*/  STL.64 [R1+0xa10], R16 ;  /* 0x000a101001007387 */ /* 0x0001e20000100a00 */
[----:B------:R-:W-:-:S02]  /*599e0*/  LEA R26, P1, R28, R20, 0x1 ;  /* 0x000000141c1a7211 */ /* 0x000fc400078208ff */
[C---:B------:R-:W-:Y:S02]  /*599f0*/  LEA R24, P2, R3.reuse, R20, 0x1 ;  /* 0x0000001403187211 */ /* 0x040fe400078408ff */
[-C--:B------:R-:W-:Y:S01]  /*59a00*/  LEA.HI.X.SX32 R27, R28, R21.reuse, 0x1, P1 ;  /* 0x000000151c1b7211 */ /* 0x080fe200008f0eff */
[----:B0-----:R-:W2:Y:S04]  /*59a10*/  LDL.LU.64 R16, [R1+0x1688] ;  /* 0x0016880001107983 */ /* 0x001ea80000300a00 */
[----:B------:R-:W-:Y:S04]  /*59a20*/  STL.64 [R1+0xa08], R22 ;  /* 0x000a081601007387 */ /* 0x000fe80000100a00 */
[----:B------:R0:W-:Y:S01]  /*59a30*/  STL.64 [R1+0xa60], R14 ;  /* 0x000a600e01007387 */ /* 0x0001e20000100a00 */
[----:B------:R-:W-:-:S03]  /*59a40*/  LEA.HI.X.SX32 R25, R3, R21, 0x1, P2 ;  /* 0x0000001503197211 */ /* 0x000fc600010f0eff */
[----:B------:R1:W-:Y:S01]  /*59a50*/  STL.64 [R1+0xa40], R26 ;  /* 0x000a401a01007387 */ /* 0x0003e20000100a00 */
[----:B0-----:R-:W-:-:S04]  /*59a60*/  LEA R14, P3, R4, R20, 0x1 ;  /* 0x00000014040e7211 */ /* 0x001fc800078608ff */
[----:B------:R-:W-:Y:S01]  /*59a70*/  LEA.HI.X.SX32 R15, R4, R21, 0x1, P3 ;  /* 0x00000015040f7211 */ /* 0x000fe200018f0eff */
[----:B------:R0:W-:Y:S01]  /*59a80*/  STL.64 [R1+0xa58], R24 ;  /* 0x000a581801007387 */ /* 0x0001e20000100a00 */
[----:B-1----:R-:W-:-:S03]  /*59a90*/  LEA R26, P1, R5, R20, 0x1 ;  /* 0x00000014051a7211 */ /* 0x002fc600078208ff */
[----:B------:R1:W-:Y:S01]  /*59aa0*/  STL.64 [R1+0xa70], R14 ;  /* 0x000a700e01007387 */ /* 0x0003e20000100a00 */
[-C--:B------:R-:W-:Y:S01]  /*59ab0*/  LEA.HI.X.SX32 R27, R5, R21.reuse, 0x1, P1 ;  /* 0x00000015051b7211 */ /* 0x080fe200008f0eff */
[----:B------:R-:W-:Y:S01]  /*59ac0*/  VIADD R19, R10, UR27 ;  /* 0x0000001b0a137c36 */ /* 0x000fe20008000000 */
[-C--:B0-----:R-:W-:Y:S02]  /*59ad0*/  LEA R24, P2, R6, R20.reuse, 0x1 ;  /* 0x0000001406187211 */ /* 0x081fe400078408ff */
[----:B-1----:R-:W-:Y:S02]  /*59ae0*/  LEA R14, P3, R8, R20, 0x1 ;  /* 0x00000014080e7211 */ /* 0x002fe400078608ff */
[-C--:B------:R-:W-:Y:S02]  /*59af0*/  LEA.HI.X.SX32 R25, R6, R21.reuse, 0x1, P2 ;  /* 0x0000001506197211 */ /* 0x080fe400010f0eff */
[----:B------:R-:W-:Y:S01]  /*59b00*/  LEA.HI.X.SX32 R15, R8, R21, 0x1, P3 ;  /* 0x00000015080f7211 */ /* 0x000fe200018f0eff */
[----:B------:R-:W-:Y:S01]  /*59b10*/  VIADD R18, R19, UR26 ;  /* 0x0000001a13127c36 */ /* 0x000fe20008000000 */
[----:B------:R0:W-:Y:S04]  /*59b20*/  STL.64 [R1+0xa50], R26 ;  /* 0x000a501a01007387 */ /* 0x0001e80000100a00 */
[----:B------:R-:W-:Y:S01]  /*59b30*/  STL.64 [R1+0xa68], R24 ;  /* 0x000a681801007387 */ /* 0x000fe20000100a00 */
[----:B------:R-:W-:-:S03]  /*59b40*/  VIADD R23, R18, UR25 ;  /* 0x0000001912177c36 */ /* 0x000fc60008000000 */
[----:B------:R1:W-:Y:S01]  /*59b50*/  STL.64 [R1+0xa90], R14 ;  /* 0x000a900e01007387 */ /* 0x0003e20000100a00 */
[----:B0-----:R-:W-:Y:S01]  /*59b60*/  LEA R26, P1, R7, R20, 0x1 ;  /* 0x00000014071a7211 */ /* 0x001fe200078208ff */
[----:B------:R-:W-:-:S03]  /*59b70*/  VIADD R22, R23, UR24 ;  /* 0x0000001817167c36 */ /* 0x000fc60008000000 */
[----:B------:R-:W-:Y:S02]  /*59b80*/  LEA.HI.X.SX32 R27, R7, R21, 0x1, P1 ;  /* 0x00000015071b7211 */ /* 0x000fe400008f0eff */
[----:B-1----:R-:W-:-:S04]  /*59b90*/  LEA R14, P3, R12, R20, 0x1 ;  /* 0x000000140c0e7211 */ /* 0x002fc800078608ff */
[-C--:B------:R-:W-:Y:S01]  /*59ba0*/  LEA.HI.X.SX32 R15, R12, R21.reuse, 0x1, P3 ;  /* 0x000000150c0f7211 */ /* 0x080fe200018f0eff */
[----:B------:R0:W-:Y:S01]  /*59bb0*/  STL.64 [R1+0xa48], R26 ;  /* 0x000a481a01007387 */ /* 0x0001e20000100a00 */
[----:B------:R-:W-:Y:S01]  /*59bc0*/  VIADD R3, R22, UR23 ;  /* 0x0000001716037c36 */ /* 0x000fe20008000000 */
[-C--:B------:R-:W-:Y:S02]  /*59bd0*/  LEA R24, P2, R11, R20.reuse, 0x1 ;  /* 0x000000140b187211 */ /* 0x080fe400078408ff */
[----:B------:R1:W-:Y:S01]  /*59be0*/  STL.64 [R1+0xaa0], R14 ;  /* 0x000aa00e01007387 */ /* 0x0003e20000100a00 */
[----:B------:R-:W-:Y:S01]  /*59bf0*/  VIADD R4, R3, UR22 ;  /* 0x0000001603047c36 */ /* 0x000fe20008000000 */
[----:B------:R-:W-:Y:S02]  /*59c00*/  LEA.HI.X.SX32 R25, R11, R21, 0x1, P2 ;  /* 0x000000150b197211 */ /* 0x000fe400010f0eff */
[-C--:B0-----:R-:W-:Y:S02]  /*59c10*/  LEA R26, P3, R19, R20.reuse, 0x1 ;  /* 0x00000014131a7211 */ /* 0x081fe400078608ff */
[----:B-1----:R-:W-:-:S02]  /*59c20*/  LEA R14, P1, R9, R20, 0x1 ;  /* 0x00000014090e7211 */ /* 0x002fc400078208ff */
[-C--:B------:R-:W-:Y:S02]  /*59c30*/  LEA.HI.X.SX32 R27, R19, R21.reuse, 0x1, P3 ;  /* 0x00000015131b7211 */ /* 0x080fe400018f0eff */
[-C--:B------:R-:W-:Y:S01]  /*59c40*/  LEA.HI.X.SX32 R15, R9, R21.reuse, 0x1, P1 ;  /* 0x00000015090f7211 */ /* 0x080fe200008f0eff */
[----:B------:R-:W-:Y:S01]  /*59c50*/  VIADD R8, R4, UR21 ;  /* 0x0000001504087c36 */ /* 0x000fe20008000000 */
[-C--:B------:R-:W-:Y:S01]  /*59c60*/  LEA R12, P2, R10, R20.reuse, 0x1 ;  /* 0x000000140a0c7211 */ /* 0x080fe200078408ff */
[----:B------:R-:W-:Y:S01]  /*59c70*/  STL.64 [R1+0xa78], R24 ;  /* 0x000a781801007387 */ /* 0x000fe20000100a00 */
[-C--:B------:R-:W-:Y:S01]  /*59c80*/  LEA R28, P1, R18, R20.reuse, 0x1 ;  /* 0x00000014121c7211 */ /* 0x080fe200078208ff */
[----:B------:R-:W-:Y:S01]  /*59c90*/  VIADD R6, R8, UR20 ;  /* 0x0000001408067c36 */ /* 0x000fe20008000000 */
[-C--:B------:R-:W-:Y:S01]  /*59ca0*/  LEA.HI.X.SX32 R13, R10, R21.reuse, 0x1, P2 ;  /* 0x000000150a0d7211 */ /* 0x080fe200010f0eff */
[----:B------:R0:W-:Y:S04]  /*59cb0*/  STL.64 [R1+0x1678], R14 ;  /* 0x0016780e01007387 */ /* 0x0001e80000100a00 */
[----:B------:R1:W-:Y:S01]  /*59cc0*/  STL.64 [R1+0xad0], R26 ;  /* 0x000ad01a01007387 */ /* 0x0003e20000100a00 */
[----:B------:R-:W-:Y:S01]  /*59cd0*/  LEA.HI.X.SX32 R29, R18, R21, 0x1, P1 ;  /* 0x00000015121d7211 */ /* 0x000fe200008f0eff */
[----:B------:R-:W-:Y:S01]  /*59ce0*/  VIADD R11, R6, UR19 ;  /* 0x00000013060b7c36 */ /* 0x000fe20008000000 */
[----:B0-----:R-:W-:-:S02]  /*59cf0*/  LEA R14, P3, R22, R20, 0x1 ;  /* 0x00000014160e7211 */ /* 0x001fc400078608ff */
[C---:B-1----:R-:W-:Y:S02]  /*59d00*/  LEA R26, P2, R23.reuse, R20, 0x1 ;  /* 0x00000014171a7211 */ /* 0x042fe400078408ff */
[-C--:B------:R-:W-:Y:S02]  /*59d10*/  LEA.HI.X.SX32 R15, R22, R21.reuse, 0x1, P3 ;  /* 0x00000015160f7211 */ /* 0x080fe400018f0eff */
[----:B------:R-:W-:Y:S01]  /*59d20*/  LEA.HI.X.SX32 R27, R23, R21, 0x1, P2 ;  /* 0x00000015171b7211 */ /* 0x000fe200010f0eff */
[----:B------:R-:W-:Y:S01]  /*59d30*/  VIADD R24, R11, UR18 ;  /* 0x000000120b187c36 */ /* 0x000fe20008000000 */
[----:B------:R0:W-:Y:S04]  /*59d40*/  STL.64 [R1+0xa98], R28 ;  /* 0x000a981c01007387 */ /* 0x0001e80000100a00 */
[----:B------:R1:W-:Y:S01]  /*59d50*/  STL.64 [R1+0xac8], R26 ;  /* 0x000ac81a01007387 */ /* 0x0003e20000100a00 */
[----:B------:R-:W-:-:S03]  /*59d60*/  VIADD R10, R24, UR17 ;  /* 0x00000011180a7c36 */ /* 0x000fc60008000000 */
[----:B------:R4:W-:Y:S01]  /*59d70*/  STL.64 [R1+0xad8], R14 ;  /* 0x000ad80e01007387 */ /* 0x0009e20000100a00 */
[CC--:B0-----:R-:W-:Y:S02]  /*59d80*/  LEA R28, P1, R3.reuse, R20.reuse, 0x1 ;  /* 0x00000014031c7211 */ /* 0x0c1fe400078208ff */
[-C--:B-1----:R-:W-:Y:S02]  /*59d90*/  LEA R26, P2, R4, R20.reuse, 0x1 ;  /* 0x00000014041a7211 */ /* 0x082fe400078408ff */
[-C--:B------:R-:W-:Y:S02]  /*59da0*/  LEA.HI.X.SX32 R29, R3, R21.reuse, 0x1, P1 ;  /* 0x00000015031d7211 */ /* 0x080fe400008f0eff */
[-C--:B----4-:R-:W-:Y:S02]  /*59db0*/  LEA R14, P3, R8, R20.reuse, 0x1 ;  /* 0x00000014080e7211 */ /* 0x090fe400078608ff */
[-C--:B------:R-:W-:Y:S01]  /*59dc0*/  LEA.HI.X.SX32 R27, R4, R21.reuse, 0x1, P2 ;  /* 0x00000015041b7211 */ /* 0x080fe200010f0eff */
[----:B------:R-:W-:Y:S01]  /*59dd0*/  VIADD R19, R10, UR16 ;  /* 0x000000100a137c36 */ /* 0x000fe20008000000 */
[----:B------:R-:W-:Y:S01]  /*59de0*/  LEA.HI.X.SX32 R15, R8, R21, 0x1, P3 ;  /* 0x00000015080f7211 */ /* 0x000fe200018f0eff */
[----:B------:R-:W-:Y:S01]  /*59df0*/  STL.64 [R1+0xac0], R28 ;  /* 0x000ac01c01007387 */ /* 0x000fe20000100a00 */
[----:B------:R-:W-:Y:S01]  /*59e00*/  LEA R22, P2, R11, R20, 0x1 ;  /* 0x000000140b167211 */ /* 0x000fe200078408ff */
[----:B------:R-:W-:-:S02]  /*59e10*/  VIADD R18, R19, UR15 ;  /* 0x0000000f13127c36 */ /* 0x000fc40008000000 */
[----:B------:R0:W-:Y:S04]  /*59e20*/  STL.64 [R1+0xae0], R26 ;  /* 0x000ae01a01007387 */ /* 0x0001e80000100a00 */
[----:B------:R1:W-:Y:S01]  /*59e30*/  STL.64 [R1+0xae8], R14 ;  /* 0x000ae80e01007387 */ /* 0x0003e20000100a00 */
[----:B------:R-:W-:Y:S01]  /*59e40*/  VIADD R5, R18, UR14 ;  /* 0x0000000e12057c36 */ /* 0x000fe20008000000 */
[----:B------:R-:W-:Y:S02]  /*59e50*/  LEA.HI.X.SX32 R23, R11, R21, 0x1, P2 ;  /* 0x000000150b177211 */ /* 0x000fe400010f0eff */
[-C--:B0-----:R-:W-:Y:S02]  /*59e60*/  LEA R26, P1, R6, R20.reuse, 0x1 ;  /* 0x00000014061a7211 */ /* 0x081fe400078208ff */
[----:B-1----:R-:W-:-:S02]  /*59e70*/  LEA R14, P3, R24, R20, 0x1 ;  /* 0x00000014180e7211 */ /* 0x002fc400078608ff */
[-C--:B------:R-:W-:Y:S02]  /*59e80*/  LEA.HI.X.SX32 R27, R6, R21.reuse, 0x1, P1 ;  /* 0x00000015061b7211 */ /* 0x080fe400008f0eff */
[----:B------:R-:W-:Y:S01]  /*59e90*/  LEA.HI.X.SX32 R15, R24, R21, 0x1, P3 ;  /* 0x00000015180f7211 */ /* 0x000fe200018f0eff */
[----:B------:R-:W-:Y:S02]  /*59ea0*/  VIADD R3, R5, UR13 ;  /* 0x0000000d05037c36 */ /* 0x000fe40008000000 */
[----:B------:R0:W-:Y:S02]  /*59eb0*/  STL.64 [R1+0xaa8], R26 ;  /* 0x000aa81a01007387 */ /* 0x0001e40000100a00 */
[----:B------:R-:W-:Y:S02]  /*59ec0*/  VIADD R7, R3, UR12 ;  /* 0x0000000c03077c36 */ /* 0x000fe40008000000 */
[----:B------:R-:W-:Y:S04]  /*59ed0*/  STL.64 [R1+0xb08], R22 ;  /* 0x000b081601007387 */ /* 0x000fe80000100a00 */
[----:B------:R1:W-:Y:S01]  /*59ee0*/  STL.64 [R1+0xb18], R14 ;  /* 0x000b180e01007387 */ /* 0x0003e20000100a00 */
[----:B0-----:R-:W-:Y:S01]  /*59ef0*/  LEA R26, P1, R10, R20, 0x1 ;  /* 0x000000140a1a7211 */ /* 0x001fe200078208ff */
[----:B------:R-:W-:-:S03]  /*59f00*/  VIADD R4, R7, UR11 ;  /* 0x0000000b07047c36 */ /* 0x000fc60008000000 */
[----:B------:R-:W-:Y:S02]  /*59f10*/  LEA.HI.X.SX32 R27, R10, R21, 0x1, P1 ;  /* 0x000000150a1b7211 */ /* 0x000fe400008f0eff */
[----:B-1----:R-:W-:-:S04]  /*59f20*/  LEA R14, P3, R18, R20, 0x1 ;  /* 0x00000014120e7211 */ /* 0x002fc800078608ff */
[-C--:B------:R-:W-:Y:S01]  /*59f30*/  LEA.HI.X.SX32 R15, R18, R21.reuse, 0x1, P3 ;  /* 0x00000015120f7211 */ /* 0x080fe200018f0eff */
[----:B------:R-:W-:Y:S01]  /*59f40*/  VIADD R9, R4, UR10 ;  /* 0x0000000a04097c36 */ /* 0x000fe20008000000 */
[CC--:B------:R-:W-:Y:S01]  /*59f50*/  LEA R22, P2, R19.reuse, R20.reuse, 0x1 ;  /* 0x0000001413167211 */ /* 0x0c0fe200078408ff */
[----:B------:R0:W-:Y:S04]  /*59f60*/  STL.64 [R1+0xb00], R26 ;  /* 0x000b001a01007387 */ /* 0x0001e80000100a00 */
[----:B------:R1:W-:Y:S01]  /*59f70*/  STL.64 [R1+0xb30], R14 ;  /* 0x000b300e01007387 */ /* 0x0003e20000100a00 */
[----:B------:R-:W-:Y:S01]  /*59f80*/  LEA.HI.X.SX32 R23, R19, R21, 0x1, P2 ;  /* 0x0000001513177211 */ /* 0x000fe200010f0eff */
[----:B------:R-:W-:Y:S01]  /*59f90*/  VIADD R11, R9, UR61 ;  /* 0x0000003d090b7c36 */ /* 0x000fe20008000000 */
[----:B------:R-:W-:-:S03]  /*59fa0*/  LEA R28, P2, R3, R20, 0x1 ;  /* 0x00000014031c7211 */ /* 0x000fc600078408ff */
[----:B------:R-:W-:Y:S01]  /*59fb0*/  VIADD R18, R11, UR60 ;  /* 0x0000003c0b127c36 */ /* 0x000fe20008000000 */
[-C--:B0-----:R-:W-:Y:S02]  /*59fc0*/  LEA R26, P3, R7, R20.reuse, 0x1 ;  /* 0x00000014071a7211 */ /* 0x081fe400078608ff */
[-C--:B-1----:R-:W-:Y:S02]  /*59fd0*/  LEA R14, P1, R5, R20.reuse, 0x1 ;  /* 0x00000014050e7211 */ /* 0x082fe400078208ff */
[-C--:B------:R-:W-:Y:S02]  /*59fe0*/  LEA.HI.X.SX32 R29, R3, R21.reuse, 0x1, P2 ;  /* 0x00000015031d7211 */ /* 0x080fe400010f0eff */
[-C--:B------:R-:W-:Y:S01]  /*59ff0*/  LEA.HI.X.SX32 R15, R5, R21.reuse, 0x1, P1 ;  /* 0x00000015050f7211 */ /* 0x080fe200008f0eff */
[----:B------:R0:W-:Y:S01]  /*5a000*/  STL.64 [R1+0xb10], R22 ;  /* 0x000b101601007387 */ /* 0x0001e20000100a00 */
[-C--:B------:R-:W-:Y:S02]  /*5a010*/  LEA R6, P1, R4, R20.reuse, 0x1 ;  /* 0x0000001404067211 */ /* 0x080fe400078208ff */
[----:B------:R-:W-:Y:S01]  /*5a020*/  LEA.HI.X.SX32 R27, R7, R21, 0x1, P3 ;  /* 0x00000015071b7211 */ /* 0x000fe200018f0eff */
[----:B------:R1:W-:Y:S01]  /*5a030*/  STL.64 [R1], R14 ;  /* 0x0000000e01007387 */ /* 0x0003e20000100a00 */
[-C--:B------:R-:W-:Y:S01]  /*5a040*/  LEA R8, P2, R9, R20.reuse, 0x1 ;  /* 0x0000001409087211 */ /* 0x080fe200078408ff */
[----:B------:R-:W-:Y:S01]  /*5a050*/  VIADD R5, R18, UR59 ;  /* 0x0000003b12057c36 */ /* 0x000fe20008000000 */
[----:B------:R-:W-:-:S02]  /*5a060*/  LEA R10, P3, R11, R20, 0x1 ;  /* 0x000000140b0a7211 */ /* 0x000fc400078608ff */
[-C--:B------:R-:W-:Y:S02]  /*5a070*/  LEA.HI.X.SX32 R7, R4, R21.reuse, 0x1, P1 ;  /* 0x0000001504077211 */ /* 0x080fe400008f0eff */
[-C--:B------:R-:W-:Y:S02]  /*5a080*/  LEA.HI.X.SX32 R9, R9, R21.reuse, 0x1, P2 ;  /* 0x0000001509097211 */ /* 0x080fe400010f0eff */
[----:B0-----:R-:W-:Y:S01]  /*5a090*/  LEA R22, P1, R18, R20, 0x1 ;  /* 0x0000001412167211 */ /* 0x001fe200078208ff */
[----:B-1----:R-:W4:Y:S04]  /*5a0a0*/  LDL.LU R15, [R1+0x78c] ;  /* 0x00078c00010f7983 */ /* 0x002f280000300800 */
[----:B------:R0:W-:Y:S01]  /*5a0b0*/  STL.64 [R1+0x1640], R28 ;  /* 0x0016401c01007387 */ /* 0x0001e20000100a00 */
[----:B------:R-:W-:-:S02]  /*5a0c0*/  LEA.HI.X.SX32 R11, R11, R21, 0x1, P3 ;  /* 0x000000150b0b7211 */ /* 0x000fc400018f0eff */
[C---:B------:R-:W-:Y:S02]  /*5a0d0*/  LEA R24, P2, R5.reuse, R20, 0x1 ;  /* 0x0000001405187211 */ /* 0x040fe400078408ff */
[-C--:B------:R-:W-:Y:S01]  /*5a0e0*/  LEA.HI.X.SX32 R23, R18, R21.reuse, 0x1, P1 ;  /* 0x0000001512177211 */ /* 0x080fe200008f0eff */
[----:B0-----:R-:W2:Y:S04]  /*5a0f0*/  LDL.LU.64 R28, [R1+0xde0] ;  /* 0x000de000011c7983 */ /* 0x001ea80000300a00 */
[----:B------:R0:W-:Y:S01]  /*5a100*/  STL.64 [R1+0x1648], R26 ;  /* 0x0016481a01007387 */ /* 0x0001e20000100a00 */
[----:B------:R-:W-:-:S03]  /*5a110*/  LEA.HI.X.SX32 R25, R5, R21, 0x1, P2 ;  /* 0x0000001505197211 */ /* 0x000fc600010f0eff */
[----:B0-----:R-:W2:Y:S04]  /*5a120*/  LDL.LU R27, [R1+0x940] ;  /* 0x00094000011b7983 */ /* 0x001ea80000300800 */
[----:B------:R-:W2:Y:S04]  /*5a130*/  LDL.LU R26, [R1+0x944] ;  /* 0x00094400011a7983 */ /* 0x000ea80000300800 */
[----:B------:R0:W-:Y:S04]  /*5a140*/  STL.64 [R1+0x1650], R6 ;  /* 0x0016500601007387 */ /* 0x0001e80000100a00 */
[----:B0-----:R-:W2:Y:S04]  /*5a150*/  LDL.LU.64 R6, [R1+0xde8] ;  /* 0x000de80001067983 */ /* 0x001ea80000300a00 */
[----:B------:R0:W-:Y:S04]  /*5a160*/  STL.64 [R1+0x1658], R8 ;  /* 0x0016580801007387 */ /* 0x0001e80000100a00 */
[----:B0-----:R-:W4:Y:S04]  /*5a170*/  LDL.LU.64 R8, [R1+0xdf0] ;  /* 0x000df00001087983 */ /* 0x001f280000300a00 */
[----:B------:R0:W-:Y:S04]  /*5a180*/  STL.64 [R1+0x1660], R10 ;  /* 0x0016600a01007387 */ /* 0x0001e80000100a00 */
[----:B0-----:R-:W2:Y:S04]  /*5a190*/  LDL.LU.64 R10, [R1+0xdd0] ;  /* 0x000dd000010a7983 */ /* 0x001ea80000300a00 */
[----:B------:R0:W-:Y:S04]  /*5a1a0*/  STL.64 [R1+0x1668], R22 ;  /* 0x0016681601007387 */ /* 0x0001e80000100a00 */
[----:B0-----:R-:W2:Y:S04]  /*5a1b0*/  LDL.LU.64 R22, [R1+0xdd8] ;  /* 0x000dd80001167983 */ /* 0x001ea80000300a00 */
[----:B------:R0:W-:Y:S04]  /*5a1c0*/  STL.64 [R1+0x1670], R24 ;  /* 0x0016701801007387 */ /* 0x0001e80000100a00 */
[----:B0-----:R-:W4:Y:S01]  /*5a1d0*/  LDL.LU.64 R24, [R1+0xdf8] ;  /* 0x000df80001187983 */ /* 0x001f220000300a00 */
[----:B------:R-:W-:-:S04]  /*5a1e0*/  VIADD R3, R5, UR6 ;  /* 0x0000000605037c36 */ /* 0x000fc80008000000 */
[C---:B------:R-:W-:Y:S01]  /*5a1f0*/  VIADD R19, R3.reuse, UR5 ;  /* 0x0000000503137c36 */ /* 0x040fe20008000000 */
[CC--:B------:R-:W-:Y:S01]  /*5a200*/  LEA R4, P3, R3.reuse, R20.reuse, 0x1 ;  /* 0x0000001403047211 */ /* 0x0c0fe200078608ff */
[C---:B---3--:R-:W-:Y:S01]  /*5a210*/  VIADD R18, R2.reuse, 0x8e ;  /* 0x0000008e02127836 */ /* 0x048fe20000000000 */
[----:B------:R-:W-:Y:S02]  /*5a220*/  ULDC UR5, c[0x0][0x22c] ;  /* 0x00008b0000057ab9 */ /* 0x000fe40000000800 */
[----:B------:R-:W-:Y:S01]  /*5a230*/  LEA.HI.X.SX32 R5, R3, R21, 0x1, P3 ;  /* 0x0000001503057211 */ /* 0x000fe200018f0eff */
[----:B------:R-:W-:Y:S01]  /*5a240*/  VIADD R3, R2, 0x8d ;  /* 0x0000008d02037836 */ /* 0x000fe20000000000 */
[----:B------:R-:W-:-:S04]  /*5a250*/  LEA R20, P4, R19, R20, 0x1 ;  /* 0x0000001413147211 */ /* 0x000fc800078808ff */
[----:B------:R-:W-:Y:S01]  /*5a260*/  LEA.HI.X.SX32 R21, R19, R21, 0x1, P4 ;  /* 0x0000001513157211 */ /* 0x000fe200020f0eff */
[C---:B------:R-:W-:Y:S01]  /*5a270*/  VIADD R19, R2.reuse, 0x8f ;  /* 0x0000008f02137836 */ /* 0x040fe20000000000 */
[----:B------:R-:W-:Y:S01]  /*5a280*/  ISETP.LT.AND P4, PT, R3, UR4, !P0 ;  /* 0x0000000403007c0c */ /* 0x000fe2000c781270 */
[----:B------:R-:W-:Y:S01]  /*5a290*/  ULDC UR4, c[0x0][0x22c] ;  /* 0x00008b0000047ab9 */ /* 0x000fe20000000800 */
[----:B------:R-:W-:Y:S01]  /*5a2a0*/  VIADD R3, R2, 0x90 ;  /* 0x0000009002037836 */ /* 0x000fe20000000000 */
[----:B------:R-:W-:Y:S01]  /*5a2b0*/  ISETP.LT.AND P5, PT, R18, UR4, !P0 ;  /* 0x0000000412007c0c */ /* 0x000fe2000c7a1270 */
[----:B------:R-:W-:Y:S01]  /*5a2c0*/  ULDC UR4, c[0x0][0x22c] ;  /* 0x00008b0000047ab9 */ /* 0x000fe20000000800 */
[----:B------:R-:W-:Y:S01]  /*5a2d0*/  VIADD R18, R2, 0x91 ;  /* 0x0000009102127836 */ /* 0x000fe20000000000 */
[----:B------:R-:W-:Y:S01]  /*5a2e0*/  ISETP.LT.AND P6, PT, R19, UR4, !P0 ;  /* 0x0000000413007c0c */ /* 0x000fe2000c7c1270 */
[----:B------:R-:W-:Y:S02]  /*5a2f0*/  ULDC UR4, c[0x0][0x22c] ;  /* 0x00008b0000047ab9 */ /* 0x000fe40000000800 */
[----:B------:R-:W-:Y:S01]  /*5a300*/  ISETP.LT.AND P1, PT, R3, UR4, !P0 ;  /* 0x0000000403007c0c */ /* 0x000fe2000c721270 */
[----:B------:R-:W-:-:S02]  /*5a310*/  ULDC UR4, c[0x0][0x22c] ;  /* 0x00008b0000047ab9 */ /* 0x000fc40000000800 */
[----:B------:R-:W-:Y:S01]  /*5a320*/  ISETP.LT.AND P2, PT, R18, UR4, !P0 ;  /* 0x0000000412007c0c */ /* 0x000fe2000c741270 */
[----:B------:R-:W-:Y:S01]  /*5a330*/  VIADD R3, R2, 0x92 ;  /* 0x0000009202037836 */ /* 0x000fe20000000000 */
[----:B------:R-:W-:Y:S01]  /*5a340*/  PRMT R18, R0, 0x7632, R18 ;  /* 0x0000763200127816 */ /* 0x000fe20000000012 */
[----:B------:R-:W-:Y:S01]  /*5a350*/  ULDC UR4, c[0x0][0x22c] ;  /* 0x00008b0000047ab9 */ /* 0x000fe20000000800 */
[----:B------:R-:W3:Y:S04]  /*5a360*/  LDL.LU R0, [R1+0x1680] ;  /* 0x0016800001007983 */ /* 0x000ee80000300800 */
[----:B----4-:R0:W-:Y:S04]  /*5a370*/  @P4 STG.E.U16 desc[UR8][R24.64], R18 ;  /* 0x0000001218004986 */ /* 0x0101e8000c101508 */
[----:B------:R1:W-:Y:S04]  /*5a380*/  @P5 STG.E.U16 desc[UR8][R8.64], R15 ;  /* 0x0000000f08005986 */ /* 0x0003e8000c101508 */
[----:B0-----:R-:W4:Y:S04]  /*5a390*/  LDL.LU.64 R24, [R1+0xdc8] ;  /* 0x000dc80001187983 */ /* 0x001f280000300a00 */
[----:B-1----:R-:W3:Y:S04]  /*5a3a0*/  LDL.LU.64 R8, [R1+0xdc0] ;  /* 0x000dc00001087983 */ /* 0x002ee80000300a00 */
[----:B------:R-:W3:Y:S01]  /*5a3b0*/  LDL.LU R14, [R1+0x948] ;  /* 0x00094800010e7983 */ /* 0x000ee20000300800 */
[----:B------:R-:W-:-:S05]  /*5a3c0*/  PRMT R18, R15, 0x7632, R18 ;  /* 0x000076320f127816 */ /* 0x000fca0000000012 */
[----:B--2---:R0:W-:Y:S01]  /*5a3d0*/  @P6 STG.E.U16 desc[UR8][R6.64], R18 ;  /* 0x0000001206006986 */ /* 0x0041e2000c101508 */
[----:B------:R-:W-:-:S03]  /*5a3e0*/  ISETP.LT.AND P3, PT, R3, UR4, !P0 ;  /* 0x0000000403007c0c */ /* 0x000fc6000c761270 */
[----:B------:R1:W-:Y:S01]  /*5a3f0*/  @P1 STG.E.U16 desc[UR8][R28.64], R27 ;  /* 0x0000001b1c001986 */ /* 0x0003e2000c101508 */
[C---:B------:R-:W-:Y:S01]  /*5a400*/  VIADD R3, R2.reuse, 0x93 ;  /* 0x0000009302037836 */ /* 0x040fe20000000000 */
[----:B------:R-:W-:Y:S02]  /*5a410*/  ULDC UR4, c[0x0][0x22c] ;  /* 0x00008b0000047ab9 */ /* 0x000fe40000000800 */
[----:B0-----:R-:W2:Y:S04]  /*5a420*/  LDL.LU.64 R6, [R1+0xdb8] ;  /* 0x000db80001067983 */ /* 0x001ea80000300a00 */
[----:B-1----:R-:W2:Y:S04]  /*5a430*/  LDL.LU.64 R28, [R1+0xdb0] ;  /* 0x000db000011c7983 */ /* 0x002ea80000300a00 */
[----:B------:R-:W2:Y:S01]  /*5a440*/  LDL.LU R15, [R1+0x94c] ;  /* 0x00094c00010f7983 */ /* 0x000ea20000300800 */
[----:B------:R-:W-:Y:S01]  /*5a450*/  ISETP.LT.AND P4, PT, R3, UR4, !P0 ;  /* 0x0000000403007c0c */ /* 0x000fe2000c781270 */
[----:B------:R-:W-:Y:S01]  /*5a460*/  VIADD R3, R2, 0x94 ;  /* 0x0000009402037836 */ /* 0x000fe20000000000 */
[----:B------:R-:W-:Y:S01]  /*5a470*/  ULDC UR4, c[0x0][0x22c] ;  /* 0x00008b0000047ab9 */ /* 0x000fe20000000800 */
[----:B------:R-:W-:-:S03]  /*5a480*/  PRMT R18, R27, 0x7632, R18 ;  /* 0x000076321b127816 */ /* 0x000fc60000000012 */
[----:B------:R-:W-:Y:S02]  /*5a490*/  ISETP.LT.AND P5, PT, R3, UR4, !P0 ;  /* 0x0000000403007c0c */ /* 0x000fe4000c7a1270 */
[----:B------:R0:W-:Y:S01]  /*5a4a0*/  @P2 STG.E.U16 desc[UR8][R22.64], R18 ;  /* 0x0000001216002986 */ /* 0x0001e2000c101508 */
[----:B------:R-:W-:Y:S01]  /*5a4b0*/  VIADD R3, R2, 0x95 ;  /* 0x0000009502037836 */ /* 0x000fe20000000000 */
[----:B------:R-:W-:Y:S02]  /*5a4c0*/  ULDC UR4, c[0x0][0x22c] ;  /* 0x00008b0000047ab9 */ /* 0x000fe40000000800 */
[----:B------:R1:W-:Y:S04]  /*5a4d0*/  @P3 STG.E.U16 desc[UR8][R10.64], R26 ;  /* 0x0000001a0a003986 */ /* 0x0003e8000c101508 */
[----:B0-----:R-:W2:Y:S01]  /*5a4e0*/  LDL.LU.64 R22, [R1+0xda8] ;  /* 0x000da80001167983 */ /* 0x001ea20000300a00 */
[----:B------:R-:W-:-:S03]  /*5a4f0*/  PRMT R18, R26, 0x7632, R18 ;  /* 0x000076321a127816 */ /* 0x000fc60000000012 */
[----:B-1----:R-:W2:Y:S04]  /*5a500*/  LDL.LU.64 R10, [R1+0xda0] ;  /* 0x000da000010a7983 */ /* 0x002ea80000300a00 */
[----:B------:R-:W2:Y:S04]  /*5a510*/  LDL.LU R27, [R1+0x930] ;  /* 0x00093000011b7983 */ /* 0x000ea80000300800 */
[----:B----4-:R0:W-:Y:S04]  /*5a520*/  @P4 STG.E.U16 desc[UR8][R24.64], R18 ;  /* 0x0000001218004986 */ /* 0x0101e8000c101508 */
[----:B---3--:R1:W-:Y:S04]  /*5a530*/  @P5 STG.E.U16 desc[UR8][R8.64], R14 ;  /* 0x0000000e08005986 */ /* 0x0083e8000c101508 */
[----:B0-----:R-:W3:Y:S04]  /*5a540*/  LDL.LU.64 R24, [R1+0xd98] ;  /* 0x000d980001187983 */ /* 0x001ee80000300a00 */
[----:B-1----:R-:W4:Y:S04]  /*5a550*/  LDL.LU.64 R8, [R1+0xd90] ;  /* 0x000d900001087983 */ /* 0x002f280000300a00 */
[----:B------:R-:W4:Y:S01]  /*5a560*/  LDL.LU R26, [R1+0x934] ;  /* 0x00093400011a7983 */ /* 0x000f220000300800 */
[----:B------:R-:W-:Y:S01]  /*5a570*/  ISETP.LT.AND P6, PT, R3, UR4, !P0 ;  /* 0x0000000403007c0c */ /* 0x000fe2000c7c1270 */
[----:B------:R-:W-:Y:S01]  /*5a580*/  VIADD R3, R2, 0x96 ;  /* 0x0000009602037836 */ /* 0x000fe20000000000 */
[----:B------:R-:W-:-:S04]  /*5a590*/  ULDC UR4, c[0x0][0x22c] ;  /* 0x00008b0000047ab9 */ /* 0x000fc80000000800 */
[----:B------:R-:W-:Y:S01]  /*5a5a0*/  ISETP.LT.AND P1, PT, R3, UR4, !P0 ;  /* 0x0000000403007c0c */ /* 0x000fe2000c721270 */
[----:B------:R-:W-:Y:S01]  /*5a5b0*/  VIADD R3, R2, 0x97 ;  /* 0x0000009702037836 */ /* 0x000fe20000000000 */
[----:B------:R-:W-:Y:S01]  /*5a5c0*/  PRMT R18, R14, 0x7632, R18 ;  /* 0x000076320e127816 */ /* 0x000fe20000000012 */
[----:B------:R-:W-:-:S03]  /*5a5d0*/  ULDC UR4, c[0x0][0x22c] ;  /* 0x00008b0000047ab9 */ /* 0x000fc60000000800 */
[----:B------:R-:W-:Y:S01]  /*5a5e0*/  ISETP.LT.AND P2, PT, R3, UR4, !P0 ;  /* 0x0000000403007c0c */ /* 0x000fe2000c741270 */
[----:B------:R-:W-:Y:S01]  /*5a5f0*/  VIADD R3, R2, 0x98 ;  /* 0x0000009802037836 */ /* 0x000fe20000000000 */
[----:B--2---:R0:W-:Y:S01]  /*5a600*/  @P6 STG.E.U16 desc[UR8][R6.64], R18 ;  /* 0x0000001206006986 */ /* 0x0041e2000c101508 */
[----:B------:R-:W-:-:S04]  /*5a610*/  ULDC UR4, c[0x0][0x22c] ;  /* 0x00008b0000047ab9 */ /* 0x000fc80000000800 */
[----:B------:R1:W-:Y:S01]  /*5a620*/  @P1 STG.E.U16 desc[UR8][R28.64], R15 ;  /* 0x0000000f1c001986 */ /* 0x0003e2000c101508 */
[----:B------:R-:W-:Y:S01]  /*5a630*/  ISETP.LT.AND P3, PT, R3, UR4, !P0 ;  /* 0x0000000403007c0c */ /* 0x000fe2000c761270 */
[C---:B------:R-:W-:Y:S01]  /*5a640*/  VIADD R3, R2.reuse, 0x99 ;  /* 0x0000009902037836 */ /* 0x040fe20000000000 */
[----:B------:R-:W-:Y:S01]  /*5a650*/  ULDC UR4, c[0x0][0x22c] ;  /* 0x00008b0000047ab9 */ /* 0x000fe20000000800 */
        /* <DEDUP_REMOVED lines=16> */
[----:B---3--:R0:W-:Y:S04]  /*5a760*/  @P4 STG.E.U16 desc[UR8][R24.64], R18 ;  /* 0x0000001218004986 */ /* 0x0081e8000c101508 */
[----:B----4-:R1:W-:Y:S04]  /*5a770*/  @P5 STG.E.U16 desc[UR8][R8.64], R26 ;  /* 0x0000001a08005986 */ /* 0x0103e8000c101508 */
        /* <DEDUP_REMOVED lines=71> */
[----:B0-----:R-:W3:Y:S04]  /*5abf0*/  LDL.LU.64 R24, [R1+0xd08] ;  /* 0x000d080001187983 */ /* 0x001ee80000300a00 */
[----:B----4-:R0:W-:Y:S04]  /*5ac00*/  @P5 STG.E.U16 desc[UR8][R8.64], R15 ;  /* 0x0000000f08005986 */ /* 0x0101e8000c101508 */
[----:B0-----:R-:W4:Y:S04]  /*5ac10*/  LDL.LU.64 R8, [R1+0xd00] ;  /* 0x000d000001087983 */ /* 0x001f280000300a00 */
        /* <DEDUP_REMOVED lines=1184> */
[----:B---3--:R-:W-:Y:S04]  /*5f620*/  @P4 STG.E.U16 desc[UR8][R24.64], R18 ;  /* 0x0000001218004986 */ /* 0x008fe8000c101508 */
[----:B----4-:R0:W-:Y:S04]  /*5f630*/  @P5 STG.E.U16 desc[UR8][R8.64], R14 ;  /* 0x0000000e08005986 */ /* 0x0101e8000c101508 */
[----:B0-----:R-:W3:Y:S01]  /*5f640*/  LDL.LU.64 R8, [R1+0x230] ;  /* 0x0002300001087983 */ /* 0x001ee20000300a00 */
[----:B------:R-:W-:Y:S01]  /*5f650*/  ISETP.LT.AND P6, PT, R3, UR4, !P0 ;  /* 0x0000000403007c0c */ /* 0x000fe2000c7c1270 */
[----:B------:R-:W-:Y:S01]  /*5f660*/  VIADD R3, R2, 0x16e ;  /* 0x0000016e02037836 */ /* 0x000fe20000000000 */
[----:B------:R-:W-:Y:S01]  /*5f670*/  ULDC UR4, c[0x0][0x22c] ;  /* 0x00008b0000047ab9 */ /* 0x000fe20000000800 */
[----:B------:R-:W-:Y:S01]  /*5f680*/  PRMT R18, R14, 0x7632, R18 ;  /* 0x000076320e127816 */ /* 0x000fe20000000012 */
[----:B------:R-:W4:Y:S02]  /*5f690*/  LDL.LU R26, [R1+0x994] ;  /* 0x00099400011a7983 */ /* 0x000f240000300800 */
[----:B------:R-:W-:Y:S01]  /*5f6a0*/  ISETP.LT.AND P1, PT, R3, UR4, !P0 ;  /* 0x0000000403007c0c */ /* 0x000fe2000c721270 */
[----:B------:R-:W-:Y:S01]  /*5f6b0*/  VIADD R3, R2, 0x16f ;  /* 0x0000016f02037836 */ /* 0x000fe20000000000 */
[----:B------:R-:W-:-:S05]  /*5f6c0*/  ULDC UR4, c[0x0][0x22c] ;  /* 0x00008b0000047ab9 */ /* 0x000fca0000000800 */
[----:B--2---:R0:W-:Y:S01]  /*5f6d0*/  @P6 STG.E.U16 desc[UR8][R6.64], R18 ;  /* 0x0000001206006986 */ /* 0x0041e2000c101508 */
[----:B------:R-:W-:Y:S01]  /*5f6e0*/  ISETP.LT.AND P2, PT, R3, UR4, !P0 ;  /* 0x0000000403007c0c */ /* 0x000fe2000c741270 */
[----:B------:R-:W-:Y:S01]  /*5f6f0*/  VIADD R3, R2, 0x170 ;  /* 0x0000017002037836 */ /* 0x000fe20000000000 */
[----:B------:R-:W-:-:S03]  /*5f700*/  ULDC UR4, c[0x0][0x22c] ;  /* 0x00008b0000047ab9 */ /* 0x000fc60000000800 */
[----:B------:R1:W-:Y:S04]  /*5f710*/  @P1 STG.E.U16 desc[UR8][R28.64], R15 ;  /* 0x0000000f1c001986 */ /* 0x0003e8000c101508 */
[----:B0-----:R-:W2:Y:S01]  /*5f720*/  LDL.LU.64 R6, [R1+0x260] ;  /* 0x0002600001067983 */ /* 0x001ea20000300a00 */
[----:B------:R-:W-:-:S03]  /*5f730*/  ISETP.LT.AND P3, PT, R3, UR4, !P0 ;  /* 0x0000000403007c0c */ /* 0x000fc6000c761270 */
[----:B-1----:R-:W2:Y:S01]  /*5f740*/  LDL.LU.64 R28, [R1+0x258] ;  /* 0x00025800011c7983 */ /* 0x002ea20000300a00 */
[----:B------:R-:W-:Y:S01]  /*5f750*/  VIADD R3, R2, 0x171 ;  /* 0x0000017102037836 */ /* 0x000fe20000000000 */
[----:B------:R-:W-:Y:S02]  /*5f760*/  ULDC UR4, c[0x0][0x22c] ;  /* 0x00008b0000047ab9 */ /* 0x000fe40000000800 */
[----:B------:R-:W2:Y:S01]  /*5f770*/  LDL.LU R14, [R1+0x998] ;  /* 0x00099800010e7983 */ /* 0x000ea20000300800 */
[----:B------:R-:W-:Y:S02]  /*5f780*/  PRMT R18, R15, 0x7632, R18 ;  /* 0x000076320f127816 */ /* 0x000fe40000000012 */
[----:B------:R-:W-:-:S03]  /*5f790*/  ISETP.LT.AND P4, PT, R3, UR4, !P0 ;  /* 0x0000000403007c0c */ /* 0x000fc6000c781270 */
        /* <DEDUP_REMOVED lines=8> */
[----:B------:R-:W2:Y:S04]  /*5f820*/  LDL.LU.64 R24, [R1+0x2a0] ;  /* 0x0002a00001187983 */ /* 0x000ea80000300a00 */
[----:B---3--:R0:W-:Y:S04]  /*5f830*/  @P4 STG.E.U16 desc[UR8][R8.64], R18 ;  /* 0x0000001208004986 */ /* 0x0081e8000c101508 */
[----:B0-----:R-:W3:Y:S04]  /*5f840*/  LDL.LU.64 R8, [R1+0x298] ;  /* 0x0002980001087983 */ /* 0x001ee80000300a00 */
[----:B------:R-:W3:Y:S01]  /*5f850*/  LDL.LU R27, [R1+0x9f0] ;  /* 0x0009f000011b7983 */ /* 0x000ee20000300800 */
[----:B------:R-:W-:Y:S01]  /*5f860*/  ISETP.LT.AND P5, PT, R3, UR4, !P0 ;  /* 0x0000000403007c0c */ /* 0x000fe2000c7a1270 */
[----:B------:R-:W-:Y:S01]  /*5f870*/  VIADD R3, R2, 0x173 ;  /* 0x0000017302037836 */ /* 0x000fe20000000000 */
[----:B------:R-:W-:-:S04]  /*5f880*/  ULDC UR4, c[0x0][0x22c] ;  /* 0x00008b0000047ab9 */ /* 0x000fc80000000800 */
[----:B------:R-:W-:Y:S01]  /*5f890*/  ISETP.LT.AND P6, PT, R3, UR4, !P0 ;  /* 0x0000000403007c0c */ /* 0x000fe2000c7c1270 */
[----:B------:R-:W-:Y:S01]  /*5f8a0*/  VIADD R3, R2, 0x174 ;  /* 0x0000017402037836 */ /* 0x000fe20000000000 */
[----:B------:R-:W-:-:S04]  /*5f8b0*/  ULDC UR4, c[0x0][0x22c] ;  /* 0x00008b0000047ab9 */ /* 0x000fc80000000800 */
[----:B------:R-:W-:Y:S01]  /*5f8c0*/  ISETP.LT.AND P1, PT, R3, UR4, !P0 ;  /* 0x0000000403007c0c */ /* 0x000fe2000c721270 */
[----:B------:R-:W-:Y:S01]  /*5f8d0*/  VIADD R3, R2, 0x175 ;  /* 0x0000017502037836 */ /* 0x000fe20000000000 */
[----:B----4-:R0:W-:Y:S01]  /*5f8e0*/  @P5 STG.E.U16 desc[UR8][R16.64], R26 ;  /* 0x0000001a10005986 */ /* 0x0101e2000c101508 */
[----:B------:R-:W-:-:S03]  /*5f8f0*/  ULDC UR4, c[0x0][0x22c] ;  /* 0x00008b0000047ab9 */ /* 0x000fc60000000800 */
[----:B------:R-:W-:Y:S01]  /*5f900*/  ISETP.LT.AND P2, PT, R3, UR4, !P0 ;  /* 0x0000000403007c0c */ /* 0x000fe2000c741270 */
[----:B------:R-:W-:Y:S01]  /*5f910*/  VIADD R3, R2, 0x176 ;  /* 0x0000017602037836 */ /* 0x000fe20000000000 */
[----:B------:R-:W-:Y:S01]  /*5f920*/  ULDC UR4, c[0x0][0x22c] ;  /* 0x00008b0000047ab9 */ /* 0x000fe20000000800 */
[----:B0-----:R-:W-:-:S03]  /*5f930*/  PRMT R16, R26, 0x7632, R16 ;  /* 0x000076321a107816 */ /* 0x001fc60000000010 */
[----:B------:R-:W-:Y:S02]  /*5f940*/  ISETP.LT.AND P3, PT, R3, UR4, !P0 ;  /* 0x0000000403007c0c */ /* 0x000fe4000c761270 */
[----:B--2---:R0:W-:Y:S01]  /*5f950*/  @P6 STG.E.U16 desc[UR8][R6.64], R16 ;  /* 0x0000001006006986 */ /* 0x0041e2000c101508 */
[C---:B------:R-:W-:Y:S01]  /*5f960*/  VIADD R3, R2.reuse, 0x177 ;  /* 0x0000017702037836 */ /* 0x040fe20000000000 */
[----:B------:R-:W-:Y:S02]  /*5f970*/  ULDC UR4, c[0x0][0x22c] ;  /* 0x00008b0000047ab9 */ /* 0x000fe40000000800 */
[----:B------:R1:W-:Y:S04]  /*5f980*/  @P1 STG.E.U16 desc[UR8][R28.64], R14 ;  /* 0x0000000e1c001986 */ /* 0x0003e8000c101508 */
[----:B0-----:R-:W2:Y:S04]  /*5f990*/  LDL.LU.64 R6, [R1+0x2d0] ;  /* 0x0002d00001067983 */ /* 0x001ea80000300a00 */
[----:B-1----:R-:W4:Y:S04]  /*5f9a0*/  LDL.LU.64 R28, [R1+0x2c8] ;  /* 0x0002c800011c7983 */ /* 0x002f280000300a00 */
[----:B------:R-:W4:Y:S01]  /*5f9b0*/  LDL.LU R26, [R1+0x9f4] ;  /* 0x0009f400011a7983 */ /* 0x000f220000300800 */
        /* <DEDUP_REMOVED lines=9> */
[----:B0-----:R-:W4:Y:S01]  /*5fa50*/  LDL.LU.64 R22, [R1+0x300] ;  /* 0x0003000001167983 */ /* 0x001f220000300a00 */
[----:B------:R-:W-:-:S03]  /*5fa60*/  PRMT R16, R15, 0x7632, R16 ;  /* 0x000076320f107816 */ /* 0x000fc60000000010 */
[----:B-1----:R-:W4:Y:S04]  /*5fa70*/  LDL.LU.64 R10, [R1+0x2f8] ;  /* 0x0002f800010a7983 */ /* 0x002f280000300a00 */
[----:B------:R-:W4:Y:S04]  /*5fa80*/  LDL.LU R14, [R1+0x9f8] ;  /* 0x0009f800010e7983 */ /* 0x000f280000300800 */
[----:B------:R0:W-:Y:S04]  /*5fa90*/  @P4 STG.E.U16 desc[UR8][R24.64], R16 ;  /* 0x0000001018004986 */ /* 0x0001e8000c101508 */
[----:B0-----:R-:W4:Y:S04]  /*5faa0*/  LDL.LU.64 R24, [R1+0x308] ;  /* 0x0003080001187983 */ /* 0x001f280000300a00 */
        /* <DEDUP_REMOVED lines=8> */
[----:B------:R-:W-:Y:S01]  /*5fb30*/  ULDC UR4, c[0x0][0x22c] ;  /* 0x00008b0000047ab9 */ /* 0x000fe20000000800 */
[----:B------:R-:W-:-:S03]  /*5fb40*/  PRMT R16, R27, 0x7632, R16 ;  /* 0x000076321b107816 */ /* 0x000fc60000000010 */
[----:B------:R-:W-:Y:S01]  /*5fb50*/  ISETP.LT.AND P2, PT, R3, UR4, !P0 ;  /* 0x0000000403007c0c */ /* 0x000fe2000c741270 */
[----:B------:R-:W-:Y:S01]  /*5fb60*/  VIADD R3, R2, 0x17c ;  /* 0x0000017c02037836 */ /* 0x000fe20000000000 */
[----:B------:R-:W-:-:S04]  /*5fb70*/  ULDC UR4, c[0x0][0x22c] ;  /* 0x00008b0000047ab9 */ /* 0x000fc80000000800 */
[----:B------:R-:W-:Y:S01]  /*5fb80*/  ISETP.LT.AND P3, PT, R3, UR4, !P0 ;  /* 0x0000000403007c0c */ /* 0x000fe2000c761270 */
[----:B------:R-:W-:Y:S01]  /*5fb90*/  VIADD R3, R2, 0x17d ;  /* 0x0000017d02037836 */ /* 0x000fe20000000000 */
[----:B------:R-:W-:Y:S01]  /*5fba0*/  ULDC UR4, c[0x0][0x22c] ;  /* 0x00008b0000047ab9 */ /* 0x000fe20000000800 */
[----:B--2---:R0:W-:Y:S04]  /*5fbb0*/  @P6 STG.E.U16 desc[UR8][R6.64], R16 ;  /* 0x0000001006006986 */ /* 0x0041e8000c101508 */
[----:B----4-:R1:W-:Y:S04]  /*5fbc0*/  @P1 STG.E.U16 desc[UR8][R28.64], R26 ;  /* 0x0000001a1c001986 */ /* 0x0103e8000c101508 */
[----:B0-----:R-:W2:Y:S01]  /*5fbd0*/  LDL.LU.64 R6, [R1+0x340] ;  /* 0x0003400001067983 */ /* 0x001ea20000300a00 */
[----:B------:R-:W-:-:S03]  /*5fbe0*/  ISETP.LT.AND P4, PT, R3, UR4, !P0 ;  /* 0x0000000403007c0c */ /* 0x000fc6000c781270 */
[----:B-1----:R-:W4:Y:S01]  /*5fbf0*/  LDL.LU.64 R28, [R1+0x338] ;  /* 0x00033800011c7983 */ /* 0x002f220000300a00 */
[----:B------:R-:W-:Y:S01]  /*5fc00*/  VIADD R3, R2, 0x17e ;  /* 0x0000017e02037836 */ /* 0x000fe20000000000 */
[----:B------:R-:W-:Y:S02]  /*5fc10*/  ULDC UR4, c[0x0][0x22c] ;  /* 0x00008b0000047ab9 */ /* 0x000fe40000000800 */
[----:B------:R-:W4:Y:S01]  /*5fc20*/  LDL.LU R27, [R1+0xa30] ;  /* 0x000a3000011b7983 */ /* 0x000f220000300800 */
[----:B------:R-:W-:Y:S02]  /*5fc30*/  PRMT R16, R26, 0x7632, R16 ;  /* 0x000076321a107816 */ /* 0x000fe40000000010 */
[----:B------:R-:W-:-:S03]  /*5fc40*/  ISETP.LT.AND P5, PT, R3, UR4, !P0 ;  /* 0x0000000403007c0c */ /* 0x000fc6000c7a1270 */
        /* <DEDUP_REMOVED lines=24> */
[C---:B------:R-:W-:Y:S01]  /*5fdd0*/  VIADD R3, R2.reuse, 0x183 ;  /* 0x0000018302037836 */ /* 0x040fe20000000000 */
[----:B------:R-:W-:Y:S01]  /*5fde0*/  ULDC UR4, c[0x0][0x22c] ;  /* 0x00008b0000047ab9 */ /* 0x000fe20000000800 */
[----:B--2---:R0:W-:Y:S03]  /*5fdf0*/  @P6 STG.E.U16 desc[UR8][R6.64], R16 ;  /* 0x0000001006006986 */ /* 0x0041e6000c101508 */
[----:B------:R-:W-:Y:S01]  /*5fe00*/  ISETP.LT.AND P4, PT, R3, UR4, !P0 ;  /* 0x0000000403007c0c */ /* 0x000fe2000c781270 */
[----:B------:R-:W-:Y:S01]  /*5fe10*/  VIADD R3, R2, 0x184 ;  /* 0x0000018402037836 */ /* 0x000fe20000000000 */
[----:B------:R-:W-:Y:S01]  /*5fe20*/  ULDC UR4, c[0x0][0x22c] ;  /* 0x00008b0000047ab9 */ /* 0x000fe20000000800 */
[----:B----4-:R1:W-:Y:S04]  /*5fe30*/  @P1 STG.E.U16 desc[UR8][R28.64], R27 ;  /* 0x0000001b1c001986 */ /* 0x0103e8000c101508 */
[----:B0-----:R-:W2:Y:S04]  /*5fe40*/  LDL.LU.64 R6, [R1+0x3a8] ;  /* 0x0003a80001067983 */ /* 0x001ea80000300a00 */
[----:B-1----:R-:W4:Y:S04]  /*5fe50*/  LDL.LU.64 R28, [R1+0x3d0] ;  /* 0x0003d000011c7983 */ /* 0x002f280000300a00 */
[----:B------:R-:W4:Y:S01]  /*5fe60*/  LDL.LU R15, [R1+0xa3c] ;  /* 0x000a3c00010f7983 */ /* 0x000f220000300800 */
[----:B------:R-:W-:-:S02]  /*5fe70*/  ISETP.LT.AND P5, PT, R3, UR4, !P0 ;  /* 0x0000000403007c0c */ /* 0x000fc4000c7a1270 */
[----:B------:R-:W-:Y:S01]  /*5fe80*/  PRMT R16, R27, 0x7632, R16 ;  /* 0x000076321b107816 */ /* 0x000fe20000000010 */
[----:B------:R-:W-:Y:S01]  /*5fe90*/  VIADD R3, R2, 0x185 ;  /* 0x0000018502037836 */ /* 0x000fe20000000000 */
[----:B------:R-:W-:-:S03]  /*5fea0*/  ULDC UR4, c[0x0][0x22c] ;  /* 0x00008b0000047ab9 */ /* 0x000fc60000000800 */
[----:B------:R0:W-:Y:S04]  /*5feb0*/  @P2 STG.E.U16 desc[UR8][R22.64], R16 ;  /* 0x0000001016002986 */ /* 0x0001e8000c101508 */
        /* <DEDUP_REMOVED lines=27> */
[----:B0-----:R-:W2:Y:S04]  /*60070*/  LDL.LU.64 R6, [R1+0x440] ;  /* 0x0004400001067983 */ /* 0x001ea80000300a00 */
[----:B----4-:R0:W-:Y:S04]  /*60080*/  @P1 STG.E.U16 desc[UR8][R28.64], R15 ;  /* 0x0000000f1c001986 */ /* 0x0101e8000c101508 */
[----:B0-----:R-:W4:Y:S04]  /*60090*/  LDL.LU.64 R28, [R1+0x438] ;  /* 0x00043800011c7983 */ /* 0x001f280000300a00 */
        /* <DEDUP_REMOVED lines=24> */
[C---:B------:R-:W-:Y:S01]  /*60220*/  VIADD R3, R2.reuse, 0x18e ;  /* 0x0000018e02037836 */ /* 0x040fe20000000000 */
[----:B------:R-:W-:Y:S01]  /*60230*/  ULDC UR4, c[0x0][0x22c] ;  /* 0x00008b0000047ab9 */ /* 0x000fe20000000800 */
[----:B--2---:R0:W-:Y:S03]  /*60240*/  @P6 STG.E.U16 desc[UR8][R6.64], R16 ;  /* 0x0000001006006986 */ /* 0x0041e6000c101508 */
[----:B------:R-:W-:Y:S01]  /*60250*/  ISETP.LT.AND P3, PT, R3, UR4, !P0 ;  /* 0x0000000403007c0c */ /* 0x000fe2000c761270 */
[C---:B------:R-:W-:Y:S01]  /*60260*/  VIADD R3, R2.reuse, 0x18f ;  /* 0x0000018f02037836 */ /* 0x040fe20000000000 */
[----:B------:R-:W-:Y:S01]  /*60270*/  ULDC UR4, c[0x0][0x22c] ;  /* 0x00008b0000047ab9 */ /* 0x000fe20000000800 */
[----:B0-----:R-:W2:Y:S04]  /*60280*/  LDL.LU.64 R6, [R1+0x4b0] ;  /* 0x0004b00001067983 */ /* 0x001ea80000300a00 */
[----:B----4-:R0:W-:Y:S01]  /*60290*/  @P1 STG.E.U16 desc[UR8][R28.64], R14 ;  /* 0x0000000e1c001986 */ /* 0x0101e2000c101508 */
[----:B------:R-:W-:Y:S01]  /*602a0*/  ISETP.LT.AND P4, PT, R3, UR4, !P0 ;  /* 0x0000000403007c0c */ /* 0x000fe2000c781270 */
[----:B------:R-:W-:Y:S01]  /*602b0*/  VIADD R3, R2, 0x190 ;  /* 0x0000019002037836 */ /* 0x000fe20000000000 */
[----:B------:R-:W-:Y:S01]  /*602c0*/  ULDC UR4, c[0x0][0x22c] ;  /* 0x00008b0000047ab9 */ /* 0x000fe20000000800 */
        /* <DEDUP_REMOVED lines=31> */
[----:B0-----:R-:W2:Y:S03]  /*604c0*/  LDL.LU.64 R6, [R1+0x520] ;  /* 0x0005200001067983 */ /* 0x001ea60000300a00 */
[----:B------:R-:W-:Y:S01]  /*604d0*/  ISETP.LT.AND P4, PT, R3, UR4, !P0 ;  /* 0x0000000403007c0c */ /* 0x000fe2000c781270 */
[----:B------:R-:W-:Y:S01]  /*604e0*/  VIADD R3, R2, 0x196 ;  /* 0x0000019602037836 */ /* 0x000fe20000000000 */
[----:B------:R-:W-:Y:S01]  /*604f0*/  ULDC UR4, c[0x0][0x22c] ;  /* 0x00008b0000047ab9 */ /* 0x000fe20000000800 */
        /* <DEDUP_REMOVED lines=27> */
[----:B--2---:R0:W-:Y:S01]  /*606b0*/  @P6 STG.E.U16 desc[UR8][R6.64], R16 ;  /* 0x0000001006006986 */ /* 0x0041e2000c101508 */
[----:B------:R-:W-:-:S03]  /*606c0*/  ULDC UR4, c[0x0][0x22c] ;  /* 0x00008b0000047ab9 */ /* 0x000fc60000000800 */
        /* <DEDUP_REMOVED lines=187> */
[----:B----4-:R-:W-:Y:S01]  /*61280*/  PRMT R16, R15, 0x7632, R16 ;  /* 0x000076320f107816 */ /* 0x010fe20000000010 */
[----:B------:R0:W-:Y:S04]  /*61290*/  @P1 STG.E.U16 desc[UR8][R28.64], R15 ;  /* 0x0000000f1c001986 */ /* 0x0001e8000c101508 */
[----:B0-----:R-:W4:Y:S04]  /*612a0*/  LDL.LU.64 R14, [R1+0x738] ;  /* 0x00073800010e7983 */ /* 0x001f280000300a00 */
[----:B------:R-:W4:Y:S01]  /*612b0*/  LDL.LU R28, [R1+0xbc8] ;  /* 0x000bc800011c7983 */ /* 0x000f220000300800 */
        /* <DEDUP_REMOVED lines=40> */
[----:B------:R1:W-:Y:S01]  /*61540*/  @P3 STG.E.U16 desc[UR8][R10.64], R29 ;  /* 0x0000001d0a003986 */ /* 0x0003e2000c101508 */
[----:B0-----:R-:W-:-:S03]  /*61550*/  PRMT R16, R29, 0x7632, R16 ;  /* 0x000076321d107816 */ /* 0x001fc60000000010 */
[----:B------:R-:W4:Y:S04]  /*61560*/  LDL.LU.64 R22, [R1+0x780] ;  /* 0x0007800001167983 */ /* 0x000f280000300a00 */
[----:B-1----:R-:W4:Y:S04]  /*61570*/  LDL.LU.64 R10, [R1+0x778] ;  /* 0x00077800010a7983 */ /* 0x002f280000300a00 */
[----:B------:R-:W4:Y:S04]  /*61580*/  LDL.LU R28, [R1+0xbf8] ;  /* 0x000bf800011c7983 */ /* 0x000f280000300800 */
[----:B------:R-:W-:Y:S04]  /*61590*/  @P4 STG.E.U16 desc[UR8][R24.64], R16 ;  /* 0x0000001018004986 */ /* 0x000fe8000c101508 */
[----:B---3--:R0:W-:Y:S04]  /*615a0*/  @P5 STG.E.U16 desc[UR8][R8.64], R27 ;  /* 0x0000001b08005986 */ /* 0x0081e8000c101508 */
[----:B0-----:R-:W3:Y:S04]  /*615b0*/  LDL.LU.64 R8, [R1+0x840] ;  /* 0x0008400001087983 */ /* 0x001ee80000300a00 */
[----:B------:R-:W3:Y:S04]  /*615c0*/  LDL.LU.64 R18, [R1+0x848] ;  /* 0x0008480001127983 */ /* 0x000ee80000300a00 */
[----:B------:R-:W3:Y:S01]  /*615d0*/  LDL.LU R29, [R1+0xbfc] ;  /* 0x000bfc00011d7983 */ /* 0x000ee20000300800 */
        /* <DEDUP_REMOVED lines=16> */
[----:B----4-:R0:W-:Y:S01]  /*616e0*/  @P1 STG.E.U16 desc[UR8][R14.64], R26 ;  /* 0x0000001a0e001986 */ /* 0x0101e2000c101508 */
[----:B------:R-:W-:Y:S01]  /*616f0*/  VIADD R3, R2, 0x1c6 ;  /* 0x000001c602037836 */ /* 0x000fe20000000000 */
[----:B------:R-:W-:Y:S02]  /*61700*/  ULDC UR4, c[0x0][0x22c] ;  /* 0x00008b0000047ab9 */ /* 0x000fe40000000800 */
[----:B0-----:R-:W4:Y:S04]  /*61710*/  LDL.LU.64 R14, [R1+0x850] ;  /* 0x00085000010e7983 */ /* 0x001f280000300a00 */
[----:B------:R-:W4:Y:S01]  /*61720*/  LDL.LU R27, [R1+0xc00] ;  /* 0x000c0000011b7983 */ /* 0x000f220000300800 */
[----:B------:R-:W-:-:S02]  /*61730*/  ISETP.LT.AND P5, PT, R3, UR4, !P0 ;  /* 0x0000000403007c0c */ /* 0x000fc4000c7a1270 */
[----:B------:R-:W-:Y:S01]  /*61740*/  PRMT R16, R26, 0x7632, R16 ;  /* 0x000076321a107816 */ /* 0x000fe20000000010 */
[----:B------:R-:W4:Y:S01]  /*61750*/  LDL.LU.64 R24, [R1+0x978] ;  /* 0x0009780001187983 */ /* 0x000f220000300a00 */
[----:B------:R-:W-:Y:S01]  /*61760*/  VIADD R3, R2, 0x1c7 ;  /* 0x000001c702037836 */ /* 0x000fe20000000000 */
[----:B------:R-:W-:Y:S02]  /*61770*/  ULDC UR4, c[0x0][0x22c] ;  /* 0x00008b0000047ab9 */ /* 0x000fe40000000800 */
[----:B------:R0:W-:Y:S04]  /*61780*/  @P2 STG.E.U16 desc[UR8][R22.64], R16 ;  /* 0x0000001016002986 */ /* 0x0001e8000c101508 */
[----:B------:R1:W-:Y:S01]  /*61790*/  @P3 STG.E.U16 desc[UR8][R10.64], R28 ;  /* 0x0000001c0a003986 */ /* 0x0003e2000c101508 */
[----:B0-----:R-:W-:-:S03]  /*617a0*/  PRMT R16, R28, 0x7632, R16 ;  /* 0x000076321c107816 */ /* 0x001fc60000000010 */
[----:B-1----:R-:W4:Y:S04]  /*617b0*/  LDL.LU.64 R10, [R1+0x980] ;  /* 0x00098000010a7983 */ /* 0x002f280000300a00 */
[----:B------:R-:W4:Y:S04]  /*617c0*/  LDL.LU R23, [R1+0xc04] ;  /* 0x000c040001177983 */ /* 0x000f280000300800 */
[----:B---3--:R0:W-:Y:S04]  /*617d0*/  @P4 STG.E.U16 desc[UR8][R8.64], R16 ;  /* 0x0000001008004986 */ /* 0x0081e8000c101508 */
[----:B------:R1:W-:Y:S04]  /*617e0*/  @P5 STG.E.U16 desc[UR8][R18.64], R29 ;  /* 0x0000001d12005986 */ /* 0x0003e8000c101508 */
[----:B0-----:R-:W3:Y:S01]  /*617f0*/  LDL.LU.64 R8, [R1+0x9b0] ;  /* 0x0009b00001087983 */ /* 0x001ee20000300a00 */
[----:B------:R-:W-:-:S03]  /*61800*/  PRMT R16, R29, 0x7632, R16 ;  /* 0x000076321d107816 */ /* 0x000fc60000000010 */
[----:B-1----:R-:W3:Y:S04]  /*61810*/  LDL.LU.64 R28, [R1+0x970] ;  /* 0x00097000011c7983 */ /* 0x002ee80000300a00 */
        /* <DEDUP_REMOVED lines=9> */
[----:B--2---:R-:W-:Y:S01]  /*618b0*/  @P6 STG.E.U16 desc[UR8][R6.64], R16 ;  /* 0x0000001006006986 */ /* 0x004fe2000c101508 */
[----:B------:R-:W-:-:S03]  /*618c0*/  ULDC UR4, c[0x0][0x22c] ;  /* 0x00008b0000047ab9 */ /* 0x000fc60000000800 */
[----:B------:R-:W-:Y:S01]  /*618d0*/  ISETP.LT.AND P3, PT, R3, UR4, !P0 ;  /* 0x0000000403007c0c */ /* 0x000fe2000c761270 */
[----:B------:R-:W-:Y:S01]  /*618e0*/  VIADD R3, R2, 0x1cb ;  /* 0x000001cb02037836 */ /* 0x000fe20000000000 */
[----:B------:R-:W-:-:S04]  /*618f0*/  ULDC UR4, c[0x0][0x22c] ;  /* 0x00008b0000047ab9 */ /* 0x000fc80000000800 */
[----:B------:R-:W-:Y:S01]  /*61900*/  ISETP.LT.AND P4, PT, R3, UR4, !P0 ;  /* 0x0000000403007c0c */ /* 0x000fe2000c781270 */
[----:B------:R-:W-:Y:S01]  /*61910*/  VIADD R3, R2, 0x1cc ;  /* 0x000001cc02037836 */ /* 0x000fe20000000000 */
[----:B------:R-:W-:Y:S01]  /*61920*/  ULDC UR4, c[0x0][0x22c] ;  /* 0x00008b0000047ab9 */ /* 0x000fe20000000800 */
[----:B----4-:R0:W-:Y:S04]  /*61930*/  @P1 STG.E.U16 desc[UR8][R14.64], R27 ;  /* 0x0000001b0e001986 */ /* 0x0101e8000c101508 */
[----:B0-----:R-:W2:Y:S04]  /*61940*/  LDL.LU.64 R14, [R1+0x9a8] ;  /* 0x0009a800010e7983 */ /* 0x001ea80000300a00 */
[----:B------:R-:W4:Y:S04]  /*61950*/  LDL.LU.64 R6, [R1+0x9c0] ;  /* 0x0009c00001067983 */ /* 0x000f280000300a00 */
        /* <DEDUP_REMOVED lines=11> */
[----:B---3--:R0:W-:Y:S04]  /*61a10*/  @P4 STG.E.U16 desc[UR8][R8.64], R16 ;  /* 0x0000001008004986 */ /* 0x0081e8000c101508 */
[----:B------:R1:W-:Y:S04]  /*61a20*/  @P5 STG.E.U16 desc[UR8][R28.64], R22 ;  /* 0x000000161c005986 */ /* 0x0003e8000c101508 */
[----:B0-----:R-:W3:Y:S04]  /*61a30*/  LDL.LU.64 R8, [R1+0x9e0] ;  /* 0x0009e00001087983 */ /* 0x001ee80000300a00 */
[----:B-1----:R-:W3:Y:S04]  /*61a40*/  LDL.LU.64 R28, [R1+0x988] ;  /* 0x00098800011c7983 */ /* 0x002ee80000300a00 */
[----:B------:R-:W3:Y:S01]  /*61a50*/  LDL.LU R23, [R1+0xc34] ;  /* 0x000c340001177983 */ /* 0x000ee20000300800 */
        /* <DEDUP_REMOVED lines=18> */
[----:B----4-:R0:W-:Y:S01]  /*61b80*/  @P1 STG.E.U16 desc[UR8][R6.64], R26 ;  /* 0x0000001a06001986 */ /* 0x0101e2000c101508 */
[----:B------:R-:W-:-:S02]  /*61b90*/  ISETP.LT.AND P5, PT, R3, UR4, !P0 ;  /* 0x0000000403007c0c */ /* 0x000fc4000c7a1270 */
[----:B------:R-:W-:Y:S01]  /*61ba0*/  PRMT R16, R26, 0x7632, R16 ;  /* 0x000076321a107816 */ /* 0x000fe20000000010 */
[----:B0-----:R-:W4:Y:S01]  /*61bb0*/  LDL.LU.64 R6, [R1+0x9e8] ;  /* 0x0009e80001067983 */ /* 0x001f220000300a00 */
[----:B------:R-:W-:Y:S01]  /*61bc0*/  VIADD R3, R2, 0x1d3 ;  /* 0x000001d302037836 */ /* 0x000fe20000000000 */
[----:B------:R-:W-:Y:S02]  /*61bd0*/  ULDC UR4, c[0x0][0x22c] ;  /* 0x00008b0000047ab9 */ /* 0x000fe40000000800 */
[----:B------:R-:W4:Y:S04]  /*61be0*/  LDL.LU R22, [R1+0xc38] ;  /* 0x000c380001167983 */ /* 0x000f280000300800 */
        /* <DEDUP_REMOVED lines=26> */
[----:B0-----:R-:W2:Y:S01]  /*61d90*/  LDL.LU.64 R14, [R1+0xa18] ;  /* 0x000a1800010e7983 */ /* 0x001ea20000300a00 */
[----:B------:R-:W-:Y:S01]  /*61da0*/  VIADD R3, R2, 0x1d8 ;  /* 0x000001d802037836 */ /* 0x000fe20000000000 */
[----:B------:R-:W-:Y:S02]  /*61db0*/  ULDC UR4, c[0x0][0x22c] ;  /* 0x00008b0000047ab9 */ /* 0x000fe40000000800 */
[----:B----4-:R0:W-:Y:S02]  /*61dc0*/  @P1 STG.E.U16 desc[UR8][R6.64], R22 ;  /* 0x0000001606001986 */ /* 0x0101e4000c101508 */
        /* <DEDUP_REMOVED lines=12> */
[----:B---3--:R-:W-:Y:S04]  /*61e90*/  @P4 STG.E.U16 desc[UR8][R8.64], R16 ;  /* 0x0000001008004986 */ /* 0x008fe8000c101508 */
[----:B------:R0:W-:Y:S04]  /*61ea0*/  @P5 STG.E.U16 desc[UR8][R28.64], R27 ;  /* 0x0000001b1c005986 */ /* 0x0001e8000c101508 */
[----:B0-----:R-:W3:Y:S01]  /*61eb0*/  LDL.LU.64 R28, [R1+0xa60] ;  /* 0x000a6000011c7983 */ /* 0x001ee20000300a00 */
        /* <DEDUP_REMOVED lines=15> */
[----:B------:R-:W2:Y:S04]  /*61fb0*/  LDL.LU R27, [R1+0xc6c] ;  /* 0x000c6c00011b7983 */ /* 0x000ea80000300800 */
[----:B------:R-:W2:Y:S04]  /*61fc0*/  LDL.LU.64 R8, [R1+0xa58] ;  /* 0x000a580001087983 */ /* 0x000ea80000300a00 */
        /* <DEDUP_REMOVED lines=8> */
[----:B------:R-:W4:Y:S04]  /*62050*/  LDL.LU.64 R18, [R1+0xa50] ;  /* 0x000a500001127983 */ /* 0x000f280000300a00 */
[----:B------:R1:W-:Y:S04]  /*62060*/  @P3 STG.E.U16 desc[UR8][R10.64], R26 ;  /* 0x0000001a0a003986 */ /* 0x0003e8000c101508 */
[----:B0-----:R-:W4:Y:S01]  /*62070*/  LDL.LU.64 R24, [R1+0xa68] ;  /* 0x000a680001187983 */ /* 0x001f220000300a00 */
[----:B------:R-:W-:-:S03]  /*62080*/  PRMT R16, R26, 0x7632, R16 ;  /* 0x000076321a107816 */ /* 0x000fc60000000010 */
[----:B------:R-:W4:Y:S04]  /*62090*/  LDL.LU R23, [R1+0xc74] ;  /* 0x000c740001177983 */ /* 0x000f280000300800 */
[----:B-1----:R-:W4:Y:S04]  /*620a0*/  LDL.LU.64 R10, [R1+0xa90] ;  /* 0x000a9000010a7983 */ /* 0x002f280000300a00 */
        /* <DEDUP_REMOVED lines=15> */
[----:B--2---:R-:W-:Y:S01]  /*621a0*/  PRMT R16, R27, 0x7632, R16 ;  /* 0x000076321b107816 */ /* 0x004fe20000000010 */
[----:B------:R0:W-:Y:S02]  /*621b0*/  @P5 STG.E.U16 desc[UR8][R14.64], R27 ;  /* 0x0000001b0e005986 */ /* 0x0001e4000c101508 */
[----:B------:R-:W-:Y:S01]  /*621c0*/  ISETP.LT.AND P3, PT, R3, UR4, !P0 ;  /* 0x0000000403007c0c */ /* 0x000fe2000c761270 */
[C---:B------:R-:W-:Y:S01]  /*621d0*/  VIADD R3, R2.reuse, 0x1e3 ;  /* 0x000001e302037836 */ /* 0x040fe20000000000 */
[----:B------:R-:W-:Y:S01]  /*621e0*/  ULDC UR4, c[0x0][0x22c] ;  /* 0x00008b0000047ab9 */ /* 0x000fe20000000800 */
[----:B------:R1:W-:Y:S04]  /*621f0*/  @P6 STG.E.U16 desc[UR8][R8.64], R16 ;  /* 0x0000001008006986 */ /* 0x0003e8000c101508 */
[----:B0-----:R-:W2:Y:S04]  /*62200*/  LDL.LU.64 R14, [R1+0x1678] ;  /* 0x00167800010e7983 */ /* 0x001ea80000300a00 */
[----:B-1----:R-:W2:Y:S01]  /*62210*/  LDL.LU.64 R8, [R1+0xa78] ;  /* 0x000a780001087983 */ /* 0x002ea20000300a00 */
[----:B------:R-:W-:Y:S01]  /*62220*/  ISETP.LT.AND P4, PT, R3, UR4, !P0 ;  /* 0x0000000403007c0c */ /* 0x000fe2000c781270 */
[----:B------:R-:W-:Y:S01]  /*62230*/  VIADD R3, R2, 0x1e4 ;  /* 0x000001e402037836 */ /* 0x000fe20000000000 */
[----:B------:R-:W-:Y:S01]  /*62240*/  ULDC UR4, c[0x0][0x22c] ;  /* 0x00008b0000047ab9 */ /* 0x000fe20000000800 */
[----:B----4-:R0:W-:Y:S03]  /*62250*/  @P1 STG.E.U16 desc[UR8][R6.64], R22 ;  /* 0x0000001606001986 */ /* 0x0101e6000c101508 */
[----:B------:R-:W-:-:S02]  /*62260*/  ISETP.LT.AND P5, PT, R3, UR4, !P0 ;  /* 0x0000000403007c0c */ /* 0x000fc4000c7a1270 */
[----:B------:R-:W-:Y:S01]  /*62270*/  PRMT R16, R22, 0x7632, R16 ;  /* 0x0000763216107816 */ /* 0x000fe20000000010 */
[----:B0-----:R-:W4:Y:S01]  /*62280*/  LDL.LU.64 R6, [R1+0xaa0] ;  /* 0x000aa00001067983 */ /* 0x001f220000300a00 */
[----:B------:R-:W-:Y:S01]  /*62290*/  VIADD R3, R2, 0x1e5 ;  /* 0x000001e502037836 */ /* 0x000fe20000000000 */
[----:B------:R-:W-:Y:S02]  /*622a0*/  ULDC UR4, c[0x0][0x22c] ;  /* 0x00008b0000047ab9 */ /* 0x000fe40000000800 */
[----:B------:R-:W4:Y:S04]  /*622b0*/  LDL.LU R27, [R1+0xc7c] ;  /* 0x000c7c00011b7983 */ /* 0x000f280000300800 */
[----:B------:R0:W-:Y:S04]  /*622c0*/  @P2 STG.E.U16 desc[UR8][R18.64], R16 ;  /* 0x0000001012002986 */ /* 0x0001e8000c101508 */
[----:B------:R-:W4:Y:S04]  /*622d0*/  LDL.LU R22, [R1+0xca0] ;  /* 0x000ca00001167983 */ /* 0x000f280000300800 */
[----:B------:R-:W-:Y:S01]  /*622e0*/  @P3 STG.E.U16 desc[UR8][R24.64], R23 ;  /* 0x0000001718003986 */ /* 0x000fe2000c101508 */
[----:B0-----:R-:W-:-:S05]  /*622f0*/  PRMT R16, R23, 0x7632, R16 ;  /* 0x0000763217107816 */ /* 0x001fca0000000010 */
[----:B------:R-:W-:Y:S04]  /*62300*/  @P4 STG.E.U16 desc[UR8][R10.64], R16 ;  /* 0x000000100a004986 */ /* 0x000fe8000c101508 */
[----:B---3--:R0:W-:Y:S04]  /*62310*/  @P5 STG.E.U16 desc[UR8][R28.64], R26 ;  /* 0x0000001a1c005986 */ /* 0x0081e8000c101508 */
[----:B0-----:R-:W3:Y:S01]  /*62320*/  LDL.LU.64 R28, [R1+0xad0] ;  /* 0x000ad000011c7983 */ /* 0x001ee20000300a00 */
[----:B------:R-:W-:Y:S01]  /*62330*/  ISETP.LT.AND P6, PT, R3, UR4, !P0 ;  /* 0x0000000403007c0c */ /* 0x000fe2000c7c1270 */
[----:B------:R-:W-:Y:S01]  /*62340*/  VIADD R3, R2, 0x1e6 ;  /* 0x000001e602037836 */ /* 0x000fe20000000000 */
[----:B------:R-:W-:Y:S01]  /*62350*/  ULDC UR4, c[0x0][0x22c] ;  /* 0x00008b0000047ab9 */ /* 0x000fe20000000800 */
[----:B------:R-:W-:Y:S01]  /*62360*/  PRMT R16, R26, 0x7632, R16 ;  /* 0x000076321a107816 */ /* 0x000fe20000000010 */
[----:B------:R-:W3:Y:S02]  /*62370*/  LDL.LU.64 R18, [R1+0xa98] ;  /* 0x000a980001127983 */ /* 0x000ee40000300a00 */
[----:B------:R-:W-:Y:S01]  /*62380*/  ISETP.LT.AND P1, PT, R3, UR4, !P0 ;  /* 0x0000000403007c0c */ /* 0x000fe2000c721270 */
[C---:B------:R-:W-:Y:S01]  /*62390*/  VIADD R3, R2.reuse, 0x1e7 ;  /* 0x000001e702037836 */ /* 0x040fe20000000000 */
[----:B------:R-:W-:Y:S01]  /*623a0*/  ULDC UR4, c[0x0][0x22c] ;  /* 0x00008b0000047ab9 */ /* 0x000fe20000000800 */
[----:B------:R-:W3:Y:S03]  /*623b0*/  LDL.LU R23, [R1+0xca4] ;  /* 0x000ca40001177983 */ /* 0x000ee60000300800 */
[----:B------:R-:W-:Y:S01]  /*623c0*/  ISETP.LT.AND P2, PT, R3, UR4, !P0 ;  /* 0x0000000403007c0c */ /* 0x000fe2000c741270 */
[C---:B------:R-:W-:Y:S01]  /*623d0*/  VIADD R3, R2.reuse, 0x1e8 ;  /* 0x000001e802037836 */ /* 0x040fe20000000000 */
[----:B------:R-:W-:Y:S01]  /*623e0*/  ULDC UR4, c[0x0][0x22c] ;  /* 0x00008b0000047ab9 */ /* 0x000fe20000000800 */
[----:B------:R-:W3:Y:S03]  /*623f0*/  LDL.LU.64 R10, [R1+0xac8] ;  /* 0x000ac800010a7983 */ /* 0x000ee60000300a00 */
        /* <DEDUP_REMOVED lines=14> */
[----:B------:R-:W2:Y:S04]  /*624e0*/  LDL.LU R26, [R1+0xca8] ;  /* 0x000ca800011a7983 */ /* 0x000ea80000300800 */
[----:B----4-:R0:W-:Y:S01]  /*624f0*/  @P1 STG.E.U16 desc[UR8][R6.64], R27 ;  /* 0x0000001b06001986 */ /* 0x0101e2000c101508 */
[----:B------:R-:W-:-:S02]  /*62500*/  PRMT R16, R27, 0x7632, R16 ;  /* 0x000076321b107816 */ /* 0x000fc40000000010 */
[----:B------:R-:W-:Y:S01]  /*62510*/  ISETP.LT.AND P1, PT, R3, UR4, !P0 ;  /* 0x0000000403007c0c */ /* 0x000fe2000c721270 */
[C---:B------:R-:W-:Y:S01]  /*62520*/  VIADD R3, R2.reuse, 0x1ed ;  /* 0x000001ed02037836 */ /* 0x040fe20000000000 */
[----:B------:R-:W-:Y:S01]  /*62530*/  ULDC UR4, c[0x0][0x22c] ;  /* 0x00008b0000047ab9 */ /* 0x000fe20000000800 */
[----:B------:R1:W-:Y:S03]  /*62540*/  @P2 STG.E.U16 desc[UR8][R14.64], R16 ;  /* 0x000000100e002986 */ /* 0x0003e6000c101508 */
[----:B------:R-:W-:Y:S01]  /*62550*/  ISETP.LT.AND P2, PT, R3, UR4, !P0 ;  /* 0x0000000403007c0c */ /* 0x000fe2000c741270 */
[----:B------:R-:W-:Y:S01]  /*62560*/  VIADD R3, R2, 0x1ee ;  /* 0x000001ee02037836 */ /* 0x000fe20000000000 */
[----:B------:R-:W-:Y:S01]  /*62570*/  ULDC UR4, c[0x0][0x22c] ;  /* 0x00008b0000047ab9 */ /* 0x000fe20000000800 */
[----:B------:R-:W-:Y:S03]  /*62580*/  @P3 STG.E.U16 desc[UR8][R12.64], R22 ;  /* 0x000000160c003986 */ /* 0x000fe6000c101508 */
[----:B------:R-:W-:Y:S01]  /*62590*/  ISETP.LT.AND P3, PT, R3, UR4, !P0 ;  /* 0x0000000403007c0c */ /* 0x000fe2000c761270 */
[----:B0-----:R-:W4:Y:S01]  /*625a0*/  LDL.LU.64 R6, [R1+0xac0] ;  /* 0x000ac00001067983 */ /* 0x001f220000300a00 */
[----:B------:R-:W-:Y:S01]  /*625b0*/  PRMT R3, R22, 0x7632, R3 ;  /* 0x0000763216037816 */ /* 0x000fe20000000003 */
[----:B-1----:R-:W-:Y:S01]  /*625c0*/  VIADD R16, R2, 0x1ef ;  /* 0x000001ef02107836 */ /* 0x002fe20000000000 */
[----:B------:R-:W-:Y:S01]  /*625d0*/  ULDC UR4, c[0x0][0x22c] ;  /* 0x00008b0000047ab9 */ /* 0x000fe20000000800 */
[----:B------:R-:W4:Y:S04]  /*625e0*/  LDL.LU.64 R24, [R1+0xae0] ;  /* 0x000ae00001187983 */ /* 0x000f280000300a00 */
[----:B------:R-:W4:Y:S04]  /*625f0*/  LDL.LU R27, [R1+0xcac] ;  /* 0x000cac00011b7983 */ /* 0x000f280000300800 */
[----:B------:R-:W0:Y:S04]  /*62600*/  LDS.128 R12, [R0] ;  /* 0x00000000000c7984 */ /* 0x000e280000000c00 */
[----:B---3--:R1:W-:Y:S04]  /*62610*/  @P4 STG.E.U16 desc[UR8][R28.64], R3 ;  /* 0x000000031c004986 */ /* 0x0083e8000c101508 */
[----:B-1----:R-:W3:Y:S01]  /*62620*/  LDL.LU.64 R28, [R1+0xae8] ;  /* 0x000ae800011c7983 */ /* 0x002ee20000300a00 */
[----:B------:R-:W-:Y:S01]  /*62630*/  ISETP.LT.AND P4, PT, R16, UR4, !P0 ;  /* 0x0000000410007c0c */ /* 0x000fe2000c781270 */
[----:B------:R-:W-:-:S02]  /*62640*/  VIADD R3, R2, 0x1f0 ;  /* 0x000001f002037836 */ /* 0x000fc40000000000 */
[----:B------:R1:W-:Y:S01]  /*62650*/  @P5 STG.E.U16 desc[UR8][R18.64], R23 ;  /* 0x0000001712005986 */ /* 0x0003e2000c101508 */
[----:B------:R-:W-:Y:S01]  /*62660*/  PRMT R16, R23, 0x7632, R16 ;  /* 0x0000763217107816 */ /* 0x000fe20000000010 */
[----:B------:R-:W-:-:S04]  /*62670*/  ULDC UR4, c[0x0][0x22c] ;  /* 0x00008b0000047ab9 */ /* 0x000fc80000000800 */
[----:B------:R0:W-:Y:S04]  /*62680*/  @P6 STG.E.U16 desc[UR8][R10.64], R16 ;  /* 0x000000100a006986 */ /* 0x0001e8000c101508 */
[----:B-1----:R-:W3:Y:S04]  /*62690*/  LDL.LU.64 R18, [R1+0xaa8] ;  /* 0x000aa80001127983 */ /* 0x002ee80000300a00 */
[----:B------:R-:W3:Y:S04]  /*626a0*/  LDL.LU.64 R22, [R1+0xb08] ;  /* 0x000b080001167983 */ /* 0x000ee80000300a00 */
[----:B0-----:R-:W3:Y:S01]  /*626b0*/  LDL.LU.64 R10, [R1+0xb18] ;  /* 0x000b1800010a7983 */ /* 0x001ee20000300a00 */
[----:B--2---:R-:W-:-:S03]  /*626c0*/  PRMT R16, R26, 0x7632, R16 ;  /* 0x000076321a107816 */ /* 0x004fc60000000010 */
[----:B------:R0:W-:Y:S04]  /*626d0*/  @P1 STG.E.U16 desc[UR8][R8.64], R26 ;  /* 0x0000001a08001986 */ /* 0x0001e8000c101508 */
[----:B0-----:R-:W2:Y:S04]  /*626e0*/  LDL.LU.64 R8, [R1+0xb00] ;  /* 0x000b000001087983 */ /* 0x001ea80000300a00 */
[----:B----4-:R0:W-:Y:S04]  /*626f0*/  @P2 STG.E.U16 desc[UR8][R6.64], R16 ;  /* 0x0000001006002986 */ /* 0x0101e8000c101508 */
[----:B------:R1:W-:Y:S04]  /*62700*/  @P3 STG.E.U16 desc[UR8][R24.64], R27 ;  /* 0x0000001b18003986 */ /* 0x0003e8000c101508 */
[----:B0-----:R-:W4:Y:S01]  /*62710*/  LDL.LU.64 R6, [R1+0xb10] ;  /* 0x000b100001067983 */ /* 0x001f220000300a00 */
[----:B------:R-:W-:-:S03]  /*62720*/  PRMT R16, R27, 0x7632, R16 ;  /* 0x000076321b107816 */ /* 0x000fc60000000010 */
[----:B-1----:R-:W4:Y:S04]  /*62730*/  LDL.LU.64 R24, [R1+0x1670] ;  /* 0x0016700001187983 */ /* 0x002f280000300a00 */
[----:B------:R-:W4:Y:S04]  /*62740*/  LDL.LU.64 R26, [R1+0xb30] ;  /* 0x000b3000011a7983 */ /* 0x000f280000300a00 */
[----:B---3--:R0:W-:Y:S04]  /*62750*/  @P4 STG.E.U16 desc[UR8][R28.64], R16 ;  /* 0x000000101c004986 */ /* 0x0081e8000c101508 */
[----:B0-----:R-:W3:Y:S01]  /*62760*/  LDL.LU.64 R28, [R1] ;  /* 0x00000000011c7983 */ /* 0x001ee20000300a00 */
        /* <DEDUP_REMOVED lines=15> */
[----:B------:R0:W-:Y:S03]  /*62860*/  @P5 STG.E.U16 desc[UR8][R18.64], R12 ;  /* 0x0000000c12005986 */ /* 0x0001e6000c101508 */
[----:B------:R-:W-:Y:S01]  /*62870*/  ISETP.LT.AND P4, PT, R3, UR4, !P0 ;  /* 0x0000000403007c0c */ /* 0x000fe2000c781270 */
[----:B------:R-:W-:Y:S01]  /*62880*/  VIADD R3, R2, 0x1f6 ;  /* 0x000001f602037836 */ /* 0x000fe20000000000 */
[----:B------:R-:W-:Y:S01]  /*62890*/  ULDC UR4, c[0x0][0x22c] ;  /* 0x00008b0000047ab9 */ /* 0x000fe20000000800 */
[----:B------:R1:W3:Y:S01]  /*628a0*/  LDS.128 R16, [R0+0x400] ;  /* 0x0004000000107984 */ /* 0x0002e20000000c00 */
[----:B0-----:R-:W-:-:S02]  /*628b0*/  PRMT R12, R12, 0x7632, R12 ;  /* 0x000076320c0c7816 */ /* 0x001fc4000000000c */
[----:B------:R-:W-:Y:S01]  /*628c0*/  ISETP.LT.AND P5, PT, R3, UR4, !P0 ;  /* 0x0000000403007c0c */ /* 0x000fe2000c7a1270 */
[----:B-1----:R-:W-:Y:S01]  /*628d0*/  VIADD R0, R2, 0x1f7 ;  /* 0x000001f702007836 */ /* 0x002fe20000000000 */
[----:B------:R-:W-:Y:S01]  /*628e0*/  ULDC UR4, c[0x0][0x22c] ;  /* 0x00008b0000047ab9 */ /* 0x000fe20000000800 */
[----:B------:R0:W-:Y:S04]  /*628f0*/  @P6 STG.E.U16 desc[UR8][R22.64], R12 ;  /* 0x0000000c16006986 */ /* 0x0001e8000c101508 */
[----:B------:R1:W-:Y:S04]  /*62900*/  @P1 STG.E.U16 desc[UR8][R10.64], R13 ;  /* 0x0000000d0a001986 */ /* 0x0003e8000c101508 */
[----:B0-----:R-:W3:Y:S01]  /*62910*/  LDL.LU.64 R22, [R1+0x1668] ;  /* 0x0016680001167983 */ /* 0x001ee20000300a00 */
[----:B-1----:R-:W-:-:S03]  /*62920*/  PRMT R13, R13, 0x7632, R13 ;  /* 0x000076320d0d7816 */ /* 0x002fc6000000000d */
[----:B------:R-:W3:Y:S04]  /*62930*/  LDL.LU.64 R10, [R1+0x1660] ;  /* 0x00166000010a7983 */ /* 0x000ee80000300a00 */
[----:B--2---:R0:W-:Y:S04]  /*62940*/  @P2 STG.E.U16 desc[UR8][R8.64], R13 ;  /* 0x0000000d08002986 */ /* 0x0041e8000c101508 */
[----:B----4-:R1:W-:Y:S04]  /*62950*/  @P3 STG.E.U16 desc[UR8][R6.64], R14 ;  /* 0x0000000e06003986 */ /* 0x0103e8000c101508 */
[----:B0-----:R-:W2:Y:S01]  /*62960*/  LDL.LU.64 R8, [R1+0x1658] ;  /* 0x0016580001087983 */ /* 0x001ea20000300a00 */
[----:B-1----:R-:W-:-:S03]  /*62970*/  PRMT R14, R14, 0x7632, R14 ;  /* 0x000076320e0e7816 */ /* 0x002fc6000000000e */
[----:B------:R-:W4:Y:S04]  /*62980*/  LDL.LU.64 R6, [R1+0x1650] ;  /* 0x0016500001067983 */ /* 0x000f280000300a00 */
[----:B------:R0:W-:Y:S04]  /*62990*/  @P4 STG.E.U16 desc[UR8][R26.64], R14 ;  /* 0x0000000e1a004986 */ /* 0x0001e8000c101508 */
[----:B0-----:R-:W2:Y:S04]  /*629a0*/  LDL.LU.64 R26, [R1+0x1648] ;  /* 0x00164800011a7983 */ /* 0x001ea80000300a00 */
[----:B---3--:R0:W-:Y:S04]  /*629b0*/  @P5 STG.E.U16 desc[UR8][R28.64], R15 ;  /* 0x0000000f1c005986 */ /* 0x0081e8000c101508 */
[----:B0-----:R-:W3:Y:S01]  /*629c0*/  LDL.LU.64 R28, [R1+0x1640] ;  /* 0x00164000011c7983 */ /* 0x001ee20000300a00 */
        /* <DEDUP_REMOVED lines=18> */
[----:B------:R-:W-:Y:S01]  /*62af0*/  ULDC UR4, c[0x0][0x22c] ;  /* 0x00008b0000047ab9 */ /* 0x000fe20000000800 */
[----:B------:R-:W-:Y:S01]  /*62b00*/  PRMT R12, R16, 0x7632, R12 ;  /* 0x00007632100c7816 */ /* 0x000fe2000000000c */
[----:B---3--:R0:W-:Y:S02]  /*62b10*/  @P6 STG.E.U16 desc[UR8][R28.64], R3 ;  /* 0x000000031c006986 */ /* 0x0081e4000c101508 */
[----:B------:R-:W-:Y:S01]  /*62b20*/  ISETP.LT.AND P6, PT, R0, UR4, !P0 ;  /* 0x0000000400007c0c */ /* 0x000fe2000c7c1270 */
[C---:B------:R-:W-:Y:S01]  /*62b30*/  VIADD R0, R2.reuse, 0x1ff ;  /* 0x000001ff02007836 */ /* 0x040fe20000000000 */
[----:B------:R-:W-:Y:S01]  /*62b40*/  ULDC UR4, c[0x0][0x22c] ;  /* 0x00008b0000047ab9 */ /* 0x000fe20000000800 */
[----:B------:R-:W-:Y:S01]  /*62b50*/  VIADD R2, R2, 0x1fe ;  /* 0x000001fe02027836 */ /* 0x000fe20000000000 */
[----:B--2---:R0:W-:Y:S02]  /*62b60*/  @P1 STG.E.U16 desc[UR8][R26.64], R16 ;  /* 0x000000101a001986 */ /* 0x0041e4000c101508 */
[----:B------:R-:W-:-:S02]  /*62b70*/  ISETP.LT.AND P1, PT, R0, UR5, !P0 ;  /* 0x0000000500007c0c */ /* 0x000fc4000c721270 */
[----:B------:R-:W-:Y:S02]  /*62b80*/  PRMT R0, R17, 0x7632, R0 ;  /* 0x0000763211007816 */ /* 0x000fe40000000000 */
[----:B------:R-:W-:Y:S01]  /*62b90*/  ISETP.LT.AND P0, PT, R2, UR4, !P0 ;  /* 0x0000000402007c0c */ /* 0x000fe2000c701270 */
[----:B----4-:R0:W-:Y:S01]  /*62ba0*/  @P2 STG.E.U16 desc[UR8][R6.64], R12 ;  /* 0x0000000c06002986 */ /* 0x0101e2000c101508 */
[----:B------:R-:W-:-:S03]  /*62bb0*/  PRMT R2, R18, 0x7632, R2 ;  /* 0x0000763212027816 */ /* 0x000fc60000000002 */
[----:B------:R0:W-:Y:S04]  /*62bc0*/  @P3 STG.E.U16 desc[UR8][R8.64], R17 ;  /* 0x0000001108003986 */ /* 0x0001e8000c101508 */
[----:B------:R0:W-:Y:S04]  /*62bd0*/  @P4 STG.E.U16 desc[UR8][R10.64], R0 ;  /* 0x000000000a004986 */ /* 0x0001e8000c101508 */
[----:B------:R0:W-:Y:S04]  /*62be0*/  @P5 STG.E.U16 desc[UR8][R22.64], R18 ;  /* 0x0000001216005986 */ /* 0x0001e8000c101508 */
[----:B------:R0:W-:Y:S04]  /*62bf0*/  @P6 STG.E.U16 desc[UR8][R24.64], R2 ;  /* 0x0000000218006986 */ /* 0x0001e8000c101508 */
[----:B------:R0:W-:Y:S01]  /*62c00*/  @P0 STG.E.U16 desc[UR8][R4.64], R19 ;  /* 0x0000001304000986 */ /* 0x0001e2000c101508 */
[----:B------:R-:W-:Y:S05]  /*62c10*/  @!P1 EXIT ;  /* 0x000000000000994d */ /* 0x000fea0003800000 */
[----:B0-----:R-:W-:-:S05]  /*62c20*/  PRMT R10, R19, 0x7632, R10 ;  /* 0x00007632130a7816 */ /* 0x001fca000000000a */
[----:B------:R-:W-:Y:S01]  /*62c30*/  STG.E.U16 desc[UR8][R20.64], R10 ;  /* 0x0000000a14007986 */ /* 0x000fe2000c101508 */
[----:B------:R-:W-:Y:S05]  /*62c40*/  EXIT ;  /* 0x000000000000794d */ /* 0x000fea0003800000 */
.L_x_2:
[----:B------:R-:W-:-:S00]  /*62c50*/  BRA `(.L_x_2) ;  /* 0xfffffffc00fc7947 */ /* 0x000fc0000383ffff */
[----:B------:R-:W-:-:S00]  /*62c60*/  NOP ;  /* 0x0000000000007918 */ /* 0x000fc00000000000 */
        /* <DEDUP_REMOVED lines=9> */
.L_x_3:


//--------------------- .nv.shared.matmul_kernel  --------------------------
	.section	.nv.shared.matmul_kernel,"aw",@nobits
	.sectionflags	@""
	.align	16
	.zero		1024


//--------------------- .nv.shared.reserved.0     --------------------------
	.section	.nv.shared.reserved.0,"aw",@nobits
	.weak		__nv_reservedSMEM_offset_0_alias
	.size		__nv_reservedSMEM_offset_0_alias, 0, 0
	.other		__nv_reservedSMEM_offset_0_alias,@"STO_CUDA_RESERVED_SHARED STV_DEFAULT"
__nv_reservedSMEM_offset_0_alias:
	.zero		0


//--------------------- .nv.constant0.matmul_kernel --------------------------
	.section	.nv.constant0.matmul_kernel,"a",@progbits
	.sectionflags	@""
	.align	4
.nv.constant0.matmul_kernel:
	.zero		608


//--------------------- SYMBOLS --------------------------

	.type		.nv.reservedSmem.offset0,@object
	.size		.nv.reservedSmem.offset0,0x4
